// auto-generated by cutlass_sweep.epilogue — config: {"arch": "sm_90", "cluster_m": 1, "cluster_n": 1, "dtype": "fp16", "fusion": "gelu", "tile_k": 64, "tile_m": 128, "tile_n": 256}
#include "cutlass/cutlass.h"
#include "cutlass/gemm/collective/collective_builder.hpp"
#include "cutlass/gemm/device/gemm_universal_adapter.h"
#include "cutlass/gemm/kernel/gemm_universal.hpp"
#include "cutlass/epilogue/collective/collective_builder.hpp"
#include "cutlass/epilogue/fusion/operations.hpp"
#include "cutlass/epilogue/thread/activation.h"

using Elem = cutlass::half_t;
using Acc  = float;
using TileShape    = cute::Shape<cute::_128, cute::_256, cute::_64>;
using ClusterShape = cute::Shape<cute::_1, cute::_1, cute::_1>;
using FusionOp     = cutlass::epilogue::fusion::LinCombEltAct<cutlass::epilogue::thread::GELU, Elem, Acc>;

using CollectiveEpilogue = typename cutlass::epilogue::collective::CollectiveBuilder<
    cutlass::arch::Sm90, cutlass::arch::OpClassTensorOp,
    TileShape, ClusterShape,
    cutlass::epilogue::collective::EpilogueTileAuto,
    Acc, Acc,
    Elem, cutlass::layout::RowMajor, 128 / cutlass::sizeof_bits<Elem>::value,
    Elem, cutlass::layout::RowMajor, 128 / cutlass::sizeof_bits<Elem>::value,
    cutlass::epilogue::TmaWarpSpecializedCooperative,
    FusionOp
  >::CollectiveOp;

using CollectiveMainloop = typename cutlass::gemm::collective::CollectiveBuilder<
    cutlass::arch::Sm90, cutlass::arch::OpClassTensorOp,
    Elem, cutlass::layout::RowMajor, 128 / cutlass::sizeof_bits<Elem>::value,
    Elem, cutlass::layout::ColumnMajor, 128 / cutlass::sizeof_bits<Elem>::value,
    Acc,
    TileShape, ClusterShape,
    cutlass::gemm::collective::StageCountAutoCarveout<
        static_cast<int>(sizeof(typename CollectiveEpilogue::SharedStorage))>,
    cutlass::gemm::KernelTmaWarpSpecializedCooperative
  >::CollectiveOp;

using GemmKernel = cutlass::gemm::kernel::GemmUniversal<
    cute::Shape<int,int,int,int>, CollectiveMainloop, CollectiveEpilogue>;
using Gemm = cutlass::gemm::device::GemmUniversalAdapter<GemmKernel>;

auto* _anchor = &cutlass::device_kernel<GemmKernel>;


// ===== COMPILED SASS (sm_90a) =====

	.target	sm_90a

	.elftype	@"ET_EXEC"


//--------------------- .note.nv.tkinfo           --------------------------
	.section	.note.nv.tkinfo,"",@"SHT_NOTE"
	.sectionflags	@"SHF_NOTE_NV_TKINFO"
	.tkinfo
        /*0018*/ 	.word	0x00000002
        /*0030*/ 	.string	""
        /*0030*/ 	.string	"ptxas"
        /*0030*/ 	.string	"Cuda compilation tools, release 13.0, V13.0.88"
        /*0030*/ 	.string	"Build cuda_13.0.r13.0/compiler.36424714_0"
        /*0030*/ 	.string	"-arch sm_90a -m 64 "



//--------------------- .note.nv.cuinfo           --------------------------
	.section	.note.nv.cuinfo,"",@"SHT_NOTE"
	.sectionflags	@"SHF_NOTE_NV_CUINFO"
        /*0018*/ 	.short	0x0002
        /*001a*/ 	.short	0x005a
        /*001c*/ 	.short	0x0082
	.zero		2


//--------------------- .nv.info                  --------------------------
	.section	.nv.info,"",@"SHT_CUDA_INFO"
	.align	4


	//----- nvinfo : EIATTR_REGCOUNT
	.align		4
        /*0000*/ 	.byte	0x04, 0x2f
        /*0002*/ 	.short	(.L_18 - .L_17)
	.align		4
.L_17:
        /*0004*/ 	.word	index@(_ZN7cutlass13device_kernelINS_4gemm6kernel13GemmUniversalIN4cute5tupleIJiiiiEEENS1_10collective13CollectiveMmaINS1_34MainloopSm90TmaGmmaWarpSpecializedILi4ENS5_IJNS4_1CILi1EEESB_SB_EEENS1_35KernelTmaWarpSpecializedCooperativeEEENS5_IJNSA_ILi128EEENSA_ILi256EEENSA_ILi64EEEEEENS_6half_tENS5_IJlSB_lEEESJ_SK_NS4_8TiledMMAINS4_8MMA_AtomIJNS4_4SM904GMMA26MMA_64x256x16_F32F16F16_SSILNSO_5MajorE0ELSQ_0ELNSO_7ScaleInE1ELSR_1EEEEEENS4_6LayoutINS5_IJNSA_ILi2EEESB_SB_EEENS5_IJSB_NSA_ILi0EEESX_EEEEENS5_IJNS4_10UnderscoreES10_S10_EEEEENS4_13SM90_TMA_LOADENS4_14ComposedLayoutINS4_7SwizzleILi3ELi4ELi3EEENS4_18smem_ptr_flag_bitsILi16EEENSU_INS5_IJNSA_ILi8EEESH_EEENS5_IJSH_SB_EEEEEEEvNS4_8identityES13_S1D_vS1E_EENS_8epilogue10collective18CollectiveEpilogueINS1G_22Sm90TmaWarpSpecializedILi4ELi2ELi16ELb1ELb0EEEJSI_NS5_IJSF_NSA_ILi32EEEEEESJ_SK_SJ_SK_NS1G_6fusion15FusionCallbacksIS1K_NS1N_13LinCombEltActINS1G_6thread4GELUESJ_fSJ_fLNS_15FloatRoundStyleE2EEESI_S1M_JEEES13_NS14_INS15_ILi2ELi4ELi3EEES18_NSU_INS5_IJS19_S1L_EEENS5_IJS1L_SB_EEEEEEENS4_17SM75_U32x4_LDSM_NENS4_14SM90_TMA_STOREES1Z_NS4_17SM90_U32x4_STSM_NENS4_9Copy_AtomIJS22_SJ_EEEvEEEvvEEEEvNT_6ParamsE)
        /*0008*/ 	.word	0x000000a8


	//----- nvinfo : EIATTR_FRAME_SIZE
	.align		4
.L_18:
        /*000c*/ 	.byte	0x04, 0x11
        /*000e*/ 	.short	(.L_20 - .L_19)
	.align		4
.L_19:
        /*0010*/ 	.word	index@(_ZN7cutlass13device_kernelINS_4gemm6kernel13GemmUniversalIN4cute5tupleIJiiiiEEENS1_10collective13CollectiveMmaINS1_34MainloopSm90TmaGmmaWarpSpecializedILi4ENS5_IJNS4_1CILi1EEESB_SB_EEENS1_35KernelTmaWarpSpecializedCooperativeEEENS5_IJNSA_ILi128EEENSA_ILi256EEENSA_ILi64EEEEEENS_6half_tENS5_IJlSB_lEEESJ_SK_NS4_8TiledMMAINS4_8MMA_AtomIJNS4_4SM904GMMA26MMA_64x256x16_F32F16F16_SSILNSO_5MajorE0ELSQ_0ELNSO_7ScaleInE1ELSR_1EEEEEENS4_6LayoutINS5_IJNSA_ILi2EEESB_SB_EEENS5_IJSB_NSA_ILi0EEESX_EEEEENS5_IJNS4_10UnderscoreES10_S10_EEEEENS4_13SM90_TMA_LOADENS4_14ComposedLayoutINS4_7SwizzleILi3ELi4ELi3EEENS4_18smem_ptr_flag_bitsILi16EEENSU_INS5_IJNSA_ILi8EEESH_EEENS5_IJSH_SB_EEEEEEEvNS4_8identityES13_S1D_vS1E_EENS_8epilogue10collective18CollectiveEpilogueINS1G_22Sm90TmaWarpSpecializedILi4ELi2ELi16ELb1ELb0EEEJSI_NS5_IJSF_NSA_ILi32EEEEEESJ_SK_SJ_SK_NS1G_6fusion15FusionCallbacksIS1K_NS1N_13LinCombEltActINS1G_6thread4GELUESJ_fSJ_fLNS_15FloatRoundStyleE2EEESI_S1M_JEEES13_NS14_INS15_ILi2ELi4ELi3EEES18_NSU_INS5_IJS19_S1L_EEENS5_IJS1L_SB_EEEEEEENS4_17SM75_U32x4_LDSM_NENS4_14SM90_TMA_STOREES1Z_NS4_17SM90_U32x4_STSM_NENS4_9Copy_AtomIJS22_SJ_EEEvEEEvvEEEEvNT_6ParamsE)
        /*0014*/ 	.word	0x00000000


	//----- nvinfo : EIATTR_MIN_STACK_SIZE
	.align		4
.L_20:
        /*0018*/ 	.byte	0x04, 0x12
        /*001a*/ 	.short	(.L_22 - .L_21)
	.align		4
.L_21:
        /*001c*/ 	.word	index@(_ZN7cutlass13device_kernelINS_4gemm6kernel13GemmUniversalIN4cute5tupleIJiiiiEEENS1_10collective13CollectiveMmaINS1_34MainloopSm90TmaGmmaWarpSpecializedILi4ENS5_IJNS4_1CILi1EEESB_SB_EEENS1_35KernelTmaWarpSpecializedCooperativeEEENS5_IJNSA_ILi128EEENSA_ILi256EEENSA_ILi64EEEEEENS_6half_tENS5_IJlSB_lEEESJ_SK_NS4_8TiledMMAINS4_8MMA_AtomIJNS4_4SM904GMMA26MMA_64x256x16_F32F16F16_SSILNSO_5MajorE0ELSQ_0ELNSO_7ScaleInE1ELSR_1EEEEEENS4_6LayoutINS5_IJNSA_ILi2EEESB_SB_EEENS5_IJSB_NSA_ILi0EEESX_EEEEENS5_IJNS4_10UnderscoreES10_S10_EEEEENS4_13SM90_TMA_LOADENS4_14ComposedLayoutINS4_7SwizzleILi3ELi4ELi3EEENS4_18smem_ptr_flag_bitsILi16EEENSU_INS5_IJNSA_ILi8EEESH_EEENS5_IJSH_SB_EEEEEEEvNS4_8identityES13_S1D_vS1E_EENS_8epilogue10collective18CollectiveEpilogueINS1G_22Sm90TmaWarpSpecializedILi4ELi2ELi16ELb1ELb0EEEJSI_NS5_IJSF_NSA_ILi32EEEEEESJ_SK_SJ_SK_NS1G_6fusion15FusionCallbacksIS1K_NS1N_13LinCombEltActINS1G_6thread4GELUESJ_fSJ_fLNS_15FloatRoundStyleE2EEESI_S1M_JEEES13_NS14_INS15_ILi2ELi4ELi3EEES18_NSU_INS5_IJS19_S1L_EEENS5_IJS1L_SB_EEEEEEENS4_17SM75_U32x4_LDSM_NENS4_14SM90_TMA_STOREES1Z_NS4_17SM90_U32x4_STSM_NENS4_9Copy_AtomIJS22_SJ_EEEvEEEvvEEEEvNT_6ParamsE)
        /*0020*/ 	.word	0x00000000
.L_22:


//--------------------- .nv.compat                --------------------------
	.section	.nv.compat,"",@"SHT_CUDA_COMPAT_INFO"
	.align	4
        /*0000*/ 	.byte	0x02, 0x09, 0x01, 0x00, 0x02, 0x02, 0x04, 0x00, 0x02, 0x05, 0x05, 0x00, 0x03, 0x07, 0x01, 0x01
        /*0010*/ 	.byte	0x02, 0x03, 0x01, 0x00, 0x02, 0x06, 0x01, 0x00, 0x04, 0x0b, 0x08, 0x00, 0x00, 0x00, 0x00, 0x00
        /*0020*/ 	.byte	0x00, 0x00, 0x00, 0x00


//--------------------- .nv.info._ZN7cutlass13device_kernelINS_4gemm6kernel13GemmUniversalIN4cute5tupleIJiiiiEEENS1_10collective13CollectiveMmaINS1_34MainloopSm90TmaGmmaWarpSpecializedILi4ENS5_IJNS4_1CILi1EEESB_SB_EEENS1_35KernelTmaWarpSpecializedCooperativeEEENS5_IJNSA_ILi128EEENSA_ILi256EEENSA_ILi64EEEEEENS_6half_tENS5_IJlSB_lEEESJ_SK_NS4_8TiledMMAINS4_8MMA_AtomIJNS4_4SM904GMMA26MMA_64x256x16_F32F16F16_SSILNSO_5MajorE0ELSQ_0ELNSO_7ScaleInE1ELSR_1EEEEEENS4_6LayoutINS5_IJNSA_ILi2EEESB_SB_EEENS5_IJSB_NSA_ILi0EEESX_EEEEENS5_IJNS4_10UnderscoreES10_S10_EEEEENS4_13SM90_TMA_LOADENS4_14ComposedLayoutINS4_7SwizzleILi3ELi4ELi3EEENS4_18smem_ptr_flag_bitsILi16EEENSU_INS5_IJNSA_ILi8EEESH_EEENS5_IJSH_SB_EEEEEEEvNS4_8identityES13_S1D_vS1E_EENS_8epilogue10collective18CollectiveEpilogueINS1G_22Sm90TmaWarpSpecializedILi4ELi2ELi16ELb1ELb0EEEJSI_NS5_IJSF_NSA_ILi32EEEEEESJ_SK_SJ_SK_NS1G_6fusion15FusionCallbacksIS1K_NS1N_13LinCombEltActINS1G_6thread4GELUESJ_fSJ_fLNS_15FloatRoundStyleE2EEESI_S1M_JEEES13_NS14_INS15_ILi2ELi4ELi3EEES18_NSU_INS5_IJS19_S1L_EEENS5_IJS1L_SB_EEEEEEENS4_17SM75_U32x4_LDSM_NENS4_14SM90_TMA_STOREES1Z_NS4_17SM90_U32x4_STSM_NENS4_9Copy_AtomIJS22_SJ_EEEvEEEvvEEEEvNT_6ParamsE --------------------------
	.section	.nv.info._ZN7cutlass13device_kernelINS_4gemm6kernel13GemmUniversalIN4cute5tupleIJiiiiEEENS1_10collective13CollectiveMmaINS1_34MainloopSm90TmaGmmaWarpSpecializedILi4ENS5_IJNS4_1CILi1EEESB_SB_EEENS1_35KernelTmaWarpSpecializedCooperativeEEENS5_IJNSA_ILi128EEENSA_ILi256EEENSA_ILi64EEEEEENS_6half_tENS5_IJlSB_lEEESJ_SK_NS4_8TiledMMAINS4_8MMA_AtomIJNS4_4SM904GMMA26MMA_64x256x16_F32F16F16_SSILNSO_5MajorE0ELSQ_0ELNSO_7ScaleInE1ELSR_1EEEEEENS4_6LayoutINS5_IJNSA_ILi2EEESB_SB_EEENS5_IJSB_NSA_ILi0EEESX_EEEEENS5_IJNS4_10UnderscoreES10_S10_EEEEENS4_13SM90_TMA_LOADENS4_14ComposedLayoutINS4_7SwizzleILi3ELi4ELi3EEENS4_18smem_ptr_flag_bitsILi16EEENSU_INS5_IJNSA_ILi8EEESH_EEENS5_IJSH_SB_EEEEEEEvNS4_8identityES13_S1D_vS1E_EENS_8epilogue10collective18CollectiveEpilogueINS1G_22Sm90TmaWarpSpecializedILi4ELi2ELi16ELb1ELb0EEEJSI_NS5_IJSF_NSA_ILi32EEEEEESJ_SK_SJ_SK_NS1G_6fusion15FusionCallbacksIS1K_NS1N_13LinCombEltActINS1G_6thread4GELUESJ_fSJ_fLNS_15FloatRoundStyleE2EEESI_S1M_JEEES13_NS14_INS15_ILi2ELi4ELi3EEES18_NSU_INS5_IJS19_S1L_EEENS5_IJS1L_SB_EEEEEEENS4_17SM75_U32x4_LDSM_NENS4_14SM90_TMA_STOREES1Z_NS4_17SM90_U32x4_STSM_NENS4_9Copy_AtomIJS22_SJ_EEEvEEEvvEEEEvNT_6ParamsE,"",@"SHT_CUDA_INFO"
	.sectionflags	@""
	.align	4


	//----- nvinfo : EIATTR_CUDA_API_VERSION
	.align		4
        /*0000*/ 	.byte	0x04, 0x37
        /*0002*/ 	.short	(.L_24 - .L_23)
.L_23:
        /*0004*/ 	.word	0x00000082


	//----- nvinfo : EIATTR_KPARAM_INFO
	.align		4
.L_24:
        /*0008*/ 	.byte	0x04, 0x17
        /*000a*/ 	.short	(.L_26 - .L_25)
.L_25:
        /*000c*/ 	.word	0x00000000
        /*0010*/ 	.short	0x0000
        /*0012*/ 	.short	0x0070
        /*0014*/ 	.byte	0x00, 0xf0, 0x01, 0x1c


	//----- nvinfo : EIATTR_SPARSE_MMA_MASK
	.align		4
.L_26:
        /*0018*/ 	.byte	0x03, 0x50
        /*001a*/ 	.short	0x0000


	//----- nvinfo : EIATTR_MAXREG_COUNT
	.align		4
        /*001c*/ 	.byte	0x03, 0x1b
        /*001e*/ 	.short	0x00a8


	//----- nvinfo : EIATTR_NUM_BARRIERS
	.align		4
        /*0020*/ 	.byte	0x02, 0x4c
        /*0022*/ 	.byte	0x02
	.zero		1


	//----- nvinfo : EIATTR_EXTERNS
	.align		4
        /*0024*/ 	.byte	0x04, 0x0f
        /*0026*/ 	.short	(.L_28 - .L_27)


	//   ....[0]....
	.align		4
.L_27:
        /*0028*/ 	.word	index@(__assertfail)


	//----- nvinfo : EIATTR_MERCURY_ISA_VERSION
	.align		4
.L_28:
        /*002c*/ 	.byte	0x03, 0x5f
        /*002e*/ 	.short	0x0101


	//----- nvinfo : EIATTR_INT_WARP_WIDE_INSTR_OFFSETS
	.align		4
        /*0030*/ 	.byte	0x04, 0x31
        /*0032*/ 	.short	(.L_30 - .L_29)


	//   ....[0]....
.L_29:
        /*0034*/ 	.word	0x000008c0


	//   ....[1]....
        /*0038*/ 	.word	0x000008d0


	//   ....[2]....
        /*003c*/ 	.word	0x00000950


	//----- nvinfo : EIATTR_COOP_GROUP_MASK_REGIDS
	.align		4
.L_30:
        /*0040*/ 	.byte	0x04, 0x29
        /*0042*/ 	.short	(.L_32 - .L_31)


	//   ....[0]....
.L_31:
        /*0044*/ 	.word	0xffffffff


	//   ....[1]....
        /*0048*/ 	.word	0xffffffff


	//   ....[2]....
        /*004c*/ 	.word	0xffffffff


	//   ....[3]....
        /*0050*/ 	.word	0xffffffff


	//   ....[4]....
        /*0054*/ 	.word	0xffffffff


	//   ....[5]....
        /*0058*/ 	.word	0xffffffff


	//----- nvinfo : EIATTR_COOP_GROUP_INSTR_OFFSETS
	.align		4
.L_32:
        /*005c*/ 	.byte	0x04, 0x28
        /*005e*/ 	.short	(.L_34 - .L_33)


	//   ....[0]....
.L_33:
        /*0060*/ 	.word	0x00000070


	//   ....[1]....
        /*0064*/ 	.word	0x00000080


	//   ....[2]....
        /*0068*/ 	.word	0x00000440


	//   ....[3]....
        /*006c*/ 	.word	0x000005d0


	//   ....[4]....
        /*0070*/ 	.word	0x00000780


	//   ....[5]....
        /*0074*/ 	.word	0x000014a0


	//----- nvinfo : EIATTR_REG_RECONFIG
	.align		4
.L_34:
        /*0078*/ 	.byte	0x01, 0x54
	.zero		2


	//----- nvinfo : EIATTR_SYSCALL_OFFSETS
	.align		4
        /*007c*/ 	.byte	0x04, 0x46
        /*007e*/ 	.short	(.L_36 - .L_35)


	//   ....[0]....
.L_35:
        /*0080*/ 	.word	0x00001670


	//   ....[1]....
        /*0084*/ 	.word	0x000020c0


	//   ....[2]....
        /*0088*/ 	.word	0x000021b0


	//----- nvinfo : EIATTR_MBARRIER_INSTR_OFFSETS
	.align		4
.L_36:
        /*008c*/ 	.byte	0x04, 0x39
        /*008e*/ 	.short	(.L_38 - .L_37)


	//   ....[0]....
.L_37:
        /*0090*/ 	.word	0x00000540
        /*0094*/ 	.word	0x000000ff
        /*0098*/ 	.word	0x00000000
        /*009c*/ 	.short	0x0100
        /*009e*/ 	.byte	0x08
	.zero		1


	//   ....[1]....
        /*00a0*/ 	.word	0x00000550
        /*00a4*/ 	.word	0x000000ff
        /*00a8*/ 	.word	0x00000020
        /*00ac*/ 	.short	0x0100
        /*00ae*/ 	.byte	0x08
	.zero		1


	//   ....[2]....
        /*00b0*/ 	.word	0x00000560
        /*00b4*/ 	.word	0x000000ff
        /*00b8*/ 	.word	0x00000008
        /*00bc*/ 	.short	0x0100
        /*00be*/ 	.byte	0x08
	.zero		1


	//   ....[3]....
        /*00c0*/ 	.word	0x00000570
        /*00c4*/ 	.word	0x000000ff
        /*00c8*/ 	.word	0x00000028
        /*00cc*/ 	.short	0x0100
        /*00ce*/ 	.byte	0x08
	.zero		1


	//   ....[4]....
        /*00d0*/ 	.word	0x00000580
        /*00d4*/ 	.word	0x000000ff
        /*00d8*/ 	.word	0x00000010
        /*00dc*/ 	.short	0x0100
        /*00de*/ 	.byte	0x08
	.zero		1


	//   ....[5]....
        /*00e0*/ 	.word	0x00000590
        /*00e4*/ 	.word	0x000000ff
        /*00e8*/ 	.word	0x00000030
        /*00ec*/ 	.short	0x0100
        /*00ee*/ 	.byte	0x08
	.zero		1


	//   ....[6]....
        /*00f0*/ 	.word	0x000005a0
        /*00f4*/ 	.word	0x000000ff
        /*00f8*/ 	.word	0x00000018
        /*00fc*/ 	.short	0x0100
        /*00fe*/ 	.byte	0x08
	.zero		1


	//   ....[7]....
        /*0100*/ 	.word	0x000005b0
        /*0104*/ 	.word	0x000000ff
        /*0108*/ 	.word	0x00000038
        /*010c*/ 	.short	0x0100
        /*010e*/ 	.byte	0x08
	.zero		1


	//   ....[8]....
        /*0110*/ 	.word	0x000006f0
        /*0114*/ 	.word	0x000000ff
        /*0118*/ 	.word	0x00000040
        /*011c*/ 	.short	0x0100
        /*011e*/ 	.byte	0x08
	.zero		1


	//   ....[9]....
        /*0120*/ 	.word	0x00000700
        /*0124*/ 	.word	0x000000ff
        /*0128*/ 	.word	0x00000060
        /*012c*/ 	.short	0x0100
        /*012e*/ 	.byte	0x08
	.zero		1


	//   ....[10]....
        /*0130*/ 	.word	0x00000710
        /*0134*/ 	.word	0x000000ff
        /*0138*/ 	.word	0x00000048
        /*013c*/ 	.short	0x0100
        /*013e*/ 	.byte	0x08
	.zero		1


	//   ....[11]....
        /*0140*/ 	.word	0x00000720
        /*0144*/ 	.word	0x000000ff
        /*0148*/ 	.word	0x00000068
        /*014c*/ 	.short	0x0100
        /*014e*/ 	.byte	0x08
	.zero		1


	//   ....[12]....
        /*0150*/ 	.word	0x00000730
        /*0154*/ 	.word	0x000000ff
        /*0158*/ 	.word	0x00000050
        /*015c*/ 	.short	0x0100
        /*015e*/ 	.byte	0x08
	.zero		1


	//   ....[13]....
        /*0160*/ 	.word	0x00000740
        /*0164*/ 	.word	0x000000ff
        /*0168*/ 	.word	0x00000070
        /*016c*/ 	.short	0x0100
        /*016e*/ 	.byte	0x08
	.zero		1


	//   ....[14]....
        /*0170*/ 	.word	0x00000750
        /*0174*/ 	.word	0x000000ff
        /*0178*/ 	.word	0x00000058
        /*017c*/ 	.short	0x0100
        /*017e*/ 	.byte	0x08
	.zero		1


	//   ....[15]....
        /*0180*/ 	.word	0x00000760
        /*0184*/ 	.word	0x000000ff
        /*0188*/ 	.word	0x00000078
        /*018c*/ 	.short	0x0100
        /*018e*/ 	.byte	0x08
	.zero		1


	//   ....[16]....
        /*0190*/ 	.word	0x000009e0
        /*0194*/ 	.word	0x000000ff
        /*0198*/ 	.word	0x00000080
        /*019c*/ 	.short	0x0100
        /*019e*/ 	.byte	0x08
	.zero		1


	//   ....[17]....
        /*01a0*/ 	.word	0x00000a50
        /*01a4*/ 	.word	0x000000ff
        /*01a8*/ 	.word	0x00000088
        /*01ac*/ 	.short	0x0100
        /*01ae*/ 	.byte	0x08
	.zero		1


	//   ....[18]....
        /*01b0*/ 	.word	0x000016e0
        /*01b4*/ 	.word	0x00000003
        /*01b8*/ 	.word	0x00000000
        /*01bc*/ 	.short	0x010a
        /*01be*/ 	.byte	0x3f
	.zero		1


	//   ....[19]....
        /*01c0*/ 	.word	0x00001720
        /*01c4*/ 	.word	0x00000003
        /*01c8*/ 	.word	0x00000000
        /*01cc*/ 	.short	0x010a
        /*01ce*/ 	.byte	0x3f
	.zero		1


	//   ....[20]....
        /*01d0*/ 	.word	0x00001aa0
        /*01d4*/ 	.word	0x000000ff
        /*01d8*/ 	.word	0x00000000
        /*01dc*/ 	.short	0x010a
        /*01de*/ 	.byte	0x04
	.zero		1


	//   ....[21]....
        /*01e0*/ 	.word	0x00001ae0
        /*01e4*/ 	.word	0x000000ff
        /*01e8*/ 	.word	0x00000000
        /*01ec*/ 	.short	0x010a
        /*01ee*/ 	.byte	0x04
	.zero		1


	//   ....[22]....
        /*01f0*/ 	.word	0x00001d70
        /*01f4*/ 	.word	0x000000ff
        /*01f8*/ 	.word	0x00000000
        /*01fc*/ 	.short	0x0101
        /*01fe*/ 	.byte	0x04
	.zero		1


	//   ....[23]....
        /*0200*/ 	.word	0x00001f20
        /*0204*/ 	.word	0x000000ff
        /*0208*/ 	.word	0x00000000
        /*020c*/ 	.short	0x0101
        /*020e*/ 	.byte	0x04
	.zero		1


	//   ....[24]....
        /*0210*/ 	.word	0x00002670
        /*0214*/ 	.word	0x000000ff
        /*0218*/ 	.word	0x00000040
        /*021c*/ 	.short	0x010a
        /*021e*/ 	.byte	0x2c
	.zero		1


	//   ....[25]....
        /*0220*/ 	.word	0x000048b0
        /*0224*/ 	.word	0x000000ff
        /*0228*/ 	.word	0x00000000
        /*022c*/ 	.short	0x0101
        /*022e*/ 	.byte	0x04
	.zero		1


	//   ....[26]....
        /*0230*/ 	.word	0x00004990
        /*0234*/ 	.word	0x00000018
        /*0238*/ 	.word	0x00000040
        /*023c*/ 	.short	0x010a
        /*023e*/ 	.byte	0x3f
	.zero		1


	//   ....[27]....
        /*0240*/ 	.word	0x000068b0
        /*0244*/ 	.word	0x000000ff
        /*0248*/ 	.word	0x00000000
        /*024c*/ 	.short	0x0101
        /*024e*/ 	.byte	0x04
	.zero		1


	//   ....[28]....
        /*0250*/ 	.word	0x000069a0
        /*0254*/ 	.word	0x0000000e
        /*0258*/ 	.word	0x00000040
        /*025c*/ 	.short	0x010a
        /*025e*/ 	.byte	0x3f
	.zero		1


	//   ....[29]....
        /*0260*/ 	.word	0x000088f0
        /*0264*/ 	.word	0x000000ff
        /*0268*/ 	.word	0x00000000
        /*026c*/ 	.short	0x0101
        /*026e*/ 	.byte	0x04
	.zero		1


	//   ....[30]....
        /*0270*/ 	.word	0x000089d0
        /*0274*/ 	.word	0x0000001a
        /*0278*/ 	.word	0x00000040
        /*027c*/ 	.short	0x010a
        /*027e*/ 	.byte	0x3f
	.zero		1


	//   ....[31]....
        /*0280*/ 	.word	0x0000a930
        /*0284*/ 	.word	0x000000ff
        /*0288*/ 	.word	0x00000000
        /*028c*/ 	.short	0x0101
        /*028e*/ 	.byte	0x04
	.zero		1


	//   ....[32]....
        /*0290*/ 	.word	0x0000aa10
        /*0294*/ 	.word	0x0000001a
        /*0298*/ 	.word	0x00000040
        /*029c*/ 	.short	0x010a
        /*029e*/ 	.byte	0x3f
	.zero		1


	//   ....[33]....
        /*02a0*/ 	.word	0x0000c950
        /*02a4*/ 	.word	0x000000ff
        /*02a8*/ 	.word	0x00000000
        /*02ac*/ 	.short	0x0101
        /*02ae*/ 	.byte	0x04
	.zero		1


	//   ....[34]....
        /*02b0*/ 	.word	0x0000ca30
        /*02b4*/ 	.word	0x0000000c
        /*02b8*/ 	.word	0x00000040
        /*02bc*/ 	.short	0x010a
        /*02be*/ 	.byte	0x3f
	.zero		1


	//   ....[35]....
        /*02c0*/ 	.word	0x0000e970
        /*02c4*/ 	.word	0x000000ff
        /*02c8*/ 	.word	0x00000000
        /*02cc*/ 	.short	0x0101
        /*02ce*/ 	.byte	0x04
	.zero		1


	//   ....[36]....
        /*02d0*/ 	.word	0x0000ea50
        /*02d4*/ 	.word	0x0000000c
        /*02d8*/ 	.word	0x00000040
        /*02dc*/ 	.short	0x010a
        /*02de*/ 	.byte	0x3f
	.zero		1


	//   ....[37]....
        /*02e0*/ 	.word	0x00010990
        /*02e4*/ 	.word	0x000000ff
        /*02e8*/ 	.word	0x00000000
        /*02ec*/ 	.short	0x0101
        /*02ee*/ 	.byte	0x04
	.zero		1


	//   ....[38]....
        /*02f0*/ 	.word	0x00010a70
        /*02f4*/ 	.word	0x0000000f
        /*02f8*/ 	.word	0x00000040
        /*02fc*/ 	.short	0x010a
        /*02fe*/ 	.byte	0x3f
	.zero		1


	//   ....[39]....
        /*0300*/ 	.word	0x00012960
        /*0304*/ 	.word	0x000000ff
        /*0308*/ 	.word	0x00000000
        /*030c*/ 	.short	0x0101
        /*030e*/ 	.byte	0x04
	.zero		1


	//   ....[40]....
        /*0310*/ 	.word	0x00013290
        /*0314*/ 	.word	0x000000ff
        /*0318*/ 	.word	0x00000000
        /*031c*/ 	.short	0x0101
        /*031e*/ 	.byte	0x04
	.zero		1


	//   ....[41]....
        /*0320*/ 	.word	0x00013970
        /*0324*/ 	.word	0x000000ff
        /*0328*/ 	.word	0x00000088
        /*032c*/ 	.short	0x010a
        /*032e*/ 	.byte	0x04
	.zero		1


	//   ....[42]....
        /*0330*/ 	.word	0x00013d70
        /*0334*/ 	.word	0x000000ff
        /*0338*/ 	.word	0x00000060
        /*033c*/ 	.short	0x010a
        /*033e*/ 	.byte	0x0d
	.zero		1


	//   ....[43]....
        /*0340*/ 	.word	0x00013e60
        /*0344*/ 	.word	0x000000ff
        /*0348*/ 	.word	0x00000040
        /*034c*/ 	.short	0x010b
        /*034e*/ 	.byte	0x0d
	.zero		1


	//   ....[44]....
        /*0350*/ 	.word	0x00013ec0
        /*0354*/ 	.word	0x000000ff
        /*0358*/ 	.word	0x00000000
        /*035c*/ 	.short	0x0101
        /*035e*/ 	.byte	0x10
	.zero		1


	//   ....[45]....
        /*0360*/ 	.word	0x00013ef0
        /*0364*/ 	.word	0x000000ff
        /*0368*/ 	.word	0x00000068
        /*036c*/ 	.short	0x010a
        /*036e*/ 	.byte	0x0d
	.zero		1


	//   ....[46]....
        /*0370*/ 	.word	0x00014000
        /*0374*/ 	.word	0x000000ff
        /*0378*/ 	.word	0x00000048
        /*037c*/ 	.short	0x010b
        /*037e*/ 	.byte	0x0d
	.zero		1


	//   ....[47]....
        /*0380*/ 	.word	0x00014060
        /*0384*/ 	.word	0x000000ff
        /*0388*/ 	.word	0x00000000
        /*038c*/ 	.short	0x0101
        /*038e*/ 	.byte	0x12
	.zero		1


	//   ....[48]....
        /*0390*/ 	.word	0x00014090
        /*0394*/ 	.word	0x000000ff
        /*0398*/ 	.word	0x00000070
        /*039c*/ 	.short	0x010a
        /*039e*/ 	.byte	0x0d
	.zero		1


	//   ....[49]....
        /*03a0*/ 	.word	0x000141a0
        /*03a4*/ 	.word	0x000000ff
        /*03a8*/ 	.word	0x00000050
        /*03ac*/ 	.short	0x010b
        /*03ae*/ 	.byte	0x0d
	.zero		1


	//   ....[50]....
        /*03b0*/ 	.word	0x00014200
        /*03b4*/ 	.word	0x000000ff
        /*03b8*/ 	.word	0x00000000
        /*03bc*/ 	.short	0x0101
        /*03be*/ 	.byte	0x15
	.zero		1


	//   ....[51]....
        /*03c0*/ 	.word	0x00014230
        /*03c4*/ 	.word	0x000000ff
        /*03c8*/ 	.word	0x00000078
        /*03cc*/ 	.short	0x010a
        /*03ce*/ 	.byte	0x0d
	.zero		1


	//   ....[52]....
        /*03d0*/ 	.word	0x00014340
        /*03d4*/ 	.word	0x000000ff
        /*03d8*/ 	.word	0x00000058
        /*03dc*/ 	.short	0x010b
        /*03de*/ 	.byte	0x0d
	.zero		1


	//   ....[53]....
        /*03e0*/ 	.word	0x000143a0
        /*03e4*/ 	.word	0x000000ff
        /*03e8*/ 	.word	0x00000000
        /*03ec*/ 	.short	0x0101
        /*03ee*/ 	.byte	0x1d
	.zero		1


	//   ....[54]....
        /*03f0*/ 	.word	0x000143e0
        /*03f4*/ 	.word	0x000000ff
        /*03f8*/ 	.word	0x00000060
        /*03fc*/ 	.short	0x010a
        /*03fe*/ 	.byte	0x0d
	.zero		1


	//   ....[55]....
        /*0400*/ 	.word	0x000144e0
        /*0404*/ 	.word	0x000000ff
        /*0408*/ 	.word	0x00000040
        /*040c*/ 	.short	0x010b
        /*040e*/ 	.byte	0x0d
	.zero		1


	//   ....[56]....
        /*0410*/ 	.word	0x00014520
        /*0414*/ 	.word	0x000000ff
        /*0418*/ 	.word	0x00000000
        /*041c*/ 	.short	0x0101
        /*041e*/ 	.byte	0x10
	.zero		1


	//   ....[57]....
        /*0420*/ 	.word	0x00014550
        /*0424*/ 	.word	0x000000ff
        /*0428*/ 	.word	0x00000068
        /*042c*/ 	.short	0x010a
        /*042e*/ 	.byte	0x0d
	.zero		1


	//   ....[58]....
        /*0430*/ 	.word	0x00014650
        /*0434*/ 	.word	0x000000ff
        /*0438*/ 	.word	0x00000048
        /*043c*/ 	.short	0x010b
        /*043e*/ 	.byte	0x0d
	.zero		1


	//   ....[59]....
        /*0440*/ 	.word	0x00014690
        /*0444*/ 	.word	0x000000ff
        /*0448*/ 	.word	0x00000000
        /*044c*/ 	.short	0x0101
        /*044e*/ 	.byte	0x12
	.zero		1


	//   ....[60]....
        /*0450*/ 	.word	0x000146c0
        /*0454*/ 	.word	0x000000ff
        /*0458*/ 	.word	0x00000070
        /*045c*/ 	.short	0x010a
        /*045e*/ 	.byte	0x0d
	.zero		1


	//   ....[61]....
        /*0460*/ 	.word	0x000147c0
        /*0464*/ 	.word	0x000000ff
        /*0468*/ 	.word	0x00000050
        /*046c*/ 	.short	0x010b
        /*046e*/ 	.byte	0x0d
	.zero		1


	//   ....[62]....
        /*0470*/ 	.word	0x00014800
        /*0474*/ 	.word	0x000000ff
        /*0478*/ 	.word	0x00000000
        /*047c*/ 	.short	0x0101
        /*047e*/ 	.byte	0x15
	.zero		1


	//   ....[63]....
        /*0480*/ 	.word	0x00014830
        /*0484*/ 	.word	0x000000ff
        /*0488*/ 	.word	0x00000078
        /*048c*/ 	.short	0x010a
        /*048e*/ 	.byte	0x0d
	.zero		1


	//   ....[64]....
        /*0490*/ 	.word	0x00014930
        /*0494*/ 	.word	0x000000ff
        /*0498*/ 	.word	0x00000058
        /*049c*/ 	.short	0x010b
        /*049e*/ 	.byte	0x0d
	.zero		1


	//   ....[65]....
        /*04a0*/ 	.word	0x00014980
        /*04a4*/ 	.word	0x000000ff
        /*04a8*/ 	.word	0x00000000
        /*04ac*/ 	.short	0x0101
        /*04ae*/ 	.byte	0x1d
	.zero		1


	//   ....[66]....
        /*04b0*/ 	.word	0x00015040
        /*04b4*/ 	.word	0x00000000
        /*04b8*/ 	.word	0x00000060
        /*04bc*/ 	.short	0x010a
        /*04be*/ 	.byte	0x3f
	.zero		1


	//   ....[67]....
        /*04c0*/ 	.word	0x00015080
        /*04c4*/ 	.word	0x00000000
        /*04c8*/ 	.word	0x00000068
        /*04cc*/ 	.short	0x010a
        /*04ce*/ 	.byte	0x3f
	.zero		1


	//   ....[68]....
        /*04d0*/ 	.word	0x000150c0
        /*04d4*/ 	.word	0x00000000
        /*04d8*/ 	.word	0x00000070
        /*04dc*/ 	.short	0x010a
        /*04de*/ 	.byte	0x3f
	.zero		1


	//   ....[69]....
        /*04e0*/ 	.word	0x00015120
        /*04e4*/ 	.word	0x00000000
        /*04e8*/ 	.word	0x00000078
        /*04ec*/ 	.short	0x010a
        /*04ee*/ 	.byte	0x3f
	.zero		1


	//   ....[70]....
        /*04f0*/ 	.word	0x00015450
        /*04f4*/ 	.word	0x0000000f
        /*04f8*/ 	.word	0x00000020
        /*04fc*/ 	.short	0x010a
        /*04fe*/ 	.byte	0x3f
	.zero		1


	//   ....[71]....
        /*0500*/ 	.word	0x00015810
        /*0504*/ 	.word	0x00000005
        /*0508*/ 	.word	0x00000088
        /*050c*/ 	.short	0x0101
        /*050e*/ 	.byte	0x3f
	.zero		1


	//   ....[72]....
        /*0510*/ 	.word	0x00015f20
        /*0514*/ 	.word	0x00000007
        /*0518*/ 	.word	0x00000000
        /*051c*/ 	.short	0x010a
        /*051e*/ 	.byte	0x3f
	.zero		1


	//   ....[73]....
        /*0520*/ 	.word	0x00015fa0
        /*0524*/ 	.word	0x00000006
        /*0528*/ 	.word	0x00000000
        /*052c*/ 	.short	0x010a
        /*052e*/ 	.byte	0x3f
	.zero		1


	//   ....[74]....
        /*0530*/ 	.word	0x00016030
        /*0534*/ 	.word	0x00000007
        /*0538*/ 	.word	0x00000000
        /*053c*/ 	.short	0x010a
        /*053e*/ 	.byte	0x3f
	.zero		1


	//   ....[75]....
        /*0540*/ 	.word	0x000160c0
        /*0544*/ 	.word	0x00000005
        /*0548*/ 	.word	0x00000000
        /*054c*/ 	.short	0x010a
        /*054e*/ 	.byte	0x3f
	.zero		1


	//   ....[76]....
        /*0550*/ 	.word	0x00016120
        /*0554*/ 	.word	0x00000003
        /*0558*/ 	.word	0x00000000
        /*055c*/ 	.short	0x010a
        /*055e*/ 	.byte	0x3f
	.zero		1


	//   ....[77]....
        /*0560*/ 	.word	0x00016180
        /*0564*/ 	.word	0x00000004
        /*0568*/ 	.word	0x00000000
        /*056c*/ 	.short	0x010a
        /*056e*/ 	.byte	0x3f
	.zero		1


	//   ....[78]....
        /*0570*/ 	.word	0x000161e0
        /*0574*/ 	.word	0x00000004
        /*0578*/ 	.word	0x00000040
        /*057c*/ 	.short	0x010a
        /*057e*/ 	.byte	0x3f
	.zero		1


	//   ....[79]....
        /*0580*/ 	.word	0x00016230
        /*0584*/ 	.word	0x00000018
        /*0588*/ 	.word	0x00000040
        /*058c*/ 	.short	0x010a
        /*058e*/ 	.byte	0x3f
	.zero		1


	//   ....[80]....
        /*0590*/ 	.word	0x00016280
        /*0594*/ 	.word	0x0000000e
        /*0598*/ 	.word	0x00000040
        /*059c*/ 	.short	0x010a
        /*059e*/ 	.byte	0x3f
	.zero		1


	//   ....[81]....
        /*05a0*/ 	.word	0x000162d0
        /*05a4*/ 	.word	0x0000001a
        /*05a8*/ 	.word	0x00000040
        /*05ac*/ 	.short	0x010a
        /*05ae*/ 	.byte	0x3f
	.zero		1


	//   ....[82]....
        /*05b0*/ 	.word	0x00016320
        /*05b4*/ 	.word	0x0000001a
        /*05b8*/ 	.word	0x00000040
        /*05bc*/ 	.short	0x010a
        /*05be*/ 	.byte	0x3f
	.zero		1


	//   ....[83]....
        /*05c0*/ 	.word	0x00016370
        /*05c4*/ 	.word	0x0000000c
        /*05c8*/ 	.word	0x00000040
        /*05cc*/ 	.short	0x010a
        /*05ce*/ 	.byte	0x3f
	.zero		1


	//   ....[84]....
        /*05d0*/ 	.word	0x000163c0
        /*05d4*/ 	.word	0x0000000c
        /*05d8*/ 	.word	0x00000040
        /*05dc*/ 	.short	0x010a
        /*05de*/ 	.byte	0x3f
	.zero		1


	//   ....[85]....
        /*05e0*/ 	.word	0x00016410
        /*05e4*/ 	.word	0x0000000f
        /*05e8*/ 	.word	0x00000040
        /*05ec*/ 	.short	0x010a
        /*05ee*/ 	.byte	0x3f
	.zero		1


	//   ....[86]....
        /*05f0*/ 	.word	0x00016470
        /*05f4*/ 	.word	0x00000003
        /*05f8*/ 	.word	0x00000088
        /*05fc*/ 	.short	0x010a
        /*05fe*/ 	.byte	0x3f
	.zero		1


	//   ....[87]....
        /*0600*/ 	.word	0x000164d0
        /*0604*/ 	.word	0x00000005
        /*0608*/ 	.word	0x00000060
        /*060c*/ 	.short	0x010a
        /*060e*/ 	.byte	0x3f
	.zero		1


	//   ....[88]....
        /*0610*/ 	.word	0x00016530
        /*0614*/ 	.word	0x00000005
        /*0618*/ 	.word	0x00000068
        /*061c*/ 	.short	0x010a
        /*061e*/ 	.byte	0x3f
	.zero		1


	//   ....[89]....
        /*0620*/ 	.word	0x00016590
        /*0624*/ 	.word	0x00000005
        /*0628*/ 	.word	0x00000070
        /*062c*/ 	.short	0x010a
        /*062e*/ 	.byte	0x3f
	.zero		1


	//   ....[90]....
        /*0630*/ 	.word	0x000165f0
        /*0634*/ 	.word	0x00000005
        /*0638*/ 	.word	0x00000078
        /*063c*/ 	.short	0x010a
        /*063e*/ 	.byte	0x3f
	.zero		1


	//   ....[91]....
        /*0640*/ 	.word	0x00016650
        /*0644*/ 	.word	0x00000005
        /*0648*/ 	.word	0x00000060
        /*064c*/ 	.short	0x010a
        /*064e*/ 	.byte	0x3f
	.zero		1


	//   ....[92]....
        /*0650*/ 	.word	0x000166b0
        /*0654*/ 	.word	0x00000005
        /*0658*/ 	.word	0x00000068
        /*065c*/ 	.short	0x010a
        /*065e*/ 	.byte	0x3f
	.zero		1


	//   ....[93]....
        /*0660*/ 	.word	0x00016710
        /*0664*/ 	.word	0x00000005
        /*0668*/ 	.word	0x00000070
        /*066c*/ 	.short	0x010a
        /*066e*/ 	.byte	0x3f
	.zero		1


	//   ....[94]....
        /*0670*/ 	.word	0x00016770
        /*0674*/ 	.word	0x00000005
        /*0678*/ 	.word	0x00000078
        /*067c*/ 	.short	0x010a
        /*067e*/ 	.byte	0x3f
	.zero		1


	//   ....[95]....
        /*0680*/ 	.word	0x000167c0
        /*0684*/ 	.word	0x00000000
        /*0688*/ 	.word	0x00000060
        /*068c*/ 	.short	0x010a
        /*068e*/ 	.byte	0x3f
	.zero		1


	//   ....[96]....
        /*0690*/ 	.word	0x00016810
        /*0694*/ 	.word	0x00000000
        /*0698*/ 	.word	0x00000068
        /*069c*/ 	.short	0x010a
        /*069e*/ 	.byte	0x3f
	.zero		1


	//   ....[97]....
        /*06a0*/ 	.word	0x00016860
        /*06a4*/ 	.word	0x00000000
        /*06a8*/ 	.word	0x00000070
        /*06ac*/ 	.short	0x010a
        /*06ae*/ 	.byte	0x3f
	.zero		1


	//   ....[98]....
        /*06b0*/ 	.word	0x00016930
        /*06b4*/ 	.word	0x0000000f
        /*06b8*/ 	.word	0x00000020
        /*06bc*/ 	.short	0x010a
        /*06be*/ 	.byte	0x3f
	.zero		1


	//   ....[99]....
        /*06c0*/ 	.word	0x00016a00
        /*06c4*/ 	.word	0x00000007
        /*06c8*/ 	.word	0x00000000
        /*06cc*/ 	.short	0x010a
        /*06ce*/ 	.byte	0x3f
	.zero		1


	//   ....[100]....
        /*06d0*/ 	.word	0x00016a50
        /*06d4*/ 	.word	0x00000006
        /*06d8*/ 	.word	0x00000000
        /*06dc*/ 	.short	0x010a
        /*06de*/ 	.byte	0x3f
	.zero		1


	//   ....[101]....
        /*06e0*/ 	.word	0x00016aa0
        /*06e4*/ 	.word	0x00000007
        /*06e8*/ 	.word	0x00000000
        /*06ec*/ 	.short	0x010a
        /*06ee*/ 	.byte	0x3f
	.zero		1


	//----- nvinfo : EIATTR_NUM_MBARRIERS
	.align		4
.L_38:
        /*06f0*/ 	.byte	0x03, 0x38
        /*06f2*/ 	.short	0x0012


	//----- nvinfo : EIATTR_EXIT_INSTR_OFFSETS
	.align		4
        /*06f4*/ 	.byte	0x04, 0x1c
        /*06f6*/ 	.short	(.L_40 - .L_39)


	//   ....[0]....
.L_39:
        /*06f8*/ 	.word	0x00016110


	//----- nvinfo : EIATTR_MAX_THREADS
	.align		4
.L_40:
        /*06fc*/ 	.byte	0x04, 0x05
        /*06fe*/ 	.short	(.L_42 - .L_41)
.L_41:
        /*0700*/ 	.word	0x00000180
        /*0704*/ 	.word	0x00000001
        /*0708*/ 	.word	0x00000001


	//----- nvinfo : EIATTR_CRS_STACK_SIZE
	.align		4
.L_42:
        /*070c*/ 	.byte	0x04, 0x1e
        /*070e*/ 	.short	(.L_44 - .L_43)
.L_43:
        /*0710*/ 	.word	0x00000000


	//----- nvinfo : EIATTR_CBANK_PARAM_SIZE
	.align		4
.L_44:
        /*0714*/ 	.byte	0x03, 0x19
        /*0716*/ 	.short	0x0770


	//----- nvinfo : EIATTR_PARAM_CBANK
	.align		4
        /*0718*/ 	.byte	0x04, 0x0a
        /*071a*/ 	.short	(.L_46 - .L_45)
	.align		4
.L_45:
        /*071c*/ 	.word	index@(.nv.constant0._ZN7cutlass13device_kernelINS_4gemm6kernel13GemmUniversalIN4cute5tupleIJiiiiEEENS1_10collective13CollectiveMmaINS1_34MainloopSm90TmaGmmaWarpSpecializedILi4ENS5_IJNS4_1CILi1EEESB_SB_EEENS1_35KernelTmaWarpSpecializedCooperativeEEENS5_IJNSA_ILi128EEENSA_ILi256EEENSA_ILi64EEEEEENS_6half_tENS5_IJlSB_lEEESJ_SK_NS4_8TiledMMAINS4_8MMA_AtomIJNS4_4SM904GMMA26MMA_64x256x16_F32F16F16_SSILNSO_5MajorE0ELSQ_0ELNSO_7ScaleInE1ELSR_1EEEEEENS4_6LayoutINS5_IJNSA_ILi2EEESB_SB_EEENS5_IJSB_NSA_ILi0EEESX_EEEEENS5_IJNS4_10UnderscoreES10_S10_EEEEENS4_13SM90_TMA_LOADENS4_14ComposedLayoutINS4_7SwizzleILi3ELi4ELi3EEENS4_18smem_ptr_flag_bitsILi16EEENSU_INS5_IJNSA_ILi8EEESH_EEENS5_IJSH_SB_EEEEEEEvNS4_8identityES13_S1D_vS1E_EENS_8epilogue10collective18CollectiveEpilogueINS1G_22Sm90TmaWarpSpecializedILi4ELi2ELi16ELb1ELb0EEEJSI_NS5_IJSF_NSA_ILi32EEEEEESJ_SK_SJ_SK_NS1G_6fusion15FusionCallbacksIS1K_NS1N_13LinCombEltActINS1G_6thread4GELUESJ_fSJ_fLNS_15FloatRoundStyleE2EEESI_S1M_JEEES13_NS14_INS15_ILi2ELi4ELi3EEES18_NSU_INS5_IJS19_S1L_EEENS5_IJS1L_SB_EEEEEEENS4_17SM75_U32x4_LDSM_NENS4_14SM90_TMA_STOREES1Z_NS4_17SM90_U32x4_STSM_NENS4_9Copy_AtomIJS22_SJ_EEEvEEEvvEEEEvNT_6ParamsE)
        /*0720*/ 	.short	0x0210
        /*0722*/ 	.short	0x0770


	//----- nvinfo : EIATTR_SW_WAR
	.align		4
.L_46:
        /*0724*/ 	.byte	0x04, 0x36
        /*0726*/ 	.short	(.L_48 - .L_47)
.L_47:
        /*0728*/ 	.word	0x00000008
.L_48:


//--------------------- .nv.callgraph             --------------------------
	.section	.nv.callgraph,"",@"SHT_CUDA_CALLGRAPH"
	.align	4
	.sectionentsize	8
	.align		4
        /*0000*/ 	.word	0x00000000
	.align		4
        /*0004*/ 	.word	0xffffffff
	.align		4
        /*0008*/ 	.word	index@(_ZN7cutlass13device_kernelINS_4gemm6kernel13GemmUniversalIN4cute5tupleIJiiiiEEENS1_10collective13CollectiveMmaINS1_34MainloopSm90TmaGmmaWarpSpecializedILi4ENS5_IJNS4_1CILi1EEESB_SB_EEENS1_35KernelTmaWarpSpecializedCooperativeEEENS5_IJNSA_ILi128EEENSA_ILi256EEENSA_ILi64EEEEEENS_6half_tENS5_IJlSB_lEEESJ_SK_NS4_8TiledMMAINS4_8MMA_AtomIJNS4_4SM904GMMA26MMA_64x256x16_F32F16F16_SSILNSO_5MajorE0ELSQ_0ELNSO_7ScaleInE1ELSR_1EEEEEENS4_6LayoutINS5_IJNSA_ILi2EEESB_SB_EEENS5_IJSB_NSA_ILi0EEESX_EEEEENS5_IJNS4_10UnderscoreES10_S10_EEEEENS4_13SM90_TMA_LOADENS4_14ComposedLayoutINS4_7SwizzleILi3ELi4ELi3EEENS4_18smem_ptr_flag_bitsILi16EEENSU_INS5_IJNSA_ILi8EEESH_EEENS5_IJSH_SB_EEEEEEEvNS4_8identityES13_S1D_vS1E_EENS_8epilogue10collective18CollectiveEpilogueINS1G_22Sm90TmaWarpSpecializedILi4ELi2ELi16ELb1ELb0EEEJSI_NS5_IJSF_NSA_ILi32EEEEEESJ_SK_SJ_SK_NS1G_6fusion15FusionCallbacksIS1K_NS1N_13LinCombEltActINS1G_6thread4GELUESJ_fSJ_fLNS_15FloatRoundStyleE2EEESI_S1M_JEEES13_NS14_INS15_ILi2ELi4ELi3EEES18_NSU_INS5_IJS19_S1L_EEENS5_IJS1L_SB_EEEEEEENS4_17SM75_U32x4_LDSM_NENS4_14SM90_TMA_STOREES1Z_NS4_17SM90_U32x4_STSM_NENS4_9Copy_AtomIJS22_SJ_EEEvEEEvvEEEEvNT_6ParamsE)
	.align		4
        /*000c*/ 	.word	index@(__assertfail)
	.align		4
        /*0010*/ 	.word	0x00000000
	.align		4
        /*0014*/ 	.word	0xfffffffe
	.align		4
        /*0018*/ 	.word	0x00000000
	.align		4
        /*001c*/ 	.word	0xfffffffd
	.align		4
        /*0020*/ 	.word	0x00000000
	.align		4
        /*0024*/ 	.word	0xfffffffc


//--------------------- .nv.constant4             --------------------------
	.section	.nv.constant4,"a",@progbits
	.align	8
	.align		8
.nv.constant4:
        /*0000*/ 	.dword	__assertfail
	.align		8
        /*0008*/ 	.dword	__unnamed_1
	.align		8
        /*0010*/ 	.dword	__unnamed_2
	.align		8
        /*0018*/ 	.dword	_ZN39_INTERNAL_c75b09c9_4_k_cu_acaecb0c_34544cuda3std3__45__cpo5beginE
	.align		8
        /*0020*/ 	.dword	_ZN39_INTERNAL_c75b09c9_4_k_cu_acaecb0c_34544cuda3std3__45__cpo3endE
	.align		8
        /*0028*/ 	.dword	_ZN39_INTERNAL_c75b09c9_4_k_cu_acaecb0c_34544cuda3std3__45__cpo6cbeginE
	.align		8
        /*0030*/ 	.dword	_ZN39_INTERNAL_c75b09c9_4_k_cu_acaecb0c_34544cuda3std3__45__cpo4cendE
	.align		8
        /*0038*/ 	.dword	_ZN39_INTERNAL_c75b09c9_4_k_cu_acaecb0c_34544cuda3std3__441_GLOBAL__N__c75b09c9_4_k_cu_acaecb0c_34546ignoreE
	.align		8
        /*0040*/ 	.dword	_ZN39_INTERNAL_c75b09c9_4_k_cu_acaecb0c_34544cuda3std3__419piecewise_constructE
	.align		8
        /*0048*/ 	.dword	_ZN39_INTERNAL_c75b09c9_4_k_cu_acaecb0c_34544cuda3std3__48in_placeE
	.align		8
        /*0050*/ 	.dword	_ZN39_INTERNAL_c75b09c9_4_k_cu_acaecb0c_34544cuda3std6ranges3__45__cpo4swapE
	.align		8
        /*0058*/ 	.dword	_ZN39_INTERNAL_c75b09c9_4_k_cu_acaecb0c_34544cuda3std6ranges3__45__cpo9iter_moveE
	.align		8
        /*0060*/ 	.dword	_ZN39_INTERNAL_c75b09c9_4_k_cu_acaecb0c_34544cute7productE
	.align		8
        /*0068*/ 	.dword	_ZN39_INTERNAL_c75b09c9_4_k_cu_acaecb0c_34544cute1_E
	.align		8
        /*0070*/ 	.dword	$str$22
	.align		8
        /*0078*/ 	.dword	$str$23
	.align		8
        /*0080*/ 	.dword	$str$26
	.align		8
        /*0088*/ 	.dword	$str$27


//--------------------- .text._ZN7cutlass13device_kernelINS_4gemm6kernel13GemmUniversalIN4cute5tupleIJiiiiEEENS1_10collective13CollectiveMmaINS1_34MainloopSm90TmaGmmaWarpSpecializedILi4ENS5_IJNS4_1CILi1EEESB_SB_EEENS1_35KernelTmaWarpSpecializedCooperativeEEENS5_IJNSA_ILi128EEENSA_ILi256EEENSA_ILi64EEEEEENS_6half_tENS5_IJlSB_lEEESJ_SK_NS4_8TiledMMAINS4_8MMA_AtomIJNS4_4SM904GMMA26MMA_64x256x16_F32F16F16_SSILNSO_5MajorE0ELSQ_0ELNSO_7ScaleInE1ELSR_1EEEEEENS4_6LayoutINS5_IJNSA_ILi2EEESB_SB_EEENS5_IJSB_NSA_ILi0EEESX_EEEEENS5_IJNS4_10UnderscoreES10_S10_EEEEENS4_13SM90_TMA_LOADENS4_14ComposedLayoutINS4_7SwizzleILi3ELi4ELi3EEENS4_18smem_ptr_flag_bitsILi16EEENSU_INS5_IJNSA_ILi8EEESH_EEENS5_IJSH_SB_EEEEEEEvNS4_8identityES13_S1D_vS1E_EENS_8epilogue10collective18CollectiveEpilogueINS1G_22Sm90TmaWarpSpecializedILi4ELi2ELi16ELb1ELb0EEEJSI_NS5_IJSF_NSA_ILi32EEEEEESJ_SK_SJ_SK_NS1G_6fusion15FusionCallbacksIS1K_NS1N_13LinCombEltActINS1G_6thread4GELUESJ_fSJ_fLNS_15FloatRoundStyleE2EEESI_S1M_JEEES13_NS14_INS15_ILi2ELi4ELi3EEES18_NSU_INS5_IJS19_S1L_EEENS5_IJS1L_SB_EEEEEEENS4_17SM75_U32x4_LDSM_NENS4_14SM90_TMA_STOREES1Z_NS4_17SM90_U32x4_STSM_NENS4_9Copy_AtomIJS22_SJ_EEEvEEEvvEEEEvNT_6ParamsE --------------------------
	.section	.text._ZN7cutlass13device_kernelINS_4gemm6kernel13GemmUniversalIN4cute5tupleIJiiiiEEENS1_10collective13CollectiveMmaINS1_34MainloopSm90TmaGmmaWarpSpecializedILi4ENS5_IJNS4_1CILi1EEESB_SB_EEENS1_35KernelTmaWarpSpecializedCooperativeEEENS5_IJNSA_ILi128EEENSA_ILi256EEENSA_ILi64EEEEEENS_6half_tENS5_IJlSB_lEEESJ_SK_NS4_8TiledMMAINS4_8MMA_AtomIJNS4_4SM904GMMA26MMA_64x256x16_F32F16F16_SSILNSO_5MajorE0ELSQ_0ELNSO_7ScaleInE1ELSR_1EEEEEENS4_6LayoutINS5_IJNSA_ILi2EEESB_SB_EEENS5_IJSB_NSA_ILi0EEESX_EEEEENS5_IJNS4_10UnderscoreES10_S10_EEEEENS4_13SM90_TMA_LOADENS4_14ComposedLayoutINS4_7SwizzleILi3ELi4ELi3EEENS4_18smem_ptr_flag_bitsILi16EEENSU_INS5_IJNSA_ILi8EEESH_EEENS5_IJSH_SB_EEEEEEEvNS4_8identityES13_S1D_vS1E_EENS_8epilogue10collective18CollectiveEpilogueINS1G_22Sm90TmaWarpSpecializedILi4ELi2ELi16ELb1ELb0EEEJSI_NS5_IJSF_NSA_ILi32EEEEEESJ_SK_SJ_SK_NS1G_6fusion15FusionCallbacksIS1K_NS1N_13LinCombEltActINS1G_6thread4GELUESJ_fSJ_fLNS_15FloatRoundStyleE2EEESI_S1M_JEEES13_NS14_INS15_ILi2ELi4ELi3EEES18_NSU_INS5_IJS19_S1L_EEENS5_IJS1L_SB_EEEEEEENS4_17SM75_U32x4_LDSM_NENS4_14SM90_TMA_STOREES1Z_NS4_17SM90_U32x4_STSM_NENS4_9Copy_AtomIJS22_SJ_EEEvEEEvvEEEEvNT_6ParamsE,"ax",@progbits
	.align	128
.text._ZN7cutlass13device_kernelINS_4gemm6kernel13GemmUniversalIN4cute5tupleIJiiiiEEENS1_10collective13CollectiveMmaINS1_34MainloopSm90TmaGmmaWarpSpecializedILi4ENS5_IJNS4_1CILi1EEESB_SB_EEENS1_35KernelTmaWarpSpecializedCooperativeEEENS5_IJNSA_ILi128EEENSA_ILi256EEENSA_ILi64EEEEEENS_6half_tENS5_IJlSB_lEEESJ_SK_NS4_8TiledMMAINS4_8MMA_AtomIJNS4_4SM904GMMA26MMA_64x256x16_F32F16F16_SSILNSO_5MajorE0ELSQ_0ELNSO_7ScaleInE1ELSR_1EEEEEENS4_6LayoutINS5_IJNSA_ILi2EEESB_SB_EEENS5_IJSB_NSA_ILi0EEESX_EEEEENS5_IJNS4_10UnderscoreES10_S10_EEEEENS4_13SM90_TMA_LOADENS4_14ComposedLayoutINS4_7SwizzleILi3ELi4ELi3EEENS4_18smem_ptr_flag_bitsILi16EEENSU_INS5_IJNSA_ILi8EEESH_EEENS5_IJSH_SB_EEEEEEEvNS4_8identityES13_S1D_vS1E_EENS_8epilogue10collective18CollectiveEpilogueINS1G_22Sm90TmaWarpSpecializedILi4ELi2ELi16ELb1ELb0EEEJSI_NS5_IJSF_NSA_ILi32EEEEEESJ_SK_SJ_SK_NS1G_6fusion15FusionCallbacksIS1K_NS1N_13LinCombEltActINS1G_6thread4GELUESJ_fSJ_fLNS_15FloatRoundStyleE2EEESI_S1M_JEEES13_NS14_INS15_ILi2ELi4ELi3EEES18_NSU_INS5_IJS19_S1L_EEENS5_IJS1L_SB_EEEEEEENS4_17SM75_U32x4_LDSM_NENS4_14SM90_TMA_STOREES1Z_NS4_17SM90_U32x4_STSM_NENS4_9Copy_AtomIJS22_SJ_EEEvEEEvvEEEEvNT_6ParamsE:
        .type           _ZN7cutlass13device_kernelINS_4gemm6kernel13GemmUniversalIN4cute5tupleIJiiiiEEENS1_10collective13CollectiveMmaINS1_34MainloopSm90TmaGmmaWarpSpecializedILi4ENS5_IJNS4_1CILi1EEESB_SB_EEENS1_35KernelTmaWarpSpecializedCooperativeEEENS5_IJNSA_ILi128EEENSA_ILi256EEENSA_ILi64EEEEEENS_6half_tENS5_IJlSB_lEEESJ_SK_NS4_8TiledMMAINS4_8MMA_AtomIJNS4_4SM904GMMA26MMA_64x256x16_F32F16F16_SSILNSO_5MajorE0ELSQ_0ELNSO_7ScaleInE1ELSR_1EEEEEENS4_6LayoutINS5_IJNSA_ILi2EEESB_SB_EEENS5_IJSB_NSA_ILi0EEESX_EEEEENS5_IJNS4_10UnderscoreES10_S10_EEEEENS4_13SM90_TMA_LOADENS4_14ComposedLayoutINS4_7SwizzleILi3ELi4ELi3EEENS4_18smem_ptr_flag_bitsILi16EEENSU_INS5_IJNSA_ILi8EEESH_EEENS5_IJSH_SB_EEEEEEEvNS4_8identityES13_S1D_vS1E_EENS_8epilogue10collective18CollectiveEpilogueINS1G_22Sm90TmaWarpSpecializedILi4ELi2ELi16ELb1ELb0EEEJSI_NS5_IJSF_NSA_ILi32EEEEEESJ_SK_SJ_SK_NS1G_6fusion15FusionCallbacksIS1K_NS1N_13LinCombEltActINS1G_6thread4GELUESJ_fSJ_fLNS_15FloatRoundStyleE2EEESI_S1M_JEEES13_NS14_INS15_ILi2ELi4ELi3EEES18_NSU_INS5_IJS19_S1L_EEENS5_IJS1L_SB_EEEEEEENS4_17SM75_U32x4_LDSM_NENS4_14SM90_TMA_STOREES1Z_NS4_17SM90_U32x4_STSM_NENS4_9Copy_AtomIJS22_SJ_EEEvEEEvvEEEEvNT_6ParamsE,@function
        .size           _ZN7cutlass13device_kernelINS_4gemm6kernel13GemmUniversalIN4cute5tupleIJiiiiEEENS1_10collective13CollectiveMmaINS1_34MainloopSm90TmaGmmaWarpSpecializedILi4ENS5_IJNS4_1CILi1EEESB_SB_EEENS1_35KernelTmaWarpSpecializedCooperativeEEENS5_IJNSA_ILi128EEENSA_ILi256EEENSA_ILi64EEEEEENS_6half_tENS5_IJlSB_lEEESJ_SK_NS4_8TiledMMAINS4_8MMA_AtomIJNS4_4SM904GMMA26MMA_64x256x16_F32F16F16_SSILNSO_5MajorE0ELSQ_0ELNSO_7ScaleInE1ELSR_1EEEEEENS4_6LayoutINS5_IJNSA_ILi2EEESB_SB_EEENS5_IJSB_NSA_ILi0EEESX_EEEEENS5_IJNS4_10UnderscoreES10_S10_EEEEENS4_13SM90_TMA_LOADENS4_14ComposedLayoutINS4_7SwizzleILi3ELi4ELi3EEENS4_18smem_ptr_flag_bitsILi16EEENSU_INS5_IJNSA_ILi8EEESH_EEENS5_IJSH_SB_EEEEEEEvNS4_8identityES13_S1D_vS1E_EENS_8epilogue10collective18CollectiveEpilogueINS1G_22Sm90TmaWarpSpecializedILi4ELi2ELi16ELb1ELb0EEEJSI_NS5_IJSF_NSA_ILi32EEEEEESJ_SK_SJ_SK_NS1G_6fusion15FusionCallbacksIS1K_NS1N_13LinCombEltActINS1G_6thread4GELUESJ_fSJ_fLNS_15FloatRoundStyleE2EEESI_S1M_JEEES13_NS14_INS15_ILi2ELi4ELi3EEES18_NSU_INS5_IJS19_S1L_EEENS5_IJS1L_SB_EEEEEEENS4_17SM75_U32x4_LDSM_NENS4_14SM90_TMA_STOREES1Z_NS4_17SM90_U32x4_STSM_NENS4_9Copy_AtomIJS22_SJ_EEEvEEEvvEEEEvNT_6ParamsE,(.L_x_257 - _ZN7cutlass13device_kernelINS_4gemm6kernel13GemmUniversalIN4cute5tupleIJiiiiEEENS1_10collective13CollectiveMmaINS1_34MainloopSm90TmaGmmaWarpSpecializedILi4ENS5_IJNS4_1CILi1EEESB_SB_EEENS1_35KernelTmaWarpSpecializedCooperativeEEENS5_IJNSA_ILi128EEENSA_ILi256EEENSA_ILi64EEEEEENS_6half_tENS5_IJlSB_lEEESJ_SK_NS4_8TiledMMAINS4_8MMA_AtomIJNS4_4SM904GMMA26MMA_64x256x16_F32F16F16_SSILNSO_5MajorE0ELSQ_0ELNSO_7ScaleInE1ELSR_1EEEEEENS4_6LayoutINS5_IJNSA_ILi2EEESB_SB_EEENS5_IJSB_NSA_ILi0EEESX_EEEEENS5_IJNS4_10UnderscoreES10_S10_EEEEENS4_13SM90_TMA_LOADENS4_14ComposedLayoutINS4_7SwizzleILi3ELi4ELi3EEENS4_18smem_ptr_flag_bitsILi16EEENSU_INS5_IJNSA_ILi8EEESH_EEENS5_IJSH_SB_EEEEEEEvNS4_8identityES13_S1D_vS1E_EENS_8epilogue10collective18CollectiveEpilogueINS1G_22Sm90TmaWarpSpecializedILi4ELi2ELi16ELb1ELb0EEEJSI_NS5_IJSF_NSA_ILi32EEEEEESJ_SK_SJ_SK_NS1G_6fusion15FusionCallbacksIS1K_NS1N_13LinCombEltActINS1G_6thread4GELUESJ_fSJ_fLNS_15FloatRoundStyleE2EEESI_S1M_JEEES13_NS14_INS15_ILi2ELi4ELi3EEES18_NSU_INS5_IJS19_S1L_EEENS5_IJS1L_SB_EEEEEEENS4_17SM75_U32x4_LDSM_NENS4_14SM90_TMA_STOREES1Z_NS4_17SM90_U32x4_STSM_NENS4_9Copy_AtomIJS22_SJ_EEEvEEEvvEEEEvNT_6ParamsE)
        .other          _ZN7cutlass13device_kernelINS_4gemm6kernel13GemmUniversalIN4cute5tupleIJiiiiEEENS1_10collective13CollectiveMmaINS1_34MainloopSm90TmaGmmaWarpSpecializedILi4ENS5_IJNS4_1CILi1EEESB_SB_EEENS1_35KernelTmaWarpSpecializedCooperativeEEENS5_IJNSA_ILi128EEENSA_ILi256EEENSA_ILi64EEEEEENS_6half_tENS5_IJlSB_lEEESJ_SK_NS4_8TiledMMAINS4_8MMA_AtomIJNS4_4SM904GMMA26MMA_64x256x16_F32F16F16_SSILNSO_5MajorE0ELSQ_0ELNSO_7ScaleInE1ELSR_1EEEEEENS4_6LayoutINS5_IJNSA_ILi2EEESB_SB_EEENS5_IJSB_NSA_ILi0EEESX_EEEEENS5_IJNS4_10UnderscoreES10_S10_EEEEENS4_13SM90_TMA_LOADENS4_14ComposedLayoutINS4_7SwizzleILi3ELi4ELi3EEENS4_18smem_ptr_flag_bitsILi16EEENSU_INS5_IJNSA_ILi8EEESH_EEENS5_IJSH_SB_EEEEEEEvNS4_8identityES13_S1D_vS1E_EENS_8epilogue10collective18CollectiveEpilogueINS1G_22Sm90TmaWarpSpecializedILi4ELi2ELi16ELb1ELb0EEEJSI_NS5_IJSF_NSA_ILi32EEEEEESJ_SK_SJ_SK_NS1G_6fusion15FusionCallbacksIS1K_NS1N_13LinCombEltActINS1G_6thread4GELUESJ_fSJ_fLNS_15FloatRoundStyleE2EEESI_S1M_JEEES13_NS14_INS15_ILi2ELi4ELi3EEES18_NSU_INS5_IJS19_S1L_EEENS5_IJS1L_SB_EEEEEEENS4_17SM75_U32x4_LDSM_NENS4_14SM90_TMA_STOREES1Z_NS4_17SM90_U32x4_STSM_NENS4_9Copy_AtomIJS22_SJ_EEEvEEEvvEEEEvNT_6ParamsE,@"STO_CUDA_ENTRY STV_DEFAULT"
_ZN7cutlass13device_kernelINS_4gemm6kernel13GemmUniversalIN4cute5tupleIJiiiiEEENS1_10collective13CollectiveMmaINS1_34MainloopSm90TmaGmmaWarpSpecializedILi4ENS5_IJNS4_1CILi1EEESB_SB_EEENS1_35KernelTmaWarpSpecializedCooperativeEEENS5_IJNSA_ILi128EEENSA_ILi256EEENSA_ILi64EEEEEENS_6half_tENS5_IJlSB_lEEESJ_SK_NS4_8TiledMMAINS4_8MMA_AtomIJNS4_4SM904GMMA26MMA_64x256x16_F32F16F16_SSILNSO_5MajorE0ELSQ_0ELNSO_7ScaleInE1ELSR_1EEEEEENS4_6LayoutINS5_IJNSA_ILi2EEESB_SB_EEENS5_IJSB_NSA_ILi0EEESX_EEEEENS5_IJNS4_10UnderscoreES10_S10_EEEEENS4_13SM90_TMA_LOADENS4_14ComposedLayoutINS4_7SwizzleILi3ELi4ELi3EEENS4_18smem_ptr_flag_bitsILi16EEENSU_INS5_IJNSA_ILi8EEESH_EEENS5_IJSH_SB_EEEEEEEvNS4_8identityES13_S1D_vS1E_EENS_8epilogue10collective18CollectiveEpilogueINS1G_22Sm90TmaWarpSpecializedILi4ELi2ELi16ELb1ELb0EEEJSI_NS5_IJSF_NSA_ILi32EEEEEESJ_SK_SJ_SK_NS1G_6fusion15FusionCallbacksIS1K_NS1N_13LinCombEltActINS1G_6thread4GELUESJ_fSJ_fLNS_15FloatRoundStyleE2EEESI_S1M_JEEES13_NS14_INS15_ILi2ELi4ELi3EEES18_NSU_INS5_IJS19_S1L_EEENS5_IJS1L_SB_EEEEEEENS4_17SM75_U32x4_LDSM_NENS4_14SM90_TMA_STOREES1Z_NS4_17SM90_U32x4_STSM_NENS4_9Copy_AtomIJS22_SJ_EEEvEEEvvEEEEvNT_6ParamsE:
[----:B------:R-:W1:Y:S01]  /*0000*/  LDC R1, c[0x0][0x28] ;  /* 0x00000a00ff017b82 */ /* 0x000e620000000800 */
[----:B------:R-:W2:Y:S07]  /*0010*/  S2R R18, SR_TID.X ;  /* 0x0000000000127919 */ /* 0x000eae0000002100 */
[----:B------:R-:W3:Y:S01]  /*0020*/  LDC.64 R4, c[0x0][0x588] ;  /* 0x00016200ff047b82 */ /* 0x000ee20000000a00 */
[----:B------:R-:W-:Y:S01]  /*0030*/  ELECT P0, URZ, PT ;  /* 0x00000000003f782f */ /* 0x000fe20003800000 */
[----:B------:R-:W-:Y:S01]  /*0040*/  BSSY B0, `(.L_x_0) ;  /* 0x0000016000007945 */ /* 0x000fe20003800000 */
[----:B--2---:R-:W-:-:S02]  /*0050*/  SHF.R.U32.HI R6, RZ, 0x5, R18 ;  /* 0x00000005ff067819 */ /* 0x004fc40000011612 */
[----:B------:R-:W-:-:S03]  /*0060*/  SHF.R.U32.HI R2, RZ, 0x7, R18 ;  /* 0x00000007ff027819 */ /* 0x000fc60000011612 */
[----:B------:R-:W2:Y:S04]  /*0070*/  SHFL.IDX PT, R0, R6, RZ, 0x1f ;  /* 0x00001fff06007589 */ /* 0x000ea800000e0000 */
[----:B------:R4:W1:Y:S01]  /*0080*/  SHFL.IDX PT, R10, R2, RZ, 0x1f ;  /* 0x00001fff020a7589 */ /* 0x00086200000e0000 */
[----:B--2---:R-:W-:Y:S02]  /*0090*/  ISETP.NE.OR P0, PT, R0, RZ, !P0 ;  /* 0x000000ff0000720c */ /* 0x004fe40004705670 */
[----:B------:R-:W-:-:S11]  /*00a0*/  SHF.R.S32.HI R3, RZ, 0x1f, R0 ;  /* 0x0000001fff037819 */ /* 0x000fd60000011400 */
[----:B-1-34-:R-:W-:Y:S05]  /*00b0*/  @P0 BRA `(.L_x_1) ;  /* 0x0000000000380947 */ /* 0x01afea0003800000 */
[----:B------:R-:W-:Y:S02]  /*00c0*/  ULDC.64 UR4, c[0x0][0x198] ;  /* 0x0000660000047ab9 */ /* 0x000fe40000000a00 */
[----:B------:R-:W-:Y:S02]  /*00d0*/  UIADD3 UR6, UP0, UR4, 0xf0, URZ ;  /* 0x000000f004067890 */ /* 0x000fe4000ff1e03f */
[----:B------:R-:W-:Y:S02]  /*00e0*/  UIADD3 UR8, UP1, UR4, 0x1f0, URZ ;  /* 0x000001f004087890 */ /* 0x000fe4000ff3e03f */
[----:B------:R-:W-:Y:S02]  /*00f0*/  UIADD3 UR10, UP2, UR4, 0x3f0, URZ ;  /* 0x000003f0040a7890 */ /* 0x000fe4000ff5e03f */
[----:B------:R-:W-:Y:S02]  /*0100*/  UIADD3 UR4, UP3, UR4, 0x4f0, URZ ;  /* 0x000004f004047890 */ /* 0x000fe4000ff7e03f */
[----:B------:R-:W-:-:S02]  /*0110*/  UIADD3.X UR7, URZ, UR5, URZ, UP0, !UPT ;  /* 0x000000053f077290 */ /* 0x000fc400087fe43f */
[----:B------:R-:W-:Y:S02]  /*0120*/  UIADD3.X UR9, URZ, UR5, URZ, UP1, !UPT ;  /* 0x000000053f097290 */ /* 0x000fe40008ffe43f */
[----:B------:R-:W-:Y:S02]  /*0130*/  UIADD3.X UR11, URZ, UR5, URZ, UP2, !UPT ;  /* 0x000000053f0b7290 */ /* 0x000fe400097fe43f */
[----:B------:R-:W-:-:S03]  /*0140*/  UIADD3.X UR5, URZ, UR5, URZ, UP3, !UPT ;  /* 0x000000053f057290 */ /* 0x000fc60009ffe43f */
[----:B------:R1:W-:Y:S02]  /*0150*/  UTMACCTL.PF [UR6] ;  /* 0x00000000060079b9 */ /* 0x0003e40008040000 */
[----:B------:R1:W-:Y:S02]  /*0160*/  UTMACCTL.PF [UR8] ;  /* 0x00000000080079b9 */ /* 0x0003e40008040000 */
[----:B------:R1:W-:Y:S02]  /*0170*/  UTMACCTL.PF [UR10] ;  /* 0x000000000a0079b9 */ /* 0x0003e40008040000 */
[----:B------:R1:W-:Y:S02]  /*0180*/  UTMACCTL.PF [UR4] ;  /* 0x00000000040079b9 */ /* 0x0003e40008040000 */
[----:B-1----:R-:W-:Y:S01]  /*0190*/  NOP ;  /* 0x0000000000007918 */ /* 0x002fe20000000000 */
.L_x_1:
[----:B------:R-:W-:Y:S05]  /*01a0*/  BSYNC B0 ;  /* 0x0000000000007941 */ /* 0x000fea0003800000 */
.L_x_0:
[----:B------:R-:W-:Y:S01]  /*01b0*/  ULDC.64 UR4, c[0x0][0x590] ;  /* 0x0001640000047ab9 */ /* 0x000fe20000000a00 */
[----:B------:R-:W-:Y:S01]  /*01c0*/  LEA.HI R3, R3, R0, RZ, 0x2 ;  /* 0x0000000003037211 */ /* 0x000fe200078f10ff */
[----:B------:R-:W-:Y:S01]  /*01d0*/  ULDC.64 UR48, c[0x0][0x208] ;  /* 0x0000820000307ab9 */ /* 0x000fe20000000a00 */
[----:B------:R-:W-:Y:S02]  /*01e0*/  ISETP.NE.U32.AND P2, PT, RZ, UR4, PT ;  /* 0x00000004ff007c0c */ /* 0x000fe4000bf45070 */
[----:B------:R-:W-:Y:S02]  /*01f0*/  LOP3.LUT R3, R3, 0xfffffffc, RZ, 0xc0, !PT ;  /* 0xfffffffc03037812 */ /* 0x000fe400078ec0ff */
[----:B------:R-:W-:Y:S02]  /*0200*/  ISETP.NE.AND.EX P3, PT, RZ, UR5, PT, P2 ;  /* 0x00000005ff007c0c */ /* 0x000fe4000bf65320 */
[----:B------:R-:W-:Y:S02]  /*0210*/  IADD3 R0, R0, -R3, RZ ;  /* 0x8000000300007210 */ /* 0x000fe40007ffe0ff */
[----:B------:R-:W-:-:S02]  /*0220*/  PRMT R7, RZ, 0x7610, R7 ;  /* 0x00007610ff077816 */ /* 0x000fc40000000007 */
[----:B------:R-:W-:Y:S02]  /*0230*/  MOV R2, R4 ;  /* 0x0000000400027202 */ /* 0x000fe40000000f00 */
[----:B------:R-:W-:-:S05]  /*0240*/  MOV R3, R5 ;  /* 0x0000000500037202 */ /* 0x000fca0000000f00 */
[----:B------:R-:W-:Y:S05]  /*0250*/  @P3 BRA `(.L_x_2) ;  /* 0x0000000000303947 */ /* 0x000fea0003800000 */
[----:B------:R-:W-:Y:S02]  /*0260*/  ULDC.64 UR6, c[0x0][0x588] ;  /* 0x0001620000067ab9 */ /* 0x000fe40000000a00 */
[----:B------:R-:W-:-:S04]  /*0270*/  ISETP.NE.U32.AND P0, PT, RZ, UR6, PT ;  /* 0x00000006ff007c0c */ /* 0x000fc8000bf05070 */
[----:B------:R-:W-:-:S13]  /*0280*/  ISETP.NE.AND.EX P0, PT, RZ, UR7, PT, P0 ;  /* 0x00000007ff007c0c */ /* 0x000fda000bf05300 */
[----:B------:R-:W-:Y:S05]  /*0290*/  @!P0 BRA `(.L_x_3) ;  /* 0x0000000000108947 */ /* 0x000fea0003800000 */
[----:B------:R-:W2:Y:S02]  /*02a0*/  LDG.E R7, desc[UR48][R2.64] ;  /* 0x0000003002077981 */ /* 0x000ea4000c1e1900 */
[----:B--2---:R-:W-:Y:S02]  /*02b0*/  FSETP.NEU.AND P1, PT, R7, RZ, PT ;  /* 0x000000ff0700720b */ /* 0x004fe40003f2d000 */
[----:B------:R-:W-:Y:S01]  /*02c0*/  MOV R7, 0x1 ;  /* 0x0000000100077802 */ /* 0x000fe20000000f00 */
[----:B------:R-:W-:Y:S10]  /*02d0*/  BRA `(.L_x_2) ;  /* 0x0000000000107947 */ /* 0x000ff40003800000 */
.L_x_3:
[----:B------:R-:W-:Y:S01]  /*02e0*/  ULDC UR6, c[0x0][0x580] ;  /* 0x0001600000067ab9 */ /* 0x000fe20000000800 */
[----:B------:R-:W-:Y:S02]  /*02f0*/  MOV R7, 0x1 ;  /* 0x0000000100077802 */ /* 0x000fe40000000f00 */
[----:B------:R-:W-:Y:S02]  /*0300*/  CS2R R2, SRZ ;  /* 0x0000000000027805 */ /* 0x000fe4000001ff00 */
[----:B------:R-:W-:-:S13]  /*0310*/  FSETP.NEU.AND P1, PT, RZ, UR6, PT ;  /* 0x00000006ff007c0b */ /* 0x000fda000bf2d000 */
.L_x_2:
[----:B------:R-:W-:Y:S02]  /*0320*/  ISETP.NE.U32.AND P4, PT, R2, RZ, PT ;  /* 0x000000ff0200720c */ /* 0x000fe40003f85070 */
[----:B------:R-:W-:Y:S02]  /*0330*/  ISETP.NE.AND.EX P5, PT, RZ, UR5, PT, P2 ;  /* 0x00000005ff007c0c */ /* 0x000fe4000bfa5320 */
[----:B------:R-:W-:Y:S02]  /*0340*/  ISETP.NE.AND.EX P2, PT, R3, RZ, PT, P4 ;  /* 0x000000ff0300720c */ /* 0x000fe40003f45340 */
[----:B------:R-:W-:-:S11]  /*0350*/  PLOP3.LUT P0, PT, PT, PT, PT, 0x8, 0x0 ;  /* 0x000000000000781c */ /* 0x000fd60003f0e170 */
[----:B------:R-:W-:Y:S05]  /*0360*/  @P2 BRA P5, `(.L_x_4) ;  /* 0x0000000000342947 */ /* 0x000fea0002800000 */
[----:B------:R-:W-:-:S04]  /*0370*/  ISETP.NE.U32.AND P0, PT, RZ, UR4, PT ;  /* 0x00000004ff007c0c */ /* 0x000fc8000bf05070 */
[----:B------:R-:W-:-:S13]  /*0380*/  ISETP.NE.AND.EX P0, PT, RZ, UR5, PT, P0 ;  /* 0x00000005ff007c0c */ /* 0x000fda000bf05300 */
[----:B------:R-:W-:Y:S05]  /*0390*/  @!P0 BRA `(.L_x_5) ;  /* 0x0000000000248947 */ /* 0x000fea0003800000 */
[----:B------:R-:W-:Y:S02]  /*03a0*/  PRMT R7, R7, 0x9910, RZ ;  /* 0x0000991007077816 */ /* 0x000fe400000000ff */
[----:B------:R-:W-:Y:S02]  /*03b0*/  ISETP.NE.U32.AND P0, PT, R2, RZ, PT ;  /* 0x000000ff0200720c */ /* 0x000fe40003f05070 */
[----:B------:R-:W-:Y:S02]  /*03c0*/  ISETP.NE.AND P2, PT, R7, RZ, PT ;  /* 0x000000ff0700720c */ /* 0x000fe40003f45270 */
[----:B------:R-:W-:Y:S02]  /*03d0*/  ISETP.NE.AND.EX P0, PT, R3, RZ, PT, P0 ;  /* 0x000000ff0300720c */ /* 0x000fe40003f05300 */
[----:B------:R-:W-:-:S09]  /*03e0*/  SEL R2, RZ, 0xffffffff, P1 ;  /* 0xffffffffff027807 */ /* 0x000fd20000800000 */
[----:B------:R-:W-:-:S04]  /*03f0*/  @!P2 SEL R2, RZ, 0xffffffff, P0 ;  /* 0xffffffffff02a807 */ /* 0x000fc80000000000 */
[----:B------:R-:W-:-:S04]  /*0400*/  LOP3.LUT R2, R2, 0x1, RZ, 0xc0, !PT ;  /* 0x0000000102027812 */ /* 0x000fc800078ec0ff */
[----:B------:R-:W-:Y:S01]  /*0410*/  ISETP.EQ.U32.AND P0, PT, R2, 0x1, PT ;  /* 0x000000010200780c */ /* 0x000fe20003f02070 */
[----:B------:R-:W-:-:S12]  /*0420*/  BRA `(.L_x_4) ;  /* 0x0000000000047947 */ /* 0x000fd80003800000 */
.L_x_5:
[----:B------:R-:W-:-:S13]  /*0430*/  PLOP3.LUT P0, PT, P1, PT, PT, 0x8, 0x0 ;  /* 0x000000000000781c */ /* 0x000fda0000f0e170 */
.L_x_4:
[----:B------:R-:W1:Y:S02]  /*0440*/  SHFL.IDX PT, R2, R6, RZ, 0x1f ;  /* 0x00001fff06027589 */ /* 0x000e6400000e0000 */
[----:B-1----:R-:W-:-:S13]  /*0450*/  ISETP.NE.AND P1, PT, R2, RZ, PT ;  /* 0x000000ff0200720c */ /* 0x002fda0003f25270 */
[----:B------:R-:W-:Y:S05]  /*0460*/  @P1 BRA `(.L_x_6) ;  /* 0x0000000000581947 */ /* 0x000fea0003800000 */
[----:B------:R-:W1:Y:S01]  /*0470*/  S2UR UR8, SR_CgaCtaId ;  /* 0x00000000000879c3 */ /* 0x000e620000008800 */
[----:B------:R-:W-:Y:S01]  /*0480*/  UMOV UR4, 0x400 ;  /* 0x0000040000047882 */ /* 0x000fe20000000000 */
[----:B------:R-:W-:Y:S01]  /*0490*/  UMOV UR5, 0x1 ;  /* 0x0000000100057882 */ /* 0x000fe20000000000 */
[----:B------:R-:W-:Y:S01]  /*04a0*/  UMOV UR6, 0x100 ;  /* 0x0000010000067882 */ /* 0x000fe20000000000 */
[----:B------:R-:W-:Y:S01]  /*04b0*/  ELECT P1, URZ, PT ;  /* 0x00000000003f782f */ /* 0x000fe20003820000 */
[----:B------:R-:W-:-:S04]  /*04c0*/  UIADD3 UR6, -UR6, 0x100000, URZ ;  /* 0x0010000006067890 */ /* 0x000fc8000fffe13f */
[----:B------:R-:W-:Y:S02]  /*04d0*/  USHF.L.U32 UR7, UR6, 0xb, URZ ;  /* 0x0000000b06077899 */ /* 0x000fe4000800063f */
[----:B------:R-:W-:Y:S02]  /*04e0*/  USHF.L.U32 UR6, UR6, 0x1, URZ ;  /* 0x0000000106067899 */ /* 0x000fe4000800063f */
[----:B-1----:R-:W-:Y:S02]  /*04f0*/  ULEA UR8, UR8, UR4, 0x18 ;  /* 0x0000000408087291 */ /* 0x002fe4000f8ec03f */
[----:B------:R-:W-:-:S04]  /*0500*/  UIADD3 UR4, -UR5, 0x100000, URZ ;  /* 0x0010000005047890 */ /* 0x000fc8000fffe13f */
[----:B------:R-:W-:Y:S02]  /*0510*/  USHF.L.U32 UR5, UR4, 0xb, URZ ;  /* 0x0000000b04057899 */ /* 0x000fe4000800063f */
[----:B------:R-:W-:Y:S01]  /*0520*/  USHF.L.U32 UR4, UR4, 0x1, URZ ;  /* 0x0000000104047899 */ /* 0x000fe2000800063f */
[----:B------:R-:W1:Y:S11]  /*0530*/  FENCE.VIEW.ASYNC.S ;  /* 0x00000000000073c6 */ /* 0x000e760000000000 */
[----:B-1----:R1:W2:Y:S01]  /*0540*/  SYNCS.EXCH.64 URZ, [UR8], UR4 ;  /* 0x00000004083f75b2 */ /* 0x0022a20008000100 */
[----:B------:R1:W3:Y:S01]  /*0550*/  SYNCS.EXCH.64 URZ, [UR8+0x20], UR6 ;  /* 0x00002006083f75b2 */ /* 0x0002e20008000100 */
[----:B------:R1:W4:Y:S01]  /*0560*/  SYNCS.EXCH.64 URZ, [UR8+0x8], UR4 ;  /* 0x00000804083f75b2 */ /* 0x0003220008000100 */
[----:B------:R1:W1:Y:S01]  /*0570*/  SYNCS.EXCH.64 URZ, [UR8+0x28], UR6 ;  /* 0x00002806083f75b2 */ /* 0x0002620008000100 */
[----:B------:R1:W1:Y:S01]  /*0580*/  SYNCS.EXCH.64 URZ, [UR8+0x10], UR4 ;  /* 0x00001004083f75b2 */ /* 0x0002620008000100 */
[----:B------:R1:W1:Y:S01]  /*0590*/  SYNCS.EXCH.64 URZ, [UR8+0x30], UR6 ;  /* 0x00003006083f75b2 */ /* 0x0002620008000100 */
[----:B------:R1:W1:Y:S01]  /*05a0*/  SYNCS.EXCH.64 URZ, [UR8+0x18], UR4 ;  /* 0x00001804083f75b2 */ /* 0x0002620008000100 */
[----:B------:R1:W1:Y:S01]  /*05b0*/  SYNCS.EXCH.64 URZ, [UR8+0x38], UR6 ;  /* 0x00003806083f75b2 */ /* 0x0002620008000100 */
[----:B------:R-:W-:Y:S01]  /*05c0*/  NOP ;  /* 0x0000000000007918 */ /* 0x000fe20000000000 */
.L_x_6:
[----:B------:R-:W5:Y:S01]  /*05d0*/  SHFL.IDX PT, R3, R6, RZ, 0x1f ;  /* 0x00001fff06037589 */ /* 0x000f6200000e0000 */
[----:B------:R-:W1:Y:S01]  /*05e0*/  LDC R2, c[0x0][0x904] ;  /* 0x00024100ff027b82 */ /* 0x000e620000000800 */
[----:B------:R-:W-:Y:S01]  /*05f0*/  NOP ;  /* 0x0000000000007918 */ /* 0x000fe20000000000 */
[----:B-----5:R-:W-:-:S13]  /*0600*/  ISETP.NE.AND P1, PT, R3, RZ, PT ;  /* 0x000000ff0300720c */ /* 0x020fda0003f25270 */
[----:B------:R-:W-:Y:S05]  /*0610*/  @P1 BRA `(.L_x_7) ;  /* 0x0000000000581947 */ /* 0x000fea0003800000 */
[----:B-1----:R-:W1:Y:S01]  /*0620*/  S2UR UR5, SR_CgaCtaId ;  /* 0x00000000000579c3 */ /* 0x002e620000008800 */
[----:B------:R-:W-:Y:S01]  /*0630*/  UMOV UR4, 0x400 ;  /* 0x0000040000047882 */ /* 0x000fe20000000000 */
[----:B------:R-:W-:Y:S01]  /*0640*/  UMOV UR6, 0x20 ;  /* 0x0000002000067882 */ /* 0x000fe20000000000 */
[----:B------:R-:W-:Y:S01]  /*0650*/  UMOV UR7, 0x100 ;  /* 0x0000010000077882 */ /* 0x000fe20000000000 */
[----:B------:R-:W-:Y:S01]  /*0660*/  ELECT P1, URZ, PT ;  /* 0x00000000003f782f */ /* 0x000fe20003820000 */
[----:B-1----:R-:W-:Y:S02]  /*0670*/  ULEA UR8, UR5, UR4, 0x18 ;  /* 0x0000000405087291 */ /* 0x002fe4000f8ec03f */
[----:B------:R-:W-:-:S04]  /*0680*/  UIADD3 UR4, -UR6, 0x100000, URZ ;  /* 0x0010000006047890 */ /* 0x000fc8000fffe13f */
[----:B------:R-:W-:Y:S02]  /*0690*/  USHF.L.U32 UR5, UR4, 0xb, URZ ;  /* 0x0000000b04057899 */ /* 0x000fe4000800063f */
[----:B------:R-:W-:Y:S02]  /*06a0*/  USHF.L.U32 UR4, UR4, 0x1, URZ ;  /* 0x0000000104047899 */ /* 0x000fe4000800063f */
[----:B------:R-:W-:-:S04]  /*06b0*/  UIADD3 UR6, -UR7, 0x100000, URZ ;  /* 0x0010000007067890 */ /* 0x000fc8000fffe13f */
[----:B------:R-:W-:Y:S02]  /*06c0*/  USHF.L.U32 UR7, UR6, 0xb, URZ ;  /* 0x0000000b06077899 */ /* 0x000fe4000800063f */
[----:B------:R-:W-:Y:S01]  /*06d0*/  USHF.L.U32 UR6, UR6, 0x1, URZ ;  /* 0x0000000106067899 */ /* 0x000fe2000800063f */
[----:B------:R-:W1:Y:S03]  /*06e0*/  FENCE.VIEW.ASYNC.S ;  /* 0x00000000000073c6 */ /* 0x000e660000000000 */
[----:B-1----:R1:W1:Y:S08]  /*06f0*/  SYNCS.EXCH.64 URZ, [UR8+0x40], UR4 ;  /* 0x00004004083f75b2 */ /* 0x0022700008000100 */
[----:B------:R1:W1:Y:S01]  /*0700*/  SYNCS.EXCH.64 URZ, [UR8+0x60], UR6 ;  /* 0x00006006083f75b2 */ /* 0x0002620008000100 */
[----:B------:R1:W1:Y:S01]  /*0710*/  SYNCS.EXCH.64 URZ, [UR8+0x48], UR4 ;  /* 0x00004804083f75b2 */ /* 0x0002620008000100 */
[----:B------:R1:W1:Y:S01]  /*0720*/  SYNCS.EXCH.64 URZ, [UR8+0x68], UR6 ;  /* 0x00006806083f75b2 */ /* 0x0002620008000100 */
[----:B------:R1:W1:Y:S01]  /*0730*/  SYNCS.EXCH.64 URZ, [UR8+0x50], UR4 ;  /* 0x00005004083f75b2 */ /* 0x0002620008000100 */
[----:B------:R1:W1:Y:S01]  /*0740*/  SYNCS.EXCH.64 URZ, [UR8+0x70], UR6 ;  /* 0x00007006083f75b2 */ /* 0x0002620008000100 */
[----:B------:R1:W1:Y:S01]  /*0750*/  SYNCS.EXCH.64 URZ, [UR8+0x58], UR4 ;  /* 0x00005804083f75b2 */ /* 0x0002620008000100 */
[----:B------:R1:W1:Y:S01]  /*0760*/  SYNCS.EXCH.64 URZ, [UR8+0x78], UR6 ;  /* 0x00007806083f75b2 */ /* 0x0002620008000100 */
[----:B------:R-:W-:Y:S01]  /*0770*/  NOP ;  /* 0x0000000000007918 */ /* 0x000fe20000000000 */
.L_x_7:
[----:B------:R-:W5:Y:S01]  /*0780*/  SHFL.IDX PT, R6, R6, RZ, 0x1f ;  /* 0x00001fff06067589 */ /* 0x000f6200000e0000 */
[----:B-1----:R-:W-:Y:S02]  /*0790*/  ISETP.NE.AND P6, PT, R2, 0x1, PT ;  /* 0x000000010200780c */ /* 0x002fe40003fc5270 */
[----:B------:R-:W-:Y:S01]  /*07a0*/  ELECT P1, URZ, PT ;  /* 0x00000000003f782f */ /* 0x000fe20003820000 */
[----:B------:R-:W1:Y:S01]  /*07b0*/  S2UR UR37, SR_CgaCtaId ;  /* 0x00000000002579c3 */ /* 0x000e620000008800 */
[----:B------:R-:W2:Y:S01]  /*07c0*/  S2R R3, SR_CTAID.Y ;  /* 0x0000000000037919 */ /* 0x000ea20000002600 */
[----:B------:R-:W-:Y:S01]  /*07d0*/  UMOV UR4, 0x20 ;  /* 0x0000002000047882 */ /* 0x000fe20000000000 */
[----:B------:R-:W-:Y:S01]  /*07e0*/  P2R R7, PR, RZ, 0x40 ;  /* 0x00000040ff077803 */ /* 0x000fe20000000000 */
[----:B------:R-:W-:Y:S01]  /*07f0*/  NOP ;  /* 0x0000000000007918 */ /* 0x000fe20000000000 */
[----:B------:R-:W3:Y:S01]  /*0800*/  S2R R8, SR_CTAID.X ;  /* 0x0000000000087919 */ /* 0x000ee20000002500 */
[----:B------:R-:W-:Y:S01]  /*0810*/  ISETP.NE.AND P4, PT, R0, RZ, PT ;  /* 0x000000ff0000720c */ /* 0x000fe20003f85270 */
[----:B------:R-:W-:Y:S01]  /*0820*/  BSSY B6, `(.L_x_8) ;  /* 0x000158e000067945 */ /* 0x000fe20003800000 */
[----:B------:R-:W-:-:S02]  /*0830*/  MOV R9, RZ ;  /* 0x000000ff00097202 */ /* 0x000fc40000000f00 */
[----:B------:R-:W3:Y:S01]  /*0840*/  @P6 LDC R17, c[0x0][0x10] ;  /* 0x00000400ff116b82 */ /* 0x000ee20000000800 */
[----:B------:R-:W-:-:S07]  /*0850*/  @P6 MOV R7, RZ ;  /* 0x000000ff00076202 */ /* 0x000fce0000000f00 */
[----:B------:R-:W4:Y:S01]  /*0860*/  @!P6 LDC R11, c[0x0][0xc] ;  /* 0x00000300ff0beb82 */ /* 0x000f220000000800 */
[----:B-----5:R-:W-:Y:S02]  /*0870*/  ISETP.NE.OR P2, PT, R6, RZ, !P1 ;  /* 0x000000ff0600720c */ /* 0x020fe40004f45670 */
[----:B------:R-:W-:-:S04]  /*0880*/  ISETP.EQ.OR P1, PT, R0, 0x3, !P4 ;  /* 0x000000030000780c */ /* 0x000fc80006722670 */
[----:B------:R-:W-:-:S04]  /*0890*/  ISETP.EQ.AND P1, PT, R10, RZ, P1 ;  /* 0x000000ff0a00720c */ /* 0x000fc80000f22270 */
[----:B------:R-:W-:Y:S02]  /*08a0*/  SEL R22, RZ, 0x1, !P1 ;  /* 0x00000001ff167807 */ /* 0x000fe40004800000 */
[----:B--2---:R-:W-:Y:S01]  /*08b0*/  @P6 MOV R6, R3 ;  /* 0x0000000300066202 */ /* 0x004fe20000000f00 */
[----:B------:R-:W-:Y:S01]  /*08c0*/  VOTEU.ALL UP0, P2 ;  /* 0x00000000003f7886 */ /* 0x000fe20001000000 */
[----:B------:R-:W-:-:S03]  /*08d0*/  VOTEU.ALL UP1, P2 ;  /* 0x00000000003f7886 */ /* 0x000fc60001020000 */
[----:B---3--:R-:W-:Y:S01]  /*08e0*/  @P6 IMAD.WIDE.U32 R16, R8, R17, R6 ;  /* 0x0000001108106225 */ /* 0x008fe200078e0006 */
[----:B------:R-:W-:Y:S01]  /*08f0*/  @!UP0 UMOV UR6, 0x400 ;  /* 0x0000040000068882 */ /* 0x000fe20000000000 */
[----:B------:R-:W-:-:S04]  /*0900*/  @!UP0 UIADD3 UR4, -UR4, 0x100000, URZ ;  /* 0x0010000004048890 */ /* 0x000fc8000fffe13f */
[----:B------:R-:W-:Y:S02]  /*0910*/  @!UP0 USHF.L.U32 UR5, UR4, 0xb, URZ ;  /* 0x0000000b04058899 */ /* 0x000fe4000800063f */
[----:B------:R-:W-:Y:S02]  /*0920*/  @!UP0 USHF.L.U32 UR4, UR4, 0x1, URZ ;  /* 0x0000000104048899 */ /* 0x000fe4000800063f */
[----:B-1----:R-:W-:Y:S01]  /*0930*/  @!UP0 ULEA UR8, UR37, UR6, 0x18 ;  /* 0x0000000625088291 */ /* 0x002fe2000f8ec03f */
[----:B------:R-:W-:Y:S01]  /*0940*/  @P6 IMAD.MOV.U32 R7, RZ, RZ, RZ ;  /* 0x000000ffff076224 */ /* 0x000fe200078e00ff */
[----:B------:R-:W-:Y:S01]  /*0950*/  VOTEU.ALL UP0, P2 ;  /* 0x00000000003f7886 */ /* 0x000fe20001000000 */
[C---:B------:R-:W-:Y:S01]  /*0960*/  ISETP.NE.AND P2, PT, R10.reuse, RZ, PT ;  /* 0x000000ff0a00720c */ /* 0x040fe20003f45270 */
[----:B------:R-:W-:Y:S01]  /*0970*/  ULDC UR6, c[0x0][0xc] ;  /* 0x0000030000067ab9 */ /* 0x000fe20000000800 */
[----:B------:R-:W-:Y:S01]  /*0980*/  ULDC UR7, c[0x0][0x10] ;  /* 0x0000040000077ab9 */ /* 0x000fe20000000800 */
[----:B------:R-:W-:-:S02]  /*0990*/  IADD3 R10, R10, -0x1, RZ ;  /* 0xffffffff0a0a7810 */ /* 0x000fc40007ffe0ff */
[----:B------:R-:W-:Y:S02]  /*09a0*/  ISETP.EQ.AND P5, PT, R0, 0x2, !P2 ;  /* 0x000000020000780c */ /* 0x000fe400057a2270 */
[----:B------:R-:W-:Y:S01]  /*09b0*/  @P6 IADD3 R17, R17, R7, RZ ;  /* 0x0000000711116210 */ /* 0x000fe20007ffe0ff */
[----:B----4-:R-:W-:Y:S01]  /*09c0*/  @!P6 IMAD.WIDE.U32 R6, R11, R3, R8 ;  /* 0x000000030b06e225 */ /* 0x010fe200078e0008 */
[----:B------:R-:W1:Y:S02]  /*09d0*/  FENCE.VIEW.ASYNC.S ;  /* 0x00000000000073c6 */ /* 0x000e640000000000 */
[----:B-1----:R-:W1:Y:S01]  /*09e0*/  @!UP0 SYNCS.EXCH.64 URZ, [UR8+0x80], UR4 ;  /* 0x00008004083f85b2 */ /* 0x002e620008000100 */
[----:B------:R-:W-:Y:S02]  /*09f0*/  ISETP.GE.U32.AND P1, PT, R10, 0x2, PT ;  /* 0x000000020a00780c */ /* 0x000fe40003f26070 */
[----:B------:R-:W-:Y:S02]  /*0a00*/  SEL R19, RZ, 0x1, !P5 ;  /* 0x00000001ff137807 */ /* 0x000fe40006800000 */
[----:B------:R-:W-:-:S02]  /*0a10*/  @!P6 MOV R16, R6 ;  /* 0x000000060010e202 */ /* 0x000fc40000000f00 */
[----:B------:R-:W-:Y:S02]  /*0a20*/  @!P6 MOV R17, R7 ;  /* 0x000000070011e202 */ /* 0x000fe40000000f00 */
[----:B------:R-:W-:Y:S02]  /*0a30*/  SEL R19, R19, 0x2, P1 ;  /* 0x0000000213137807 */ /* 0x000fe40000800000 */
[----:B------:R-:W-:Y:S01]  /*0a40*/  SEL R22, R22, 0x2, P1 ;  /* 0x0000000216167807 */ /* 0x000fe20000800000 */
[----:B------:R2:W1:Y:S01]  /*0a50*/  @!UP1 SYNCS.EXCH.64 URZ, [UR8+0x88], UR4 ;  /* 0x00008804083f95b2 */ /* 0x0004620008000100 */
[----:B------:R-:W-:Y:S01]  /*0a60*/  NOP ;  /* 0x0000000000007918 */ /* 0x000fe20000000000 */
[----:B--2---:R-:W-:-:S03]  /*0a70*/  UIMAD.WIDE.U32 UR4, UR6, UR7, URZ ;  /* 0x00000007060472a5 */ /* 0x004fc6000f8e003f */
[----:B------:R-:W-:Y:S02]  /*0a80*/  ULDC UR6, c[0x0][0x14] ;  /* 0x0000050000067ab9 */ /* 0x000fe40000000800 */
[----:B------:R-:W-:Y:S02]  /*0a90*/  UIMAD.WIDE.U32 UR46, UR4, UR6, URZ ;  /* 0x00000006042e72a5 */ /* 0x000fe4000f8e003f */
[----:B------:R-:W-:-:S04]  /*0aa0*/  UIMAD UR38, UR5, UR6, URZ ;  /* 0x00000006052672a4 */ /* 0x000fc8000f8e023f */
[----:B------:R-:W-:Y:S01]  /*0ab0*/  UIADD3 UR38, UR47, UR38, URZ ;  /* 0x000000262f267290 */ /* 0x000fe2000fffe03f */
[----:B-1----:R-:W-:Y:S06]  /*0ac0*/  BAR.SYNC.DEFER_BLOCKING 0x0 ;  /* 0x0000000000007b1d */ /* 0x002fec0000010000 */
[----:B------:R-:W-:Y:S05]  /*0ad0*/  @!P2 BRA `(.L_x_9) ;  /* 0x0000012400f4a947 */ /* 0x000fea0003800000 */
[----:B------:R-:W-:-:S13]  /*0ae0*/  ISETP.GT.U32.AND P0, PT, R10, 0x1, PT ;  /* 0x000000010a00780c */ /* 0x000fda0003f04070 */
[----:B------:R-:W-:Y:S05]  /*0af0*/  @P0 BRA `(.L_x_10) ;  /* 0x0000015400800947 */ /* 0x000fea0003800000 */
[----:B------:R-:W-:Y:S01]  /*0b00*/  ULDC.64 UR4, c[0x0][0x8f8] ;  /* 0x00023e0000047ab9 */ /* 0x000fe20000000a00 */
[----:B------:R-:W-:Y:S01]  /*0b10*/  UMOV UR55, 0xffffffff ;  /* 0xffffffff00377882 */ /* 0x000fe20000000000 */
[----:B------:R-:W-:Y:S02]  /*0b20*/  ISETP.GE.U32.AND P0, PT, R16, UR4, PT ;  /* 0x0000000410007c0c */ /* 0x000fe4000bf06070 */
[----:B------:R-:W-:Y:S02]  /*0b30*/  PRMT R152, RZ, 0x7610, R152 ;  /* 0x00007610ff987816 */ /* 0x000fe40000000098 */
[----:B------:R-:W-:Y:S02]  /*0b40*/  ISETP.GE.U32.AND.EX P0, PT, R17, UR5, PT, P0 ;  /* 0x0000000511007c0c */ /* 0x000fe4000bf06100 */
[----:B------:R-:W-:Y:S02]  /*0b50*/  MOV R23, 0xffffffff ;  /* 0xffffffff00177802 */ /* 0x000fe40000000f00 */
[----:B------:R-:W-:-:S02]  /*0b60*/  MOV R157, 0xffffffff ;  /* 0xffffffff009d7802 */ /* 0x000fc40000000f00 */
[----:B------:R-:W-:-:S07]  /*0b70*/  PRMT R0, RZ, 0x7610, R0 ;  /* 0x00007610ff007816 */ /* 0x000fce0000000000 */
[----:B------:R-:W-:Y:S05]  /*0b80*/  @P0 BRA `(.L_x_11) ;  /* 0x0000000400600947 */ /* 0x000fea0003800000 */
[----:B------:R-:W1:Y:S01]  /*0b90*/  LDC.64 R14, c[0x0][0x8d0] ;  /* 0x00023400ff0e7b82 */ /* 0x000e620000000a00 */
[----:B------:R-:W-:Y:S01]  /*0ba0*/  IMAD.MOV.U32 R4, RZ, RZ, R16 ;  /* 0x000000ffff047224 */ /* 0x000fe200078e0010 */
[----:B------:R-:W-:-:S06]  /*0bb0*/  MOV R5, R17 ;  /* 0x0000001100057202 */ /* 0x000fcc0000000f00 */
[----:B------:R-:W2:Y:S08]  /*0bc0*/  LDC R0, c[0x0][0x8d8] ;  /* 0x00023600ff007b82 */ /* 0x000eb00000000800 */
[----:B------:R-:W3:Y:S01]  /*0bd0*/  LDC.64 R20, c[0x0][0x8c8] ;  /* 0x00023200ff147b82 */ /* 0x000ee20000000a00 */
[----:B-1----:R-:W-:-:S04]  /*0be0*/  ISETP.NE.U32.AND P0, PT, R14, RZ, PT ;  /* 0x000000ff0e00720c */ /* 0x002fc80003f05070 */
[----:B------:R-:W-:-:S13]  /*0bf0*/  ISETP.NE.AND.EX P0, PT, R15, RZ, PT, P0 ;  /* 0x000000ff0f00720c */ /* 0x000fda0003f05300 */
[----:B--23--:R-:W-:Y:S05]  /*0c00*/  @!P0 BRA `(.L_x_12) ;  /* 0x0000000000288947 */ /* 0x00cfea0003800000 */
[----:B------:R-:W1:Y:S02]  /*0c10*/  LDC R11, c[0x0][0x8dc] ;  /* 0x00023700ff0b7b82 */ /* 0x000e640000000800 */
[----:B-1----:R-:W-:-:S04]  /*0c20*/  IADD3 R11, P0, R16, R11, RZ ;  /* 0x0000000b100b7210 */ /* 0x002fc80007f1e0ff */
[----:B------:R-:W-:-:S05]  /*0c30*/  IADD3.X R13, RZ, R17, RZ, P0, !PT ;  /* 0x00000011ff0d7210 */ /* 0x000fca00007fe4ff */
[----:B------:R-:W-:-:S04]  /*0c40*/  IMAD.WIDE.U32 R4, R13, R14, RZ ;  /* 0x0000000e0d047225 */ /* 0x000fc800078e00ff */
[----:B------:R-:W-:-:S04]  /*0c50*/  IMAD.WIDE.U32 R6, P0, R11, R15, R4 ;  /* 0x0000000f0b067225 */ /* 0x000fc80007800004 */
[----:B------:R-:W-:Y:S01]  /*0c60*/  IMAD.WIDE.U32 R4, R11, R14, RZ ;  /* 0x0000000e0b047225 */ /* 0x000fe200078e00ff */
[----:B------:R-:W-:Y:S02]  /*0c70*/  IADD3.X R11, RZ, RZ, RZ, P0, !PT ;  /* 0x000000ffff0b7210 */ /* 0x000fe400007fe4ff */
[----:B------:R-:W-:Y:S02]  /*0c80*/  MOV R10, R7 ;  /* 0x00000007000a7202 */ /* 0x000fe40000000f00 */
[----:B------:R-:W-:-:S05]  /*0c90*/  IADD3 RZ, P0, R5, R6, RZ ;  /* 0x0000000605ff7210 */ /* 0x000fca0007f1e0ff */
[----:B------:R-:W-:-:S08]  /*0ca0*/  IMAD.WIDE.U32.X R4, R13, R15, R10, P0 ;  /* 0x0000000f0d047225 */ /* 0x000fd000000e040a */
.L_x_12:
[-CC-:B------:R-:W-:Y:S01]  /*0cb0*/  SHF.R.U64 R25, R4, R0.reuse, R5.reuse ;  /* 0x0000000004197219 */ /* 0x180fe20000001205 */
[----:B------:R-:W1:Y:S01]  /*0cc0*/  LDC.64 R26, c[0x0][0x8e8] ;  /* 0x00023a00ff1a7b82 */ /* 0x000e620000000a00 */
[----:B------:R-:W-:Y:S01]  /*0cd0*/  SHF.R.U32.HI R4, RZ, R0, R5 ;  /* 0x00000000ff047219 */ /* 0x000fe20000011605 */
[----:B------:R-:W-:Y:S01]  /*0ce0*/  ULDC UR4, c[0x0][0x150] ;  /* 0x0000540000047ab9 */ /* 0x000fe20000000800 */
[----:B------:R-:W-:Y:S02]  /*0cf0*/  I2FP.F32.U32 R0, R8 ;  /* 0x0000000800007245 */ /* 0x000fe40000201000 */
[----:B------:R-:W-:-:S03]  /*0d00*/  IADD3 R9, P0, RZ, -R25, RZ ;  /* 0x80000019ff097210 */ /* 0x000fc60007f1e0ff */
[----:B------:R-:W2:Y:S01]  /*0d10*/  LDC R10, c[0x0][0x8c0] ;  /* 0x00023000ff0a7b82 */ /* 0x000ea20000000800 */
[----:B------:R-:W-:Y:S01]  /*0d20*/  FMUL R0, R0, UR4 ;  /* 0x0000000400007c20 */ /* 0x000fe20008400000 */
[----:B------:R-:W-:Y:S01]  /*0d30*/  IADD3.X R11, RZ, ~R4, RZ, P0, !PT ;  /* 0x80000004ff0b7210 */ /* 0x000fe200007fe4ff */
[----:B------:R-:W-:Y:S01]  /*0d40*/  IMAD.WIDE.U32 R4, R9, R20, R16 ;  /* 0x0000001409047225 */ /* 0x000fe200078e0010 */
[----:B------:R-:W-:-:S03]  /*0d50*/  ULDC UR4, c[0x0][0x154] ;  /* 0x0000550000047ab9 */ /* 0x000fc60000000800 */
[----:B------:R-:W3:Y:S01]  /*0d60*/  F2I.U32.TRUNC.NTZ R0, R0 ;  /* 0x0000000000007305 */ /* 0x000ee2000020f000 */
[----:B------:R-:W4:Y:S01]  /*0d70*/  LDC R7, c[0x0][0x144] ;  /* 0x00005100ff077b82 */ /* 0x000f220000000800 */
[----:B------:R-:W-:-:S04]  /*0d80*/  IMAD R6, R11, R20, RZ ;  /* 0x000000140b067224 */ /* 0x000fc800078e02ff */
[----:B------:R-:W-:-:S03]  /*0d90*/  IMAD R9, R9, R21, R6 ;  /* 0x0000001509097224 */ /* 0x000fc600078e0206 */
[----:B------:R-:W5:Y:S01]  /*0da0*/  LDC R12, c[0x0][0x8b0] ;  /* 0x00022c00ff0c7b82 */ /* 0x000f620000000800 */
[----:B-1----:R-:W-:Y:S02]  /*0db0*/  ISETP.NE.U32.AND P0, PT, R26, RZ, PT ;  /* 0x000000ff1a00720c */ /* 0x002fe40003f05070 */
[----:B------:R-:W-:Y:S02]  /*0dc0*/  IADD3 R9, R5, R9, RZ ;  /* 0x0000000905097210 */ /* 0x000fe40007ffe0ff */
[----:B------:R-:W-:Y:S02]  /*0dd0*/  ISETP.NE.AND.EX P0, PT, R27, RZ, PT, P0 ;  /* 0x000000ff1b00720c */ /* 0x000fe40003f05300 */
[----:B---3--:R-:W-:Y:S01]  /*0de0*/  IADD3 R5, -R0, RZ, RZ ;  /* 0x000000ff00057210 */ /* 0x008fe20007ffe1ff */
[----:B------:R-:W1:Y:S01]  /*0df0*/  LDC R11, c[0x0][0x900] ;  /* 0x00024000ff0b7b82 */ /* 0x000e620000000800 */
[----:B--2---:R-:W-:Y:S02]  /*0e00*/  SHF.R.U64 R20, R4, R10, R9 ;  /* 0x0000000a04147219 */ /* 0x004fe40000001209 */
[----:B------:R-:W-:-:S02]  /*0e10*/  I2FP.F32.U32 R4, R3 ;  /* 0x0000000300047245 */ /* 0x000fc40000201000 */
[----:B------:R-:W-:Y:S02]  /*0e20*/  SHF.R.U32.HI R9, RZ, R10, R9 ;  /* 0x0000000aff097219 */ /* 0x000fe40000011609 */
[----:B------:R-:W-:Y:S01]  /*0e30*/  MOV R10, 0x1 ;  /* 0x00000001000a7802 */ /* 0x000fe20000000f00 */
[----:B------:R-:W2:Y:S01]  /*0e40*/  LDC R14, c[0x0][0x148] ;  /* 0x00005200ff0e7b82 */ /* 0x000ea20000000800 */
[----:B----4-:R-:W-:Y:S02]  /*0e50*/  IMAD R0, R7, R5, R8 ;  /* 0x0000000507007224 */ /* 0x010fe400078e0208 */
[----:B------:R-:W-:Y:S01]  /*0e60*/  FMUL R5, R4, UR4 ;  /* 0x0000000404057c20 */ /* 0x000fe20008400000 */
[----:B------:R-:W-:-:S04]  /*0e70*/  IMAD.MOV.U32 R4, RZ, RZ, -0x1 ;  /* 0xffffffffff047424 */ /* 0x000fc800078e00ff */
[----:B------:R-:W3:Y:S01]  /*0e80*/  LDC R24, c[0x0][0x8a8] ;  /* 0x00022a00ff187b82 */ /* 0x000ee20000000800 */
[-CC-:B-----5:R-:W-:Y:S02]  /*0e90*/  SHF.R.U64 R28, R20, R12.reuse, R9.reuse ;  /* 0x0000000c141c7219 */ /* 0x1a0fe40000001209 */
[----:B------:R-:W-:Y:S02]  /*0ea0*/  SHF.R.U32.HI R6, RZ, R12, R9 ;  /* 0x0000000cff067219 */ /* 0x000fe40000011609 */
[----:B------:R4:W1:Y:S03]  /*0eb0*/  F2I.U32.TRUNC.NTZ R12, R5 ;  /* 0x00000005000c7305 */ /* 0x000866000020f000 */
[----:B------:R-:W2:Y:S01]  /*0ec0*/  LDC R15, c[0x0][0x8f0] ;  /* 0x00023c00ff0f7b82 */ /* 0x000ea20000000800 */
[-C--:B-1----:R-:W-:Y:S02]  /*0ed0*/  SHF.L.U32 R4, R4, R11.reuse, RZ ;  /* 0x0000000b04047219 */ /* 0x082fe400000006ff */
[----:B------:R-:W-:-:S02]  /*0ee0*/  SHF.R.U64 R30, R28, R11, R6 ;  /* 0x0000000b1c1e7219 */ /* 0x000fc40000001206 */
[-C--:B------:R-:W-:Y:S02]  /*0ef0*/  SHF.R.U32.HI R6, RZ, R11.reuse, R6 ;  /* 0x0000000bff067219 */ /* 0x080fe40000011606 */
[----:B------:R-:W-:Y:S01]  /*0f00*/  SHF.L.U32 R10, R10, R11, RZ ;  /* 0x0000000b0a0a7219 */ /* 0x000fe200000006ff */
[----:B------:R-:W1:Y:S01]  /*0f10*/  LDC R21, c[0x0][0x8e0] ;  /* 0x00023800ff157b82 */ /* 0x000e620000000800 */
[----:B------:R-:W-:Y:S02]  /*0f20*/  LOP3.LUT R11, RZ, R4, RZ, 0x33, !PT ;  /* 0x00000004ff0b7212 */ /* 0x000fe400078e33ff */
[----:B------:R-:W-:Y:S02]  /*0f30*/  MOV R4, R30 ;  /* 0x0000001e00047202 */ /* 0x000fe40000000f00 */
[----:B----4-:R-:W-:-:S03]  /*0f40*/  MOV R5, R6 ;  /* 0x0000000600057202 */ /* 0x010fc60000000f00 */
[----:B------:R-:W4:Y:S01]  /*0f50*/  LDC R23, c[0x0][0x8b8] ;  /* 0x00022e00ff177b82 */ /* 0x000f220000000800 */
[----:B---3--:R-:W-:Y:S05]  /*0f60*/  @!P0 BRA `(.L_x_13) ;  /* 0x0000000000288947 */ /* 0x008fea0003800000 */
[----:B------:R-:W3:Y:S02]  /*0f70*/  LDC R9, c[0x0][0x8f4] ;  /* 0x00023d00ff097b82 */ /* 0x000ee40000000800 */
[----:B---3--:R-:W-:-:S04]  /*0f80*/  IADD3 R9, P0, R30, R9, RZ ;  /* 0x000000091e097210 */ /* 0x008fc80007f1e0ff */
        /* <DEDUP_REMOVED lines=8> */
.L_x_13:
[----:B--2---:R-:W-:Y:S01]  /*1010*/  SHF.R.U64 R4, R4, R15, R5 ;  /* 0x0000000f04047219 */ /* 0x004fe20000001205 */
[----:B------:R-:W-:Y:S01]  /*1020*/  VIADD R5, R24, 0xffffffff ;  /* 0xffffffff18057836 */ /* 0x000fe20000000000 */
[----:B------:R-:W-:Y:S02]  /*1030*/  IADD3 R12, -R12, RZ, RZ ;  /* 0x000000ff0c0c7210 */ /* 0x000fe40007ffe1ff */
[----:B------:R-:W-:Y:S02]  /*1040*/  LOP3.LUT R11, R28, R11, RZ, 0xc0, !PT ;  /* 0x0000000b1c0b7212 */ /* 0x000fe400078ec0ff */
[----:B------:R-:W-:Y:S01]  /*1050*/  IADD3 R6, -R4, RZ, RZ ;  /* 0x000000ff04067210 */ /* 0x000fe20007ffe1ff */
[----:B------:R-:W-:Y:S01]  /*1060*/  @P6 IMAD R0, R14, R12, R3 ;  /* 0x0000000c0e006224 */ /* 0x000fe200078e0203 */
[----:B------:R-:W-:Y:S01]  /*1070*/  LOP3.LUT R5, R20, R5, RZ, 0xc0, !PT ;  /* 0x0000000514057212 */ /* 0x000fe200078ec0ff */
[----:B------:R-:W-:Y:S01]  /*1080*/  IMAD R11, R10, R4, R11 ;  /* 0x000000040a0b7224 */ /* 0x000fe200078e020b */
[----:B------:R-:W-:Y:S01]  /*1090*/  R2UR UR55, R25 ;  /* 0x00000000193772ca */ /* 0x000fe200000e0000 */
[----:B-1----:R-:W-:Y:S01]  /*10a0*/  IMAD R3, R6, R21, R30 ;  /* 0x0000001506037224 */ /* 0x002fe200078e021e */
[----:B------:R-:W-:Y:S01]  /*10b0*/  MOV R4, 0x1 ;  /* 0x0000000100047802 */ /* 0x000fe20000000f00 */
[----:B----4-:R-:W-:-:S02]  /*10c0*/  IMAD R0, R11, R23, R0 ;  /* 0x000000170b007224 */ /* 0x010fc400078e0200 */
[----:B------:R-:W-:-:S05]  /*10d0*/  IMAD R3, R3, R24, R5 ;  /* 0x0000001803037224 */ /* 0x000fca00078e0205 */
[----:B------:R-:W-:Y:S02]  /*10e0*/  SEL R157, R3, R0, !P6 ;  /* 0x00000000039d7207 */ /* 0x000fe40007000000 */
[----:B------:R-:W-:Y:S02]  /*10f0*/  SEL R23, R0, R3, !P6 ;  /* 0x0000000300177207 */ /* 0x000fe40007000000 */
[----:B------:R-:W-:-:S07]  /*1100*/  PRMT R0, R4, 0x7610, R0 ;  /* 0x0000761004007816 */ /* 0x000fce0000000000 */
.L_x_11:
[----:B------:R-:W-:-:S08]  /*1110*/  NOP ;  /* 0x0000000000007918 */ /* 0x000fd00000000000 */
[----:B------:R-:W1:Y:S02]  /*1120*/  USETMAXREG.TRY_ALLOC.CTAPOOL UP0, 0xe8 ;  /* 0x000000e8000079c8 */ /* 0x000e640008000600 */
[----:B-1----:R-:W-:-:S13]  /*1130*/  PLOP3.LUT P0, PT, PT, PT, UP0, 0x80, 0x0 ;  /* 0x000000000000781c */ /* 0x002fda0003f0f008 */
[----:B------:R-:W-:Y:S05]  /*1140*/  @!P0 BRA `(.L_x_11) ;  /* 0xfffffffc00f08947 */ /* 0x000fea000383ffff */
[----:B------:R-:W-:Y:S02]  /*1150*/  ULDC.64 UR4, c[0x0][0x590] ;  /* 0x0001640000047ab9 */ /* 0x000fe40000000a00 */
[----:B------:R-:W-:Y:S02]  /*1160*/  MOV R176, UR4 ;  /* 0x0000000400b07c02 */ /* 0x000fe40008000f00 */
[----:B------:R-:W-:Y:S02]  /*1170*/  MOV R177, UR5 ;  /* 0x0000000500b17c02 */ /* 0x000fe40008000f00 */
[----:B------:R-:W-:-:S04]  /*1180*/  ISETP.NE.U32.AND P1, PT, R176, RZ, PT ;  /* 0x000000ffb000720c */ /* 0x000fc80003f25070 */
[----:B------:R-:W-:-:S13]  /*1190*/  ISETP.NE.AND.EX P0, PT, R177, RZ, PT, P1 ;  /* 0x000000ffb100720c */ /* 0x000fda0003f05310 */
[----:B------:R-:W-:Y:S05]  /*11a0*/  @P0 BRA `(.L_x_14) ;  /* 0x00000000002c0947 */ /* 0x000fea0003800000 */
[----:B------:R-:W-:Y:S02]  /*11b0*/  ULDC.64 UR4, c[0x0][0x588] ;  /* 0x0001620000047ab9 */ /* 0x000fe40000000a00 */
[----:B------:R-:W-:-:S04]  /*11c0*/  ISETP.NE.U32.AND P0, PT, RZ, UR4, PT ;  /* 0x00000004ff007c0c */ /* 0x000fc8000bf05070 */
[----:B------:R-:W-:-:S13]  /*11d0*/  ISETP.NE.AND.EX P0, PT, RZ, UR5, PT, P0 ;  /* 0x00000005ff007c0c */ /* 0x000fda000bf05300 */
[----:B------:R-:W-:Y:S05]  /*11e0*/  @!P0 BRA `(.L_x_15) ;  /* 0x0000000000108947 */ /* 0x000fea0003800000 */
[----:B------:R-:W1:Y:S02]  /*11f0*/  LDC.64 R154, c[0x0][0x588] ;  /* 0x00016200ff9a7b82 */ /* 0x000e640000000a00 */
[----:B-1----:R1:W5:Y:S01]  /*1200*/  LDG.E R154, desc[UR48][R154.64] ;  /* 0x000000309a9a7981 */ /* 0x002362000c1e1900 */
[----:B------:R-:W-:Y:S01]  /*1210*/  MOV R152, 0x1 ;  /* 0x0000000100987802 */ /* 0x000fe20000000f00 */
[----:B------:R-:W-:Y:S06]  /*1220*/  BRA `(.L_x_14) ;  /* 0x00000000000c7947 */ /* 0x000fec0003800000 */
.L_x_15:
[----:B------:R-:W-:Y:S01]  /*1230*/  ULDC UR4, c[0x0][0x580] ;  /* 0x0001600000047ab9 */ /* 0x000fe20000000800 */
[----:B------:R-:W-:Y:S02]  /*1240*/  MOV R152, 0x1 ;  /* 0x0000000100987802 */ /* 0x000fe40000000f00 */
[----:B------:R-:W-:-:S07]  /*1250*/  MOV R154, UR4 ;  /* 0x00000004009a7c02 */ /* 0x000fce0008000f00 */
.L_x_14:
[----:B------:R-:W-:Y:S02]  /*1260*/  ULDC.64 UR4, c[0x0][0x5b0] ;  /* 0x00016c0000047ab9 */ /* 0x000fe40000000a00 */
[----:B------:R-:W-:-:S04]  /*1270*/  ISETP.NE.U32.AND P0, PT, RZ, UR4, PT ;  /* 0x00000004ff007c0c */ /* 0x000fc8000bf05070 */
[----:B------:R-:W-:-:S13]  /*1280*/  ISETP.NE.AND.EX P0, PT, RZ, UR5, PT, P0 ;  /* 0x00000005ff007c0c */ /* 0x000fda000bf05300 */
[----:B------:R-:W-:Y:S05]  /*1290*/  @P0 BRA `(.L_x_16) ;  /* 0x0000000000240947 */ /* 0x000fea0003800000 */
[----:B------:R-:W-:Y:S02]  /*12a0*/  ULDC.64 UR4, c[0x0][0x5a8] ;  /* 0x00016a0000047ab9 */ /* 0x000fe40000000a00 */
[----:B------:R-:W-:-:S04]  /*12b0*/  ISETP.NE.U32.AND P0, PT, RZ, UR4, PT ;  /* 0x00000004ff007c0c */ /* 0x000fc8000bf05070 */
[----:B------:R-:W-:-:S13]  /*12c0*/  ISETP.NE.AND.EX P0, PT, RZ, UR5, PT, P0 ;  /* 0x00000005ff007c0c */ /* 0x000fda000bf05300 */
[----:B------:R-:W-:Y:S05]  /*12d0*/  @!P0 BRA `(.L_x_17) ;  /* 0x00000000000c8947 */ /* 0x000fea0003800000 */
[----:B------:R-:W1:Y:S02]  /*12e0*/  LDC.64 R4, c[0x0][0x5a8] ;  /* 0x00016a00ff047b82 */ /* 0x000e640000000a00 */
[----:B-1----:R2:W5:Y:S01]  /*12f0*/  LDG.E R155, desc[UR48][R4.64] ;  /* 0x00000030049b7981 */ /* 0x002562000c1e1900 */
[----:B------:R-:W-:Y:S05]  /*1300*/  BRA `(.L_x_16) ;  /* 0x0000000000087947 */ /* 0x000fea0003800000 */
.L_x_17:
[----:B------:R-:W-:Y:S02]  /*1310*/  ULDC UR4, c[0x0][0x5a0] ;  /* 0x0001680000047ab9 */ /* 0x000fe40000000800 */
[----:B-1----:R-:W-:-:S07]  /*1320*/  IMAD.U32 R155, RZ, RZ, UR4 ;  /* 0x00000004ff9b7e24 */ /* 0x002fce000f8e00ff */
.L_x_16:
[----:B------:R-:W-:Y:S01]  /*1330*/  LOP3.LUT P2, RZ, R0, 0xff, RZ, 0xc0, !PT ;  /* 0x000000ff00ff7812 */ /* 0x000fe2000784c0ff */
[----:B------:R-:W-:Y:S01]  /*1340*/  UMOV UR36, URZ ;  /* 0x0000003f00247c82 */ /* 0x000fe20008000000 */
[----:B------:R-:W-:-:S11]  /*1350*/  PLOP3.LUT P0, PT, PT, PT, PT, 0x80, 0x0 ;  /* 0x000000000000781c */ /* 0x000fd60003f0f070 */
[----:B------:R-:W-:Y:S05]  /*1360*/  @!P2 BRA `(.L_x_18) ;  /* 0x0000011c0038a947 */ /* 0x000fea0003800000 */
[----:B------:R-:W-:Y:S01]  /*1370*/  ULDC UR4, c[0x0][0x28c] ;  /* 0x0000a30000047ab9 */ /* 0x000fe20000000800 */
[----:B------:R-:W-:Y:S01]  /*1380*/  LOP3.LUT P0, RZ, R18, 0x4, RZ, 0xc0, !PT ;  /* 0x0000000412ff7812 */ /* 0x000fe2000780c0ff */
[----:B------:R-:W-:Y:S01]  /*1390*/  UIADD3 UR4, UR4, 0x3f, URZ ;  /* 0x0000003f04047890 */ /* 0x000fe2000fffe03f */
[----:B------:R-:W-:Y:S01]  /*13a0*/  MOV R156, 0x10 ;  /* 0x00000010009c7802 */ /* 0x000fe20000000f00 */
[----:B------:R-:W-:Y:S01]  /*13b0*/  ULDC.64 UR40, c[0x0][0x198] ;  /* 0x0000660000287ab9 */ /* 0x000fe20000000a00 */
[----:B------:R-:W-:Y:S01]  /*13c0*/  LOP3.LUT R170, R22, 0x1, RZ, 0xfc, !PT ;  /* 0x0000000116aa7812 */ /* 0x000fe200078efcff */
[----:B------:R-:W-:Y:S01]  /*13d0*/  USHF.R.S32.HI UR5, URZ, 0x1f, UR4 ;  /* 0x0000001f3f057899 */ /* 0x000fe20008011404 */
[----:B------:R-:W-:Y:S01]  /*13e0*/  LOP3.LUT R171, R19, 0x1, RZ, 0xfc, !PT ;  /* 0x0000000113ab7812 */ /* 0x000fe200078efcff */
[----:B------:R-:W-:Y:S01]  /*13f0*/  UMOV UR39, URZ ;  /* 0x0000003f00277c82 */ /* 0x000fe20008000000 */
[----:B------:R-:W-:Y:S01]  /*1400*/  MOV R153, RZ ;  /* 0x000000ff00997202 */ /* 0x000fe20000000f00 */
[----:B------:R-:W-:Y:S01]  /*1410*/  ULEA.HI UR5, UR5, UR4, URZ, 0x6 ;  /* 0x0000000405057291 */ /* 0x000fe2000f8f303f */
[----:B------:R-:W-:Y:S01]  /*1420*/  SEL R156, R156, 0xfffffff0, !P0 ;  /* 0xfffffff09c9c7807 */ /* 0x000fe20004000000 */
[----:B------:R-:W-:Y:S01]  /*1430*/  UMOV UR42, URZ ;  /* 0x0000003f002a7c82 */ /* 0x000fe20008000000 */
[----:B------:R-:W-:Y:S01]  /*1440*/  UMOV UR36, URZ ;  /* 0x0000003f00247c82 */ /* 0x000fe20008000000 */
[----:B------:R-:W-:-:S12]  /*1450*/  USHF.R.S32.HI UR43, URZ, 0x6, UR5 ;  /* 0x000000063f2b7899 */ /* 0x000fd80008011405 */
.L_x_129:
[----:B------:R-:W-:Y:S01]  /*1460*/  LOP3.LUT R0, R18, 0x80, RZ, 0xc0, !PT ;  /* 0x0000008012007812 */ /* 0x000fe200078ec0ff */
[----:B------:R-:W3:Y:S01]  /*1470*/  S2UR UR50, SR_CgaCtaId ;  /* 0x00000000003279c3 */ /* 0x000ee20000008800 */
[----:B------:R-:W-:Y:S02]  /*1480*/  UMOV UR44, 0x400 ;  /* 0x00000400002c7882 */ /* 0x000fe40000000000 */
[----:B------:R-:W-:-:S06]  /*1490*/  SHF.R.U32.HI R0, RZ, 0x7, R0 ;  /* 0x00000007ff007819 */ /* 0x000fcc0000011600 */
[----:B------:R-:W4:Y:S01]  /*14a0*/  SHFL.IDX PT, R0, R0, RZ, 0x1f ;  /* 0x00001fff00007589 */ /* 0x000f2200000e0000 */
[----:B---3--:R-:W-:Y:S01]  /*14b0*/  ULEA UR44, UR50, UR44, 0x18 ;  /* 0x0000002c322c7291 */ /* 0x008fe2000f8ec03f */
[----:B----4-:R-:W-:-:S13]  /*14c0*/  R2UR UR4, R0 ;  /* 0x00000000000472ca */ /* 0x010fda00000e0000 */
[----:B------:R-:W-:-:S04]  /*14d0*/  ULEA.HI UR5, UR4, UR4, URZ, 0x1 ;  /* 0x0000000404057291 */ /* 0x000fc8000f8f083f */
[----:B------:R-:W-:-:S04]  /*14e0*/  ULOP3.LUT UR5, UR5, 0x7fffe, URZ, 0xc0, !UPT ;  /* 0x0007fffe05057892 */ /* 0x000fc8000f8ec03f */
[----:B------:R-:W-:-:S03]  /*14f0*/  UIADD3 UR5, UR4, -UR5, URZ ;  /* 0x8000000504057290 */ /* 0x000fc6000fffe03f */
[----:B------:R-:W-:Y:S01]  /*1500*/  ULDC UR4, c[0x0][0x28c] ;  /* 0x0000a30000047ab9 */ /* 0x000fe20000000800 */
[----:B------:R-:W-:Y:S01]  /*1510*/  ULEA UR5, UR5, UR44, 0xd ;  /* 0x0000002c05057291 */ /* 0x000fe2000f8e683f */
[----:B------:R-:W-:-:S03]  /*1520*/  ISETP.LT.AND P0, PT, RZ, UR4, PT ;  /* 0x00000004ff007c0c */ /* 0x000fc6000bf01270 */
[----:B------:R-:W-:-:S04]  /*1530*/  UIADD3 UR5, UR5, 0x8400, URZ ;  /* 0x0000840005057890 */ /* 0x000fc8000fffe03f */
[----:B------:R-:W-:-:S04]  /*1540*/  USHF.R.U32.HI UR5, URZ, 0x4, UR5 ;  /* 0x000000043f057899 */ /* 0x000fc80008011605 */
[----:B------:R-:W-:-:S04]  /*1550*/  ULOP3.LUT UR5, UR5, 0x3fff, URZ, 0xc0, !UPT ;  /* 0x00003fff05057892 */ /* 0x000fc8000f8ec03f */
[----:B------:R-:W-:Y:S01]  /*1560*/  ULOP3.LUT UR45, UR5, 0x10000, URZ, 0xfc, !UPT ;  /* 0x00010000052d7892 */ /* 0x000fe2000f8efc3f */
[----:B-1----:R-:W-:Y:S11]  /*1570*/  @P0 BRA `(.L_x_19) ;  /* 0x0000000000400947 */ /* 0x002ff60003800000 */
[----:B------:R-:W-:Y:S01]  /*1580*/  MOV R0, 0x0 ;  /* 0x0000000000007802 */ /* 0x000fe20000000f00 */
[----:B------:R-:W-:Y:S01]  /*1590*/  ULDC.64 UR4, c[0x4][0x70] ;  /* 0x01001c0000047ab9 */ /* 0x000fe20000000a00 */
[----:B------:R-:W-:Y:S01]  /*15a0*/  ULDC.64 UR6, c[0x4][0x8] ;  /* 0x0100020000067ab9 */ /* 0x000fe20000000a00 */
[----:B--2---:R-:W-:Y:S01]  /*15b0*/  MOV R4, UR4 ;  /* 0x0000000400047c02 */ /* 0x004fe20008000f00 */
[----:B------:R2:W3:Y:S01]  /*15c0*/  LDC.64 R14, c[0x4][R0] ;  /* 0x01000000000e7b82 */ /* 0x0004e20000000a00 */
[----:B------:R-:W-:Y:S01]  /*15d0*/  MOV R5, UR5 ;  /* 0x0000000500057c02 */ /* 0x000fe20008000f00 */
[----:B------:R-:W-:Y:S01]  /*15e0*/  ULDC.64 UR4, c[0x4][0x78] ;  /* 0x01001e0000047ab9 */ /* 0x000fe20000000a00 */
[----:B------:R-:W-:Y:S01]  /*15f0*/  MOV R10, UR6 ;  /* 0x00000006000a7c02 */ /* 0x000fe20008000f00 */
[----:B------:R-:W-:Y:S01]  /*1600*/  IMAD.U32 R11, RZ, RZ, UR7 ;  /* 0x00000007ff0b7e24 */ /* 0x000fe2000f8e00ff */
[----:B------:R-:W-:Y:S02]  /*1610*/  MOV R6, UR4 ;  /* 0x0000000400067c02 */ /* 0x000fe40008000f00 */
[----:B------:R-:W-:-:S02]  /*1620*/  MOV R7, UR5 ;  /* 0x0000000500077c02 */ /* 0x000fc40008000f00 */
[----:B------:R-:W-:Y:S02]  /*1630*/  MOV R8, 0x1e1 ;  /* 0x000001e100087802 */ /* 0x000fe40000000f00 */
[----:B------:R-:W-:Y:S02]  /*1640*/  MOV R12, 0x1 ;  /* 0x00000001000c7802 */ /* 0x000fe40000000f00 */
[----:B--2---:R-:W-:-:S07]  /*1650*/  MOV R13, RZ ;  /* 0x000000ff000d7202 */ /* 0x004fce0000000f00 */
[----:B------:R-:W-:-:S07]  /*1660*/  LEPC R20, `(.L_x_19) ;  /* 0x000000001014794e */ /* 0x000fce0000000000 */
[----:B-1-3-5:R-:W-:Y:S05]  /*1670*/  CALL.ABS.NOINC R14 ;  /* 0x000000000e007343 */ /* 0x02afea0003c00000 */
.L_x_19:
[----:B------:R-:W-:-:S13]  /*1680*/  ISETP.NE.AND P0, PT, R170, 0x3, PT ;  /* 0x00000003aa00780c */ /* 0x000fda0003f05270 */
[----:B------:R-:W-:Y:S05]  /*1690*/  @!P0 BRA `(.L_x_20) ;  /* 0x0000000000048947 */ /* 0x000fea0003800000 */
[----:B------:R-:W-:Y:S01]  /*16a0*/  BPT.TRAP 0x1 ;  /* 0x000000040000795c */ /* 0x000fe20000300000 */
.L_x_20:
[----:B------:R-:W-:Y:S02]  /*16b0*/  MOV R3, UR42 ;  /* 0x0000002a00037c02 */ /* 0x000fe40008000f00 */
[----:B------:R-:W-:Y:S02]  /*16c0*/  SHF.L.U32 R0, R153, 0x1f, RZ ;  /* 0x0000001f99007819 */ /* 0x000fe400000006ff */
[----:B------:R-:W-:-:S04]  /*16d0*/  LEA R3, R3, UR44, 0x3 ;  /* 0x0000002c03037c11 */ /* 0x000fc8000f8e18ff */
[----:B------:R3:W4:Y:S01]  /*16e0*/  SYNCS.PHASECHK.TRANS64.TRYWAIT P1, [R3+URZ], R0 ;  /* 0x00000000030075a7 */ /* 0x000722000802017f */
[----:B------:R-:W-:Y:S05]  /*16f0*/  @!P0 BRA `(.L_x_21) ;  /* 0x0000000000048947 */ /* 0x000fea0003800000 */
[----:B------:R-:W-:Y:S01]  /*1700*/  BPT.TRAP 0x1 ;  /* 0x000000040000795c */ /* 0x000fe20000300000 */
.L_x_21:
[----:B----4-:R-:W-:Y:S05]  /*1710*/  @P1 BRA `(.L_x_22) ;  /* 0x0000000000081947 */ /* 0x010fea0003800000 */
[----:B------:R-:W4:Y:S02]  /*1720*/  SYNCS.PHASECHK.TRANS64.TRYWAIT P1, [R3+URZ], R0 ;  /* 0x00000000030075a7 */ /* 0x000f24000802017f */
[----:B----4-:R-:W-:Y:S05]  /*1730*/  @!P1 BRA `(.L_x_23) ;  /* 0x0000014800789947 */ /* 0x010fea0003800000 */
.L_x_22:
[----:B------:R-:W-:-:S04]  /*1740*/  UISETP.LT.AND UP0, UPT, UR43, 0x1, UPT ;  /* 0x000000012b00788c */ /* 0x000fc8000bf01270 */
[----:B------:R-:W-:-:S06]  /*1750*/  USEL UR4, UR43, 0x1, UP0 ;  /* 0x000000012b047887 */ /* 0x000fcc0008000000 */
[----:B---34-:R-:W-:Y:S01]  /*1760*/  MOV R0, UR4 ;  /* 0x0000000400007c02 */ /* 0x018fe20008000f00 */
[----:B------:R-:W-:Y:S05]  /*1770*/  WARPSYNC.ALL ;  /* 0x0000000000007948 */ /* 0x000fea0003800000 */
[----:B------:R-:W-:-:S04]  /*1780*/  IADD3 R0, -R0, UR43, RZ ;  /* 0x0000002b00007c10 */ /* 0x000fc8000fffe1ff */
[----:B------:R-:W-:Y:S01]  /*1790*/  ISETP.GE.AND P1, PT, R0, 0x1, PT ;  /* 0x000000010000780c */ /* 0x000fe20003f26270 */
[----:B------:R-:W-:Y:S01]  /*17a0*/  UIADD3 UR4, UR44, 0x18400, URZ ;  /* 0x000184002c047890 */ /* 0x000fe2000fffe03f */
[----:B------:R-:W-:Y:S01]  /*17b0*/  WARPGROUP.ARRIVE ;  /* 0x00000000000079c5 */ /* 0x000fe20000000000 */
[----:B------:R-:W-:Y:S02]  /*17c0*/  ULEA UR9, UR42, UR45, 0xa ;  /* 0x0000002d2a097291 */ /* 0x000fe4000f8e503f */
[----:B------:R-:W-:Y:S01]  /*17d0*/  USHF.R.U32.HI UR4, URZ, 0x4, UR4 ;  /* 0x000000043f047899 */ /* 0x000fe20008011604 */
[----:B------:R-:W-:Y:S01]  /*17e0*/  UMOV UR5, 0x40000040 ;  /* 0x4000004000057882 */ /* 0x000fe20000000000 */
[----:B------:R-:W-:Y:S02]  /*17f0*/  UMOV UR7, 0x40000040 ;  /* 0x4000004000077882 */ /* 0x000fe40000000000 */
[----:B------:R-:W-:-:S04]  /*1800*/  ULOP3.LUT UR4, UR4, 0x3fff, URZ, 0xc0, !UPT ;  /* 0x00003fff04047892 */ /* 0x000fc8000f8ec03f */
[----:B------:R-:W-:-:S03]  /*1810*/  ULOP3.LUT UR8, UR4, 0x10000, URZ, 0xfc, !UPT ;  /* 0x0001000004087892 */ /* 0x000fc6000f8efc3f */
[----:B------:R-:W-:Y:S01]  /*1820*/  UMOV UR4, UR9 ;  /* 0x0000000900047c82 */ /* 0x000fe20008000000 */
[----:B------:R-:W-:-:S07]  /*1830*/  ULEA UR10, UR42, UR8, 0xb ;  /* 0x000000082a0a7291 */ /* 0x000fce000f8e583f */
[----:B------:R-:W-:Y:S02]  /*1840*/  UMOV UR6, UR10 ;  /* 0x0000000a00067c82 */ /* 0x000fe40008000000 */
[----:B------:R-:W-:Y:S01]  /*1850*/  HGMMA.64x256x16.F32 R24, gdesc[UR4], RZ, !UPT, gsb0 ;  /* 0x03e00000041879f0 */ /* 0x000fe2000c0008ff */
[----:B------:R-:W-:Y:S02]  /*1860*/  UIADD3 UR4, UR9, 0x2, URZ ;  /* 0x0000000209047890 */ /* 0x000fe4000fffe03f */
[----:B------:R-:W-:Y:S01]  /*1870*/  UIADD3 UR6, UR10, 0x2, URZ ;  /* 0x000000020a067890 */ /* 0x000fe2000fffe03f */
[----:B------:R-:W-:Y:S01]  /*1880*/  UMOV UR5, 0x40000040 ;  /* 0x4000004000057882 */ /* 0x000fe20000000000 */
[----:B------:R-:W-:Y:S01]  /*1890*/  UMOV UR7, 0x40000040 ;  /* 0x4000004000077882 */ /* 0x000fe20000000000 */
[----:B------:R-:W-:Y:S02]  /*18a0*/  WARPGROUP.DEPBAR.LE gsb0, 0x0 ;  /* 0x00008000000079c5 */ /* 0x000fe40000010000 */
[----:B------:R-:W-:-:S15]  /*18b0*/  WARPGROUP.ARRIVE ;  /* 0x00000000000079c5 */ /* 0x000fde0000000000 */
[----:B------:R-:W-:-:S05]  /*18c0*/  NOP ;  /* 0x0000000000007918 */ /* 0x000fca0000000000 */
[----:B------:R-:W-:Y:S01]  /*18d0*/  HGMMA.64x256x16.F32 R24, gdesc[UR4], R24, gsb0 ;  /* 0x03e00000041879f0 */ /* 0x000fe20008000818 */
        /* <DEDUP_REMOVED lines=15> */
[----:B------:R-:W-:Y:S03]  /*19d0*/  HGMMA.64x256x16.F32 R24, gdesc[UR4], R24, gsb0 ;  /* 0x03e00000041879f0 */ /* 0x000fe60008000818 */
[----:B------:R-:W-:Y:S02]  /*19e0*/  WARPGROUP.DEPBAR.LE gsb0, 0x0 ;  /* 0x00008000000079c5 */ /* 0x000fe40000010000 */
[----:B------:R-:W-:Y:S05]  /*19f0*/  @!P1 BRA `(.L_x_24) ;  /* 0x0000000400149947 */ /* 0x000fea0003800000 */
[----:B------:R-:W-:Y:S02]  /*1a00*/  UIADD3 UR4, UR42, 0x1, URZ ;  /* 0x000000012a047890 */ /* 0x000fe4000fffe03f */
[----:B------:R-:W-:Y:S02]  /*1a10*/  UMOV UR10, UR42 ;  /* 0x0000002a000a7c82 */ /* 0x000fe40008000000 */
[----:B------:R-:W-:-:S04]  /*1a20*/  UISETP.NE.AND UP0, UPT, UR4, 0x4, UPT ;  /* 0x000000040400788c */ /* 0x000fc8000bf05270 */
[----:B------:R-:W-:Y:S02]  /*1a30*/  USEL UR5, URZ, 0x1, UP0 ;  /* 0x000000013f057887 */ /* 0x000fe40008000000 */
[----:B------:R-:W-:-:S04]  /*1a40*/  USEL UR9, UR4, URZ, UP0 ;  /* 0x0000003f04097287 */ /* 0x000fc80008000000 */
[----:B--2---:R-:W-:-:S08]  /*1a50*/  LOP3.LUT R5, R153, UR5, RZ, 0x3c, !PT ;  /* 0x0000000599057c12 */ /* 0x004fd0000f8e3cff */
.L_x_31:
[----:B--23--:R-:W-:Y:S05]  /*1a60*/  @!P0 BRA `(.L_x_25) ;  /* 0x0000000000048947 */ /* 0x00cfea0003800000 */
[----:B------:R-:W-:Y:S01]  /*1a70*/  BPT.TRAP 0x1 ;  /* 0x000000040000795c */ /* 0x000fe20000300000 */
.L_x_25:
[----:B------:R-:W-:Y:S01]  /*1a80*/  ULEA UR4, UR9, UR44, 0x3 ;  /* 0x0000002c09047291 */ /* 0x000fe2000f8e183f */
[----:B------:R-:W-:-:S08]  /*1a90*/  SHF.L.U32 R3, R5, 0x1f, RZ ;  /* 0x0000001f05037819 */ /* 0x000fd000000006ff */
[----:B------:R2:W3:Y:S01]  /*1aa0*/  SYNCS.PHASECHK.TRANS64.TRYWAIT P1, [UR4], R3 ;  /* 0x00000003ff0075a7 */ /* 0x0004e20008020144 */
[----:B------:R-:W-:Y:S05]  /*1ab0*/  @!P0 BRA `(.L_x_26) ;  /* 0x0000000000048947 */ /* 0x000fea0003800000 */
[----:B------:R-:W-:Y:S01]  /*1ac0*/  BPT.TRAP 0x1 ;  /* 0x000000040000795c */ /* 0x000fe20000300000 */
.L_x_26:
[----:B---3--:R-:W-:Y:S05]  /*1ad0*/  @P1 BRA `(.L_x_27) ;  /* 0x0000000000081947 */ /* 0x008fea0003800000 */
[----:B------:R-:W3:Y:S02]  /*1ae0*/  SYNCS.PHASECHK.TRANS64.TRYWAIT P1, [UR4], R3 ;  /* 0x00000003ff0075a7 */ /* 0x000ee40008020144 */
[----:B---3--:R-:W-:Y:S05]  /*1af0*/  @!P1 BRA `(.L_x_28) ;  /* 0x00000144009c9947 */ /* 0x008fea0003800000 */
.L_x_27:
[----:B------:R-:W-:Y:S01]  /*1b00*/  ULEA UR11, UR9, UR45, 0xa ;  /* 0x0000002d090b7291 */ /* 0x000fe2000f8e503f */
[----:B------:R-:W-:Y:S01]  /*1b10*/  WARPGROUP.ARRIVE ;  /* 0x00000000000079c5 */ /* 0x000fe20000000000 */
[----:B------:R-:W-:Y:S01]  /*1b20*/  ULEA UR12, UR9, UR8, 0xb ;  /* 0x00000008090c7291 */ /* 0x000fe2000f8e583f */
[----:B------:R-:W-:Y:S01]  /*1b30*/  UMOV UR5, 0x40000040 ;  /* 0x4000004000057882 */ /* 0x000fe20000000000 */
[----:B------:R-:W-:-:S03]  /*1b40*/  UMOV UR7, 0x40000040 ;  /* 0x4000004000077882 */ /* 0x000fc60000000000 */
[----:B------:R-:W-:Y:S02]  /*1b50*/  UMOV UR4, UR11 ;  /* 0x0000000b00047c82 */ /* 0x000fe40008000000 */
[----:B------:R-:W-:Y:S02]  /*1b60*/  UMOV UR6, UR12 ;  /* 0x0000000c00067c82 */ /* 0x000fe40008000000 */
[----:B------:R-:W-:Y:S01]  /*1b70*/  HGMMA.64x256x16.F32 R24, gdesc[UR4], R24, gsb0 ;  /* 0x03e00000041879f0 */ /* 0x000fe20008000818 */
[----:B------:R-:W-:Y:S02]  /*1b80*/  UIADD3 UR4, UR11, 0x2, URZ ;  /* 0x000000020b047890 */ /* 0x000fe4000fffe03f */
[----:B------:R-:W-:Y:S01]  /*1b90*/  UIADD3 UR6, UR12, 0x2, URZ ;  /* 0x000000020c067890 */ /* 0x000fe2000fffe03f */
[----:B------:R-:W-:Y:S01]  /*1ba0*/  UMOV UR5, 0x40000040 ;  /* 0x4000004000057882 */ /* 0x000fe20000000000 */
[----:B------:R-:W-:Y:S01]  /*1bb0*/  UMOV UR7, 0x40000040 ;  /* 0x4000004000077882 */ /* 0x000fe20000000000 */
[----:B------:R-:W-:-:S02]  /*1bc0*/  WARPGROUP.DEPBAR.LE gsb0, 0x0 ;  /* 0x00008000000079c5 */ /* 0x000fc40000010000 */
        /* <DEDUP_REMOVED lines=21> */
[----:B------:R-:W-:Y:S01]  /*1d20*/  BPT.TRAP 0x1 ;  /* 0x000000040000795c */ /* 0x000fe20000300000 */
.L_x_29:
[----:B------:R-:W-:Y:S01]  /*1d30*/  ULEA UR4, UR10, UR44, 0x3 ;  /* 0x0000002c0a047291 */ /* 0x000fe2000f8e183f */
[----:B------:R-:W-:-:S03]  /*1d40*/  ISETP.GT.U32.AND P1, PT, R22, 0x1, PT ;  /* 0x000000011600780c */ /* 0x000fc60003f24070 */
[----:B------:R-:W-:-:S04]  /*1d50*/  UIADD3 UR4, UR4, 0x20, URZ ;  /* 0x0000002004047890 */ /* 0x000fc8000fffe03f */
[----:B------:R-:W-:-:S09]  /*1d60*/  UPRMT UR4, URZ, 0x654, UR4 ;  /* 0x000006543f047896 */ /* 0x000fd20008000004 */
[----:B------:R-:W-:Y:S01]  /*1d70*/  SYNCS.ARRIVE.TRANS64.RED.A1T0 RZ, [UR4], RZ ;  /* 0x000000ffffff79a7 */ /* 0x000fe20008100404 */
[----:B------:R-:W-:Y:S05]  /*1d80*/  @P1 BRA `(.L_x_30) ;  /* 0x0000000000041947 */ /* 0x000fea0003800000 */
[----:B------:R-:W-:Y:S01]  /*1d90*/  BPT.TRAP 0x1 ;  /* 0x000000040000795c */ /* 0x000fe20000300000 */
.L_x_30:
[----:B------:R-:W-:Y:S01]  /*1da0*/  UIADD3 UR9, UR9, 0x1, URZ ;  /* 0x0000000109097890 */ /* 0x000fe2000fffe03f */
[C---:B------:R-:W-:Y:S01]  /*1db0*/  ISETP.GT.AND P1, PT, R0.reuse, 0x1, PT ;  /* 0x000000010000780c */ /* 0x040fe20003f24270 */
[----:B------:R-:W-:Y:S01]  /*1dc0*/  UIADD3 UR10, UR10, 0x1, URZ ;  /* 0x000000010a0a7890 */ /* 0x000fe2000fffe03f */
[----:B------:R-:W-:Y:S01]  /*1dd0*/  IADD3 R0, R0, -0x1, RZ ;  /* 0xffffffff00007810 */ /* 0x000fe20007ffe0ff */
[----:B------:R-:W-:Y:S02]  /*1de0*/  UISETP.NE.AND UP0, UPT, UR9, 0x4, UPT ;  /* 0x000000040900788c */ /* 0x000fe4000bf05270 */
[----:B------:R-:W-:Y:S02]  /*1df0*/  UISETP.NE.AND UP1, UPT, UR10, 0x4, UPT ;  /* 0x000000040a00788c */ /* 0x000fe4000bf25270 */
[----:B------:R-:W-:Y:S02]  /*1e00*/  USEL UR4, URZ, 0x1, UP0 ;  /* 0x000000013f047887 */ /* 0x000fe40008000000 */
[----:B------:R-:W-:-:S02]  /*1e10*/  USEL UR9, UR9, URZ, UP0 ;  /* 0x0000003f09097287 */ /* 0x000fc40008000000 */
[----:B------:R-:W-:Y:S02]  /*1e20*/  USEL UR10, UR10, URZ, UP1 ;  /* 0x0000003f0a0a7287 */ /* 0x000fe40008800000 */
[----:B------:R-:W-:Y:S01]  /*1e30*/  LOP3.LUT R5, R5, UR4, RZ, 0x3c, !PT ;  /* 0x0000000405057c12 */ /* 0x000fe2000f8e3cff */
[----:B------:R-:W-:Y:S09]  /*1e40*/  @P1 BRA `(.L_x_31) ;  /* 0xfffffffc00041947 */ /* 0x000ff2000383ffff */
.L_x_24:
[----:B------:R-:W4:Y:S02]  /*1e50*/  LDC R0, c[0x0][0x28c] ;  /* 0x0000a300ff007b82 */ /* 0x000f240000000800 */
[----:B----4-:R-:W-:-:S13]  /*1e60*/  ISETP.GE.AND P1, PT, R0, 0x1, PT ;  /* 0x000000010000780c */ /* 0x010fda0003f26270 */
[----:B------:R-:W-:Y:S05]  /*1e70*/  @!P1 BRA `(.L_x_32) ;  /* 0x0000000000349947 */ /* 0x000fea0003800000 */
[----:B------:R-:W-:Y:S05]  /*1e80*/  @!P0 BRA `(.L_x_33) ;  /* 0x0000000000048947 */ /* 0x000fea0003800000 */
[----:B------:R-:W-:Y:S01]  /*1e90*/  BPT.TRAP 0x1 ;  /* 0x000000040000795c */ /* 0x000fe20000300000 */
.L_x_33:
[----:B------:R-:W-:Y:S01]  /*1ea0*/  UISETP.LT.AND UP0, UPT, UR43, 0x1, UPT ;  /* 0x000000012b00788c */ /* 0x000fe2000bf01270 */
[----:B------:R-:W-:-:S03]  /*1eb0*/  ISETP.GT.U32.AND P0, PT, R22, 0x1, PT ;  /* 0x000000011600780c */ /* 0x000fc60003f04070 */
[----:B------:R-:W-:-:S04]  /*1ec0*/  USEL UR4, UR43, 0x1, UP0 ;  /* 0x000000012b047887 */ /* 0x000fc80008000000 */
[----:B------:R-:W-:-:S04]  /*1ed0*/  UIADD3 UR4, UR42, UR43, -UR4 ;  /* 0x0000002b2a047290 */ /* 0x000fc8000fffe804 */
[----:B------:R-:W-:-:S04]  /*1ee0*/  USHF.L.U32 UR4, UR4, 0x3, URZ ;  /* 0x0000000304047899 */ /* 0x000fc8000800063f */
[----:B------:R-:W-:-:S04]  /*1ef0*/  ULOP3.LUT UR4, UR4, 0x18, URZ, 0xc0, !UPT ;  /* 0x0000001804047892 */ /* 0x000fc8000f8ec03f */
[----:B------:R-:W-:-:S04]  /*1f00*/  UIADD3 UR4, UR44, 0x20, UR4 ;  /* 0x000000202c047890 */ /* 0x000fc8000fffe004 */
[----:B------:R-:W-:-:S09]  /*1f10*/  UPRMT UR4, URZ, 0x654, UR4 ;  /* 0x000006543f047896 */ /* 0x000fd20008000004 */
[----:B------:R-:W-:Y:S01]  /*1f20*/  SYNCS.ARRIVE.TRANS64.RED.A1T0 RZ, [UR4], RZ ;  /* 0x000000ffffff79a7 */ /* 0x000fe20008100404 */
[----:B------:R-:W-:Y:S05]  /*1f30*/  @P0 BRA `(.L_x_32) ;  /* 0x0000000000040947 */ /* 0x000fea0003800000 */
[----:B------:R-:W-:Y:S01]  /*1f40*/  BPT.TRAP 0x1 ;  /* 0x000000040000795c */ /* 0x000fe20000300000 */
.L_x_32:
[----:B------:R-:W-:Y:S01]  /*1f50*/  UIADD3 UR4, UR44, 0x200, URZ ;  /* 0x000002002c047890 */ /* 0x000fe2000fffe03f */
[----:B------:R-:W-:Y:S02]  /*1f60*/  R2UR UR54, R23 ;  /* 0x00000000173672ca */ /* 0x000fe400000e0000 */
[----:B------:R-:W-:Y:S01]  /*1f70*/  R2UR UR53, R157 ;  /* 0x000000009d3572ca */ /* 0x000fe200000e0000 */
[----:B------:R-:W-:-:S06]  /*1f80*/  ULOP3.LUT UP0, URZ, UR4, 0x1bf, URZ, 0xc0, !UPT ;  /* 0x000001bf043f7892 */ /* 0x000fcc000f80c03f */
[----:B------:R-:W-:-:S04]  /*1f90*/  PLOP3.LUT P0, PT, PT, PT, UP0, 0x80, 0x0 ;  /* 0x000000000000781c */ /* 0x000fc80003f0f008 */
[----:B------:R-:W-:Y:S02]  /*1fa0*/  USHF.L.U32 UR54, UR54, 0x7, URZ ;  /* 0x0000000736367899 */ /* 0x000fe4000800063f */
[----:B------:R-:W-:-:S07]  /*1fb0*/  USHF.L.U32 UR53, UR53, 0x8, URZ ;  /* 0x0000000835357899 */ /* 0x000fce000800063f */
[----:B------:R-:W-:Y:S05]  /*1fc0*/  @!P0 BRA `(.L_x_34) ;  /* 0x00000000007c8947 */ /* 0x000fea0003800000 */
[----:B------:R-:W-:Y:S01]  /*1fd0*/  MOV R23, 0x0 ;  /* 0x0000000000177802 */ /* 0x000fe20000000f00 */
[----:B------:R-:W-:Y:S01]  /*1fe0*/  ULDC.64 UR4, c[0x4][0x80] ;  /* 0x0100200000047ab9 */ /* 0x000fe20000000a00 */
[----:B------:R-:W-:Y:S01]  /*1ff0*/  ULDC.64 UR6, c[0x4][0x10] ;  /* 0x0100040000067ab9 */ /* 0x000fe20000000a00 */
[----:B--23--:R-:W-:Y:S01]  /*2000*/  MOV R4, UR4 ;  /* 0x0000000400047c02 */ /* 0x00cfe20008000f00 */
[----:B------:R2:W3:Y:S01]  /*2010*/  LDC.64 R14, c[0x4][R23] ;  /* 0x01000000170e7b82 */ /* 0x0004e20000000a00 */
[----:B------:R-:W-:Y:S01]  /*2020*/  IMAD.U32 R5, RZ, RZ, UR5 ;  /* 0x00000005ff057e24 */ /* 0x000fe2000f8e00ff */
[----:B------:R-:W-:Y:S01]  /*2030*/  ULDC.64 UR4, c[0x4][0x88] ;  /* 0x0100220000047ab9 */ /* 0x000fe20000000a00 */
[----:B------:R-:W-:Y:S02]  /*2040*/  MOV R10, UR6 ;  /* 0x00000006000a7c02 */ /* 0x000fe40008000f00 */
[----:B------:R-:W-:Y:S02]  /*2050*/  MOV R6, UR4 ;  /* 0x0000000400067c02 */ /* 0x000fe40008000f00 */
[----:B------:R-:W-:-:S02]  /*2060*/  MOV R7, UR5 ;  /* 0x0000000500077c02 */ /* 0x000fc40008000f00 */
[----:B------:R-:W-:Y:S02]  /*2070*/  MOV R11, UR7 ;  /* 0x00000007000b7c02 */ /* 0x000fe40008000f00 */
[----:B------:R-:W-:Y:S02]  /*2080*/  MOV R8, 0x70 ;  /* 0x0000007000087802 */ /* 0x000fe40000000f00 */
[----:B------:R-:W-:Y:S02]  /*2090*/  MOV R12, 0x1 ;  /* 0x00000001000c7802 */ /* 0x000fe40000000f00 */
[----:B--2---:R-:W-:-:S07]  /*20a0*/  MOV R13, RZ ;  /* 0x000000ff000d7202 */ /* 0x004fce0000000f00 */
[----:B------:R-:W-:-:S07]  /*20b0*/  LEPC R20, `(.L_x_35) ;  /* 0x000000001014794e */ /* 0x000fce0000000000 */
[----:B-1-3-5:R-:W-:Y:S05]  /*20c0*/  CALL.ABS.NOINC R14 ;  /* 0x000000000e007343 */ /* 0x02afea0003c00000 */
.L_x_35:
[----:B------:R1:W2:Y:S01]  /*20d0*/  LDC.64 R14, c[0x4][R23] ;  /* 0x01000000170e7b82 */ /* 0x0002a20000000a00 */
[----:B------:R-:W-:Y:S01]  /*20e0*/  ULDC.64 UR4, c[0x4][0x80] ;  /* 0x0100200000047ab9 */ /* 0x000fe20000000a00 */
[----:B------:R-:W-:Y:S01]  /*20f0*/  ULDC.64 UR6, c[0x4][0x10] ;  /* 0x0100040000067ab9 */ /* 0x000fe20000000a00 */
[----:B------:R-:W-:Y:S01]  /*2100*/  IMAD.U32 R4, RZ, RZ, UR4 ;  /* 0x00000004ff047e24 */ /* 0x000fe2000f8e00ff */
[----:B------:R-:W-:Y:S01]  /*2110*/  MOV R5, UR5 ;  /* 0x0000000500057c02 */ /* 0x000fe20008000f00 */
[----:B------:R-:W-:Y:S01]  /*2120*/  ULDC.64 UR4, c[0x4][0x88] ;  /* 0x0100220000047ab9 */ /* 0x000fe20000000a00 */
[----:B------:R-:W-:Y:S01]  /*2130*/  MOV R10, UR6 ;  /* 0x00000006000a7c02 */ /* 0x000fe20008000f00 */
[----:B------:R-:W-:Y:S01]  /*2140*/  IMAD.MOV.U32 R13, RZ, RZ, RZ ;  /* 0x000000ffff0d7224 */ /* 0x000fe200078e00ff */
[----:B------:R-:W-:Y:S02]  /*2150*/  MOV R6, UR4 ;  /* 0x0000000400067c02 */ /* 0x000fe40008000f00 */
[----:B------:R-:W-:-:S02]  /*2160*/  MOV R7, UR5 ;  /* 0x0000000500077c02 */ /* 0x000fc40008000f00 */
[----:B------:R-:W-:Y:S02]  /*2170*/  MOV R11, UR7 ;  /* 0x00000007000b7c02 */ /* 0x000fe40008000f00 */
[----:B------:R-:W-:Y:S02]  /*2180*/  MOV R8, 0x70 ;  /* 0x0000007000087802 */ /* 0x000fe40000000f00 */
[----:B-1----:R-:W-:-:S07]  /*2190*/  MOV R12, 0x1 ;  /* 0x00000001000c7802 */ /* 0x002fce0000000f00 */
[----:B------:R-:W-:-:S07]  /*21a0*/  LEPC R20, `(.L_x_34) ;  /* 0x000000001014794e */ /* 0x000fce0000000000 */
[----:B--2---:R-:W-:Y:S05]  /*21b0*/  CALL.ABS.NOINC R14 ;  /* 0x000000000e007343 */ /* 0x004fea0003c00000 */
.L_x_34:
[----:B------:R-:W-:Y:S02]  /*21c0*/  ULDC.64 UR4, c[0x0][0x590] ;  /* 0x0001640000047ab9 */ /* 0x000fe40000000a00 */
[----:B------:R-:W-:Y:S02]  /*21d0*/  MOV R176, UR4 ;  /* 0x0000000400b07c02 */ /* 0x000fe40008000f00 */
[----:B------:R-:W-:Y:S02]  /*21e0*/  MOV R177, UR5 ;  /* 0x0000000500b17c02 */ /* 0x000fe40008000f00 */
[----:B------:R-:W-:-:S04]  /*21f0*/  ISETP.NE.U32.AND P2, PT, R176, RZ, PT ;  /* 0x000000ffb000720c */ /* 0x000fc80003f45070 */
[----:B------:R-:W-:-:S13]  /*2200*/  ISETP.NE.AND.EX P2, PT, R177, RZ, PT, P2 ;  /* 0x000000ffb100720c */ /* 0x000fda0003f45320 */
[----:B------:R-:W-:Y:S05]  /*2210*/  @!P2 BRA `(.L_x_36) ;  /* 0x000000000034a947 */ /* 0x000fea0003800000 */
[----:B------:R-:W-:Y:S02]  /*2220*/  ULDC.64 UR4, c[0x0][0x588] ;  /* 0x0001620000047ab9 */ /* 0x000fe40000000a00 */
[----:B------:R-:W-:-:S04]  /*2230*/  ISETP.NE.U32.AND P0, PT, RZ, UR4, PT ;  /* 0x00000004ff007c0c */ /* 0x000fc8000bf05070 */
[----:B------:R-:W-:-:S13]  /*2240*/  ISETP.NE.AND.EX P0, PT, RZ, UR5, PT, P0 ;  /* 0x00000005ff007c0c */ /* 0x000fda000bf05300 */
[----:B------:R-:W-:Y:S05]  /*2250*/  @!P0 BRA `(.L_x_37) ;  /* 0x0000000000188947 */ /* 0x000fea0003800000 */
[----:B--23--:R-:W2:Y:S01]  /*2260*/  LDC.64 R4, c[0x0][0x588] ;  /* 0x00016200ff047b82 */ /* 0x00cea20000000a00 */
[----:B------:R-:W-:-:S04]  /*2270*/  IMAD R3, R176, UR55, RZ ;  /* 0x00000037b0037c24 */ /* 0x000fc8000f8e02ff */
[----:B--2---:R-:W-:-:S05]  /*2280*/  IMAD.WIDE R4, R3, 0x4, R4 ;  /* 0x0000000403047825 */ /* 0x004fca00078e0204 */
[----:B-----5:R4:W5:Y:S01]  /*2290*/  LDG.E R154, desc[UR48][R4.64] ;  /* 0x00000030049a7981 */ /* 0x020962000c1e1900 */
[----:B------:R-:W-:Y:S01]  /*22a0*/  MOV R152, 0x1 ;  /* 0x0000000100987802 */ /* 0x000fe20000000f00 */
[----:B------:R-:W-:Y:S06]  /*22b0*/  BRA `(.L_x_36) ;  /* 0x00000000000c7947 */ /* 0x000fec0003800000 */
.L_x_37:
[----:B------:R-:W-:Y:S01]  /*22c0*/  ULDC UR4, c[0x0][0x580] ;  /* 0x0001600000047ab9 */ /* 0x000fe20000000800 */
[----:B------:R-:W-:Y:S02]  /*22d0*/  MOV R152, 0x1 ;  /* 0x0000000100987802 */ /* 0x000fe40000000f00 */
[----:B-----5:R-:W-:-:S07]  /*22e0*/  MOV R154, UR4 ;  /* 0x00000004009a7c02 */ /* 0x020fce0008000f00 */
.L_x_36:
[----:B------:R-:W1:Y:S02]  /*22f0*/  LDC.64 R6, c[0x0][0x5b0] ;  /* 0x00016c00ff067b82 */ /* 0x000e640000000a00 */
[----:B-1----:R-:W-:-:S04]  /*2300*/  ISETP.NE.U32.AND P0, PT, R6, RZ, PT ;  /* 0x000000ff0600720c */ /* 0x002fc80003f05070 */
[----:B------:R-:W-:-:S13]  /*2310*/  ISETP.NE.AND.EX P0, PT, R7, RZ, PT, P0 ;  /* 0x000000ff0700720c */ /* 0x000fda0003f05300 */
[----:B------:R-:W-:Y:S05]  /*2320*/  @!P0 BRA `(.L_x_38) ;  /* 0x00000000002c8947 */ /* 0x000fea0003800000 */
[----:B------:R-:W-:Y:S02]  /*2330*/  ULDC.64 UR4, c[0x0][0x5a8] ;  /* 0x00016a0000047ab9 */ /* 0x000fe40000000a00 */
[----:B------:R-:W-:-:S04]  /*2340*/  ISETP.NE.U32.AND P0, PT, RZ, UR4, PT ;  /* 0x00000004ff007c0c */ /* 0x000fc8000bf05070 */
[----:B------:R-:W-:-:S13]  /*2350*/  ISETP.NE.AND.EX P0, PT, RZ, UR5, PT, P0 ;  /* 0x00000005ff007c0c */ /* 0x000fda000bf05300 */
[----:B------:R-:W-:Y:S05]  /*2360*/  @!P0 BRA `(.L_x_39) ;  /* 0x0000000000148947 */ /* 0x000fea0003800000 */
[----:B--234-:R-:W1:Y:S01]  /*2370*/  LDC.64 R4, c[0x0][0x5a8] ;  /* 0x00016a00ff047b82 */ /* 0x01ce620000000a00 */
[----:B------:R-:W-:-:S04]  /*2380*/  IMAD R3, R6, UR55, RZ ;  /* 0x0000003706037c24 */ /* 0x000fc8000f8e02ff */
[----:B-1----:R-:W-:-:S05]  /*2390*/  IMAD.WIDE R4, R3, 0x4, R4 ;  /* 0x0000000403047825 */ /* 0x002fca00078e0204 */
[----:B-----5:R1:W5:Y:S01]  /*23a0*/  LDG.E R155, desc[UR48][R4.64] ;  /* 0x00000030049b7981 */ /* 0x020362000c1e1900 */
[----:B------:R-:W-:Y:S05]  /*23b0*/  BRA `(.L_x_38) ;  /* 0x0000000000087947 */ /* 0x000fea0003800000 */
.L_x_39:
[----:B------:R-:W-:Y:S02]  /*23c0*/  ULDC UR4, c[0x0][0x5a0] ;  /* 0x0001680000047ab9 */ /* 0x000fe40000000800 */
[----:B-----5:R-:W-:-:S07]  /*23d0*/  MOV R155, UR4 ;  /* 0x00000004009b7c02 */ /* 0x020fce0008000f00 */
.L_x_38:
[----:B------:R-:W-:Y:S01]  /*23e0*/  ULDC.64 UR4, c[0x0][0x588] ;  /* 0x0001620000047ab9 */ /* 0x000fe20000000a00 */
[----:B------:R-:W-:Y:S01]  /*23f0*/  ISETP.NE.U32.AND P1, PT, R176, RZ, PT ;  /* 0x000000ffb000720c */ /* 0x000fe20003f25070 */
[----:B------:R-:W-:Y:S02]  /*2400*/  UISETP.NE.U32.AND UP0, UPT, UR4, URZ, UPT ;  /* 0x0000003f0400728c */ /* 0x000fe4000bf05070 */
[----:B------:R-:W-:Y:S02]  /*2410*/  ISETP.NE.U32.AND P3, PT, RZ, UR4, PT ;  /* 0x00000004ff007c0c */ /* 0x000fe4000bf65070 */
[----:B------:R-:W-:Y:S01]  /*2420*/  ISETP.NE.AND.EX P5, PT, R177, RZ, PT, P1 ;  /* 0x000000ffb100720c */ /* 0x000fe20003fa5310 */
[----:B------:R-:W-:Y:S02]  /*2430*/  UISETP.NE.AND.EX UP0, UPT, UR5, URZ, UPT, UP0 ;  /* 0x0000003f0500728c */ /* 0x000fe4000bf05300 */
[----:B------:R-:W-:Y:S02]  /*2440*/  ISETP.NE.AND.EX P3, PT, RZ, UR5, PT, P3 ;  /* 0x00000005ff007c0c */ /* 0x000fe4000bf65330 */
[----:B------:R-:W-:-:S02]  /*2450*/  PLOP3.LUT P0, PT, PT, PT, PT, 0x8, 0x0 ;  /* 0x000000000000781c */ /* 0x000fc40003f0e170 */
[----:B------:R-:W-:-:S04]  /*2460*/  PLOP3.LUT P4, PT, PT, PT, UP0, 0x80, 0x0 ;  /* 0x000000000000781c */ /* 0x000fc80003f8f008 */
[----:B------:R-:W-:-:S05]  /*2470*/  PLOP3.LUT P4, PT, P4, PT, PT, 0x8, 0x0 ;  /* 0x000000000000781c */ /* 0x000fca000278e170 */
[----:B------:R-:W-:Y:S08]  /*2480*/  @P3 BRA P5, `(.L_x_40) ;  /* 0x0000000000243947 */ /* 0x000ff00002800000 */
[----:B------:R-:W-:Y:S04]  /*2490*/  BSSY B0, `(.L_x_40) ;  /* 0x0000008000007945 */ /* 0x000fe80003800000 */
[----:B------:R-:W-:Y:S05]  /*24a0*/  @!P2 BRA `(.L_x_41) ;  /* 0x000000000014a947 */ /* 0x000fea0003800000 */
[----:B------:R-:W-:Y:S02]  /*24b0*/  LOP3.LUT P3, RZ, R152, 0xff, RZ, 0xc0, !PT ;  /* 0x000000ff98ff7812 */ /* 0x000fe4000786c0ff */
[----:B------:R-:W-:-:S11]  /*24c0*/  PLOP3.LUT P0, PT, P4, PT, PT, 0x80, 0x0 ;  /* 0x000000000000781c */ /* 0x000fd6000270f070 */
[----:B------:R-:W-:Y:S05]  /*24d0*/  @!P3 BRA `(.L_x_42) ;  /* 0x00000000000cb947 */ /* 0x000fea0003800000 */
[----:B-----5:R-:W-:Y:S01]  /*24e0*/  FSETP.EQ.AND P0, PT, R154, RZ, PT ;  /* 0x000000ff9a00720b */ /* 0x020fe20003f02000 */
[----:B------:R-:W-:-:S12]  /*24f0*/  BRA `(.L_x_42) ;  /* 0x0000000000047947 */ /* 0x000fd80003800000 */
.L_x_41:
[----:B-----5:R-:W-:-:S13]  /*2500*/  FSETP.EQ.AND P0, PT, R154, RZ, PT ;  /* 0x000000ff9a00720b */ /* 0x020fda0003f02000 */
.L_x_42:
[----:B------:R-:W-:Y:S05]  /*2510*/  BSYNC B0 ;  /* 0x0000000000007941 */ /* 0x000fea0003800000 */
.L_x_40:
[----:B------:R-:W-:Y:S04]  /*2520*/  BSSY B0, `(.L_x_43) ;  /* 0x0000007000007945 */ /* 0x000fe80003800000 */
[----:B------:R-:W-:Y:S05]  /*2530*/  @!P2 BRA `(.L_x_44) ;  /* 0x000000000010a947 */ /* 0x000fea0003800000 */
[----:B------:R-:W-:-:S13]  /*2540*/  LOP3.LUT P2, RZ, R152, 0xff, RZ, 0xc0, !PT ;  /* 0x000000ff98ff7812 */ /* 0x000fda000784c0ff */
[----:B------:R-:W-:Y:S05]  /*2550*/  @!P2 BRA `(.L_x_45) ;  /* 0x00000000000ca947 */ /* 0x000fea0003800000 */
[----:B-----5:R-:W-:Y:S01]  /*2560*/  FSETP.EQ.AND P4, PT, R154, RZ, PT ;  /* 0x000000ff9a00720b */ /* 0x020fe20003f82000 */
[----:B------:R-:W-:-:S12]  /*2570*/  BRA `(.L_x_45) ;  /* 0x0000000000047947 */ /* 0x000fd80003800000 */
.L_x_44:
[----:B-----5:R-:W-:-:S13]  /*2580*/  FSETP.EQ.AND P4, PT, R154, RZ, PT ;  /* 0x000000ff9a00720b */ /* 0x020fda0003f82000 */
.L_x_45:
[----:B------:R-:W-:Y:S05]  /*2590*/  BSYNC B0 ;  /* 0x0000000000007941 */ /* 0x000fea0003800000 */
.L_x_43:
[----:B------:R-:W-:Y:S01]  /*25a0*/  BSSY B0, `(.L_x_46) ;  /* 0x0000024000007945 */ /* 0x000fe20003800000 */
[----:B------:R-:W-:Y:S02]  /*25b0*/  MOV R0, RZ ;  /* 0x000000ff00007202 */ /* 0x000fe40000000f00 */
[----:B------:R-:W-:Y:S02]  /*25c0*/  CS2R R10, SRZ ;  /* 0x00000000000a7805 */ /* 0x000fe4000001ff00 */
[----:B------:R-:W-:Y:S02]  /*25d0*/  CS2R R8, SRZ ;  /* 0x0000000000087805 */ /* 0x000fe4000001ff00 */
[----:B------:R-:W-:Y:S02]  /*25e0*/  CS2R R6, SRZ ;  /* 0x0000000000067805 */ /* 0x000fe4000001ff00 */
[----:B-1234-:R-:W-:Y:S01]  /*25f0*/  CS2R R4, SRZ ;  /* 0x0000000000047805 */ /* 0x01efe2000001ff00 */
[----:B------:R-:W-:Y:S06]  /*2600*/  @P0 BRA `(.L_x_47) ;  /* 0x0000000000740947 */ /* 0x000fec0003800000 */
[----:B------:R-:W-:-:S13]  /*2610*/  ISETP.NE.AND P2, PT, R171, 0x3, PT ;  /* 0x00000003ab00780c */ /* 0x000fda0003f45270 */
[----:B------:R-:W-:Y:S05]  /*2620*/  @!P2 BRA `(.L_x_48) ;  /* 0x000000000004a947 */ /* 0x000fea0003800000 */
[----:B------:R-:W-:Y:S01]  /*2630*/  BPT.TRAP 0x1 ;  /* 0x000000040000795c */ /* 0x000fe20000300000 */
.L_x_48:
[----:B------:R-:W-:Y:S01]  /*2640*/  SHF.L.U32 R3, RZ, 0x1f, RZ ;  /* 0x0000001fff037819 */ /* 0x000fe200000006ff */
[----:B------:R-:W-:Y:S01]  /*2650*/  IMAD.MOV.U32 R0, RZ, RZ, 0x1 ;  /* 0x00000001ff007424 */ /* 0x000fe200078e00ff */
[----:B------:R-:W-:Y:S02]  /*2660*/  MOV R11, RZ ;  /* 0x000000ff000b7202 */ /* 0x000fe40000000f00 */
[----:B------:R-:W1:Y:S02]  /*2670*/  SYNCS.PHASECHK.TRANS64.TRYWAIT P2, [UR44+0x40], R3 ;  /* 0x00004003ff0075a7 */ /* 0x000e64000804016c */
[----:B-1----:R-:W-:Y:S05]  /*2680*/  @!P2 BRA `(.L_x_49) ;  /* 0x0000013800d0a947 */ /* 0x002fea0003800000 */
.L_x_227:
[----:B------:R-:W-:Y:S02]  /*2690*/  MOV R10, RZ ;  /* 0x000000ff000a7202 */ /* 0x000fe40000000f00 */
[----:B------:R-:W-:Y:S02]  /*26a0*/  CS2R R8, SRZ ;  /* 0x0000000000087805 */ /* 0x000fe4000001ff00 */
[----:B------:R-:W-:Y:S02]  /*26b0*/  CS2R R6, SRZ ;  /* 0x0000000000067805 */ /* 0x000fe4000001ff00 */
[----:B-1----:R-:W-:Y:S01]  /*26c0*/  CS2R R4, SRZ ;  /* 0x0000000000047805 */ /* 0x002fe2000001ff00 */
[----:B------:R-:W-:Y:S06]  /*26d0*/  @P4 BRA `(.L_x_47) ;  /* 0x0000000000404947 */ /* 0x000fec0003800000 */
[C---:B------:R-:W-:Y:S01]  /*26e0*/  SHF.L.U32 R3, R18.reuse, 0x4, RZ ;  /* 0x0000000412037819 */ /* 0x040fe200000006ff */
[----:B------:R-:W-:Y:S05]  /*26f0*/  WARPSYNC.ALL ;  /* 0x0000000000007948 */ /* 0x000fea0003800000 */
[----:B------:R-:W-:Y:S02]  /*2700*/  SHF.L.U32 R4, R18, 0x5, RZ ;  /* 0x0000000512047819 */ /* 0x000fe400000006ff */
[----:B------:R-:W-:Y:S02]  /*2710*/  SHF.R.U32.HI R6, RZ, 0x1, R18 ;  /* 0x00000001ff067819 */ /* 0x000fe40000011612 */
[----:B------:R-:W-:-:S02]  /*2720*/  LOP3.LUT R3, R3, 0xe00, RZ, 0xc0, !PT ;  /* 0x00000e0003037812 */ /* 0x000fc400078ec0ff */
[----:B------:R-:W-:Y:S02]  /*2730*/  LOP3.LUT R5, R4, 0xc0, RZ, 0xc0, !PT ;  /* 0x000000c004057812 */ /* 0x000fe400078ec0ff */
[----:B------:R-:W-:Y:S02]  /*2740*/  SHF.L.U32 R8, R18, 0x2, RZ ;  /* 0x0000000212087819 */ /* 0x000fe400000006ff */
[----:B------:R-:W-:Y:S02]  /*2750*/  LOP3.LUT R3, R3, 0x20, R4, 0xf8, !PT ;  /* 0x0000002003037812 */ /* 0x000fe400078ef804 */
[----:B------:R-:W-:Y:S02]  /*2760*/  LOP3.LUT R5, R5, 0x8, R6, 0xf8, !PT ;  /* 0x0000000805057812 */ /* 0x000fe400078ef806 */
[----:B------:R-:W-:Y:S02]  /*2770*/  LOP3.LUT R3, R3, 0x100, R4, 0xf8, !PT ;  /* 0x0000010003037812 */ /* 0x000fe400078ef804 */
[----:B------:R-:W-:-:S04]  /*2780*/  LOP3.LUT R8, R5, 0x18, R8, 0x78, !PT ;  /* 0x0000001805087812 */ /* 0x000fc800078e7808 */
[----:B------:R-:W-:-:S04]  /*2790*/  LOP3.LUT R3, R3, R8, RZ, 0xfc, !PT ;  /* 0x0000000803037212 */ /* 0x000fc800078efcff */
[----:B------:R-:W-:-:S04]  /*27a0*/  LEA R3, R3, UR44, 0x1 ;  /* 0x0000002c03037c11 */ /* 0x000fc8000f8e08ff */
[----:B------:R-:W-:Y:S01]  /*27b0*/  LEA R8, R156, R3, 0x1 ;  /* 0x000000039c087211 */ /* 0x000fe200078e08ff */
[----:B------:R1:W2:Y:S05]  /*27c0*/  LDSM.16.M88.4 R4, [R3+0x200] ;  /* 0x000200000304783b */ /* 0x0002aa0000000200 */
[----:B------:R-:W3:Y:S02]  /*27d0*/  LDSM.16.M88.4 R8, [R8+0x200] ;  /* 0x000200000808783b */ /* 0x000ee40000000200 */
.L_x_47:
[----:B------:R-:W-:Y:S05]  /*27e0*/  BSYNC B0 ;  /* 0x0000000000007941 */ /* 0x000fea0003800000 */
.L_x_46:
[----:B-12---:R-:W-:Y:S02]  /*27f0*/  HADD2.F32 R3, -RZ, R5.H0_H0 ;  /* 0x20000005ff037230 */ /* 0x006fe40000004100 */
[C---:B-----5:R-:W-:Y:S01]  /*2800*/  FMUL R13, R155.reuse, R26 ;  /* 0x0000001a9b0d7220 */ /* 0x060fe20000400000 */
[----:B------:R-:W-:Y:S01]  /*2810*/  IMAD.MOV.U32 R20, RZ, RZ, 0x3aae005b ;  /* 0x3aae005bff147424 */ /* 0x000fe200078e00ff */
[----:B------:R-:W-:Y:S01]  /*2820*/  MOV R21, 0x3c09919f ;  /* 0x3c09919f00157802 */ /* 0x000fe20000000f00 */
[C---:B------:R-:W-:Y:S01]  /*2830*/  FMUL R163, R155.reuse, R27 ;  /* 0x0000001b9ba37220 */ /* 0x040fe20000400000 */
[----:B------:R-:W-:Y:S01]  /*2840*/  FFMA R12, R154, R3, R13 ;  /* 0x000000039a0c7223 */ /* 0x000fe2000000000d */
[----:B------:R-:W-:Y:S01]  /*2850*/  MOV R3, 0x38eb4c3a ;  /* 0x38eb4c3a00037802 */ /* 0x000fe20000000f00 */
[----:B------:R-:W-:Y:S01]  /*2860*/  HADD2.F32 R27, -RZ, R6.H0_H0 ;  /* 0x20000006ff1b7230 */ /* 0x000fe20000004100 */
[----:B------:R-:W-:Y:S01]  /*2870*/  MOV R23, 0x3d24d99a ;  /* 0x3d24d99a00177802 */ /* 0x000fe20000000f00 */
[----:B------:R-:W-:Y:S01]  /*2880*/  FMUL R164, R12, 0.70710676908493041992 ;  /* 0x3f3504f30ca47820 */ /* 0x000fe20000400000 */
[----:B------:R-:W-:Y:S01]  /*2890*/  MOV R157, 0x3e235519 ;  /* 0x3e235519009d7802 */ /* 0x000fe20000000f00 */
[C---:B------:R-:W-:Y:S01]  /*28a0*/  FMUL R28, R155.reuse, R28 ;  /* 0x0000001c9b1c7220 */ /* 0x040fe20000400000 */
[----:B------:R-:W-:Y:S01]  /*28b0*/  MOV R158, 0x3f69b4f9 ;  /* 0x3f69b4f9009e7802 */ /* 0x000fe20000000f00 */
[C---:B------:R-:W-:Y:S01]  /*28c0*/  FMUL R13, R164.reuse, R164 ;  /* 0x000000a4a40d7220 */ /* 0x040fe20000400000 */
[C---:B------:R-:W-:Y:S01]  /*28d0*/  FSETP.GE.AND P2, PT, |R164|.reuse, 1.0029599666595458984, PT ;  /* 0x3f8060fea400780b */ /* 0x040fe20003f46200 */
[C---:B------:R-:W-:Y:S01]  /*28e0*/  FMUL R167, R155.reuse, R30 ;  /* 0x0000001e9ba77220 */ /* 0x040fe20000400000 */
[C---:B------:R-:W-:Y:S01]  /*28f0*/  FMUL R32, R155.reuse, R32 ;  /* 0x000000209b207220 */ /* 0x040fe20000400000 */
[C---:B------:R-:W-:Y:S01]  /*2900*/  FMUL R34, R155.reuse, R34 ;  /* 0x000000229b227220 */ /* 0x040fe20000400000 */
[----:B------:R-:W-:Y:S01]  /*2910*/  FSEL R13, |R164|, R13, P2 ;  /* 0x0000000da40d7208 */ /* 0x000fe20001000200 */
[----:B------:R-:W-:Y:S01]  /*2920*/  FMUL R38, R155, R38 ;  /* 0x000000269b267220 */ /* 0x000fe20000400000 */
[----:B------:R-:W-:Y:S01]  /*2930*/  FSEL R14, R3, 8.4834944573231041431e-05, P2 ;  /* 0x38b1e96a030e7808 */ /* 0x000fe20001000000 */
[----:B------:R-:W-:Y:S01]  /*2940*/  FMUL R12, R12, 0.5 ;  /* 0x3f0000000c0c7820 */ /* 0x000fe20000400000 */
[----:B------:R-:W-:-:S02]  /*2950*/  FSEL R26, -R20, -0.00082130916416645050049, P2 ;  /* 0xba574d20141a7808 */ /* 0x000fc40001000100 */
[----:B------:R-:W-:Y:S02]  /*2960*/  FSEL R15, R21, 0.0052134888246655464172, P2 ;  /* 0x3baad5ea150f7808 */ /* 0x000fe40001000000 */
[----:B------:R-:W-:Y:S01]  /*2970*/  FSEL R159, -R23, -0.026868773624300956726, P2 ;  /* 0xbcdc1be7179f7808 */ /* 0x000fe20001000100 */
[C---:B------:R-:W-:Y:S01]  /*2980*/  FFMA R14, R13.reuse, R14, R26 ;  /* 0x0000000e0d0e7223 */ /* 0x040fe2000000001a */
[----:B------:R-:W-:Y:S02]  /*2990*/  FSEL R161, R158, -0.37612664699554443359, P2 ;  /* 0xbec093ac9ea17808 */ /* 0x000fe40001000000 */
[----:B------:R-:W-:Y:S01]  /*29a0*/  FSEL R26, -|R164|, R164, P2 ;  /* 0x000000a4a41a7208 */ /* 0x000fe20001000300 */
[----:B------:R-:W-:Y:S01]  /*29b0*/  FFMA R14, R13, R14, R15 ;  /* 0x0000000e0d0e7223 */ /* 0x000fe2000000000f */
[----:B------:R-:W-:-:S03]  /*29c0*/  FSEL R15, R157, 0.11284004896879196167, P2 ;  /* 0x3de718af9d0f7808 */ /* 0x000fc60001000000 */
[----:B------:R-:W-:Y:S01]  /*29d0*/  FFMA R14, R13, R14, R159 ;  /* 0x0000000e0d0e7223 */ /* 0x000fe2000000009f */
[----:B------:R-:W-:-:S03]  /*29e0*/  MOV R159, 0x3f210a14 ;  /* 0x3f210a14009f7802 */ /* 0x000fc60000000f00 */
[----:B------:R-:W-:Y:S01]  /*29f0*/  FFMA R14, R13, R14, R15 ;  /* 0x0000000e0d0e7223 */ /* 0x000fe2000000000f */
[----:B------:R-:W-:-:S03]  /*2a00*/  FSEL R15, R159, 0.12837915122509002686, P2 ;  /* 0x3e0375d39f0f7808 */ /* 0x000fc60001000000 */
[----:B------:R-:W-:Y:S01]  /*2a10*/  FFMA R14, R13, R14, R161 ;  /* 0x0000000e0d0e7223 */ /* 0x000fe200000000a1 */
[----:B------:R-:W-:-:S03]  /*2a20*/  HADD2.F32 R161, -RZ, R6.H1_H1 ;  /* 0x30000006ffa17230 */ /* 0x000fc60000004100 */
[----:B------:R-:W-:Y:S01]  /*2a30*/  FFMA R13, R13, R14, R15 ;  /* 0x0000000e0d0d7223 */ /* 0x000fe2000000000f */
[----:B------:R-:W-:-:S03]  /*2a40*/  HADD2.F32 R15, -RZ, R5.H1_H1 ;  /* 0x30000005ff0f7230 */ /* 0x000fc60000004100 */
[----:B------:R-:W-:Y:S01]  /*2a50*/  FFMA R13, R13, R26, R26 ;  /* 0x0000001a0d0d7223 */ /* 0x000fe2000000001a */
[----:B------:R-:W-:Y:S01]  /*2a60*/  FMUL R26, R155, R29 ;  /* 0x0000001d9b1a7220 */ /* 0x000fe20000400000 */
[C---:B------:R-:W-:Y:S01]  /*2a70*/  FFMA R14, R154.reuse, R15, R163 ;  /* 0x0000000f9a0e7223 */ /* 0x040fe200000000a3 */
[C---:B------:R-:W-:Y:S01]  /*2a80*/  FFMA R15, R154.reuse, R27, R28 ;  /* 0x0000001b9a0f7223 */ /* 0x040fe2000000001c */
[----:B------:R-:W1:Y:S01]  /*2a90*/  @P2 MUFU.EX2 R160, R13 ;  /* 0x0000000d00a02308 */ /* 0x000e620000000800 */
[----:B------:R-:W-:Y:S01]  /*2aa0*/  FFMA R26, R154, R161, R26 ;  /* 0x000000a19a1a7223 */ /* 0x000fe2000000001a */
[----:B------:R-:W-:Y:S01]  /*2ab0*/  FMUL R162, R14, 0.70710676908493041992 ;  /* 0x3f3504f30ea27820 */ /* 0x000fe20000400000 */
[----:B------:R-:W-:Y:S02]  /*2ac0*/  FMUL R161, R15, 0.70710676908493041992 ;  /* 0x3f3504f30fa17820 */ /* 0x000fe40000400000 */
[----:B------:R-:W-:Y:S01]  /*2ad0*/  FMUL R28, R26, 0.70710676908493041992 ;  /* 0x3f3504f31a1c7820 */ /* 0x000fe20000400000 */
[----:B------:R-:W-:Y:S01]  /*2ae0*/  FMUL R27, R162, R162 ;  /* 0x000000a2a21b7220 */ /* 0x000fe20000400000 */
[C---:B------:R-:W-:Y:S01]  /*2af0*/  FMUL R166, R161.reuse, R161 ;  /* 0x000000a1a1a67220 */ /* 0x040fe20000400000 */
[C---:B------:R-:W-:Y:S01]  /*2b00*/  FSETP.GE.AND P3, PT, |R161|.reuse, 1.0029599666595458984, PT ;  /* 0x3f8060fea100780b */ /* 0x040fe20003f66200 */
[C---:B------:R-:W-:Y:S01]  /*2b10*/  FMUL R29, R28.reuse, R28 ;  /* 0x0000001c1c1d7220 */ /* 0x040fe20000400000 */
[----:B------:R-:W-:Y:S01]  /*2b20*/  FSETP.GE.AND P5, PT, |R28|, 1.0029599666595458984, PT ;  /* 0x3f8060fe1c00780b */ /* 0x000fe20003fa6200 */
[----:B------:R-:W-:Y:S01]  /*2b30*/  FMUL R26, R26, 0.5 ;  /* 0x3f0000001a1a7820 */ /* 0x000fe20000400000 */
[----:B------:R-:W-:-:S02]  /*2b40*/  FSEL R163, |R161|, R166, P3 ;  /* 0x000000a6a1a37208 */ /* 0x000fc40001800200 */
[C---:B------:R-:W-:Y:S02]  /*2b50*/  FSEL R166, R3.reuse, 8.4834944573231041431e-05, P3 ;  /* 0x38b1e96a03a67808 */ /* 0x040fe40001800000 */
[----:B------:R-:W-:Y:S01]  /*2b60*/  FSEL R168, -R20, -0.00082130916416645050049, P3 ;  /* 0xba574d2014a87808 */ /* 0x000fe20001800100 */
[----:B-1----:R-:W-:Y:S01]  /*2b70*/  @P2 FADD R160, -R160, 1 ;  /* 0x3f800000a0a02421 */ /* 0x002fe20000000100 */
[----:B------:R-:W-:Y:S02]  /*2b80*/  FSEL R165, |R28|, R29, P5 ;  /* 0x0000001d1ca57208 */ /* 0x000fe40002800200 */
[----:B------:R-:W-:Y:S01]  /*2b90*/  FSEL R174, R3, 8.4834944573231041431e-05, P5 ;  /* 0x38b1e96a03ae7808 */ /* 0x000fe20002800000 */
[----:B------:R-:W-:Y:S01]  /*2ba0*/  FFMA R168, R163, R166, R168 ;  /* 0x000000a6a3a87223 */ /* 0x000fe200000000a8 */
[----:B------:R-:W-:Y:S02]  /*2bb0*/  @P2 LOP3.LUT R13, R160, 0x80000000, R164, 0xb8, !PT ;  /* 0x80000000a00d2812 */ /* 0x000fe400078eb8a4 */
[----:B------:R-:W-:-:S02]  /*2bc0*/  FSETP.GE.AND P2, PT, |R162|, 1.0029599666595458984, PT ;  /* 0x3f8060fea200780b */ /* 0x000fc40003f46200 */
[----:B------:R-:W-:Y:S01]  /*2bd0*/  FSEL R178, -R20, -0.00082130916416645050049, P5 ;  /* 0xba574d2014b27808 */ /* 0x000fe20002800100 */
[----:B------:R-:W-:Y:S01]  /*2be0*/  FADD R13, R13, 1 ;  /* 0x3f8000000d0d7421 */ /* 0x000fe20000000000 */
[----:B------:R-:W-:Y:S02]  /*2bf0*/  FSEL R27, |R162|, R27, P2 ;  /* 0x0000001ba21b7208 */ /* 0x000fe40001000200 */
[----:B------:R-:W-:Y:S01]  /*2c00*/  FSEL R160, R3, 8.4834944573231041431e-05, P2 ;  /* 0x38b1e96a03a07808 */ /* 0x000fe20001000000 */
[----:B------:R-:W-:Y:S01]  /*2c10*/  FFMA R174, R165, R174, R178 ;  /* 0x000000aea5ae7223 */ /* 0x000fe200000000b2 */
[----:B------:R-:W-:Y:S02]  /*2c20*/  FSEL R164, -R20, -0.00082130916416645050049, P2 ;  /* 0xba574d2014a47808 */ /* 0x000fe40001000100 */
[----:B------:R-:W-:Y:S02]  /*2c30*/  FSEL R172, R21, 0.0052134888246655464172, P3 ;  /* 0x3baad5ea15ac7808 */ /* 0x000fe40001800000 */
[----:B------:R-:W-:Y:S01]  /*2c40*/  FSEL R166, -R23, -0.026868773624300956726, P2 ;  /* 0xbcdc1be717a67808 */ /* 0x000fe20001000100 */
[----:B------:R-:W-:Y:S01]  /*2c50*/  FFMA R160, R27, R160, R164 ;  /* 0x000000a01ba07223 */ /* 0x000fe200000000a4 */
[----:B------:R-:W-:Y:S01]  /*2c60*/  FSEL R164, R21, 0.0052134888246655464172, P2 ;  /* 0x3baad5ea15a47808 */ /* 0x000fe20001000000 */
[----:B------:R-:W-:Y:S01]  /*2c70*/  FFMA R168, R163, R168, R172 ;  /* 0x000000a8a3a87223 */ /* 0x000fe200000000ac */
[----:B------:R-:W-:-:S02]  /*2c80*/  FSEL R180, R21, 0.0052134888246655464172, P5 ;  /* 0x3baad5ea15b47808 */ /* 0x000fc40002800000 */
[----:B------:R-:W-:Y:S01]  /*2c90*/  FSEL R172, -R23, -0.026868773624300956726, P3 ;  /* 0xbcdc1be717ac7808 */ /* 0x000fe20001800100 */
[----:B------:R-:W-:Y:S01]  /*2ca0*/  FFMA R160, R27, R160, R164 ;  /* 0x000000a01ba07223 */ /* 0x000fe200000000a4 */
[----:B------:R-:W-:Y:S01]  /*2cb0*/  FSEL R164, R157, 0.11284004896879196167, P2 ;  /* 0x3de718af9da47808 */ /* 0x000fe20001000000 */
[----:B------:R-:W-:Y:S01]  /*2cc0*/  FFMA R180, R165, R174, R180 ;  /* 0x000000aea5b47223 */ /* 0x000fe200000000b4 */
[----:B------:R-:W-:Y:S01]  /*2cd0*/  FSEL R174, R157, 0.11284004896879196167, P3 ;  /* 0x3de718af9dae7808 */ /* 0x000fe20001800000 */
[----:B------:R-:W-:Y:S01]  /*2ce0*/  FFMA R160, R27, R160, R166 ;  /* 0x000000a01ba07223 */ /* 0x000fe200000000a6 */
[C---:B------:R-:W-:Y:S01]  /*2cf0*/  FSEL R166, R158.reuse, -0.37612664699554443359, P2 ;  /* 0xbec093ac9ea67808 */ /* 0x040fe20001000000 */
[----:B------:R-:W-:Y:S01]  /*2d00*/  FFMA R168, R163, R168, R172 ;  /* 0x000000a8a3a87223 */ /* 0x000fe200000000ac */
[----:B------:R-:W-:Y:S01]  /*2d10*/  FSEL R178, -R23, -0.026868773624300956726, P5 ;  /* 0xbcdc1be717b27808 */ /* 0x000fe20002800100 */
[----:B------:R-:W-:Y:S01]  /*2d20*/  FFMA R160, R27, R160, R164 ;  /* 0x000000a01ba07223 */ /* 0x000fe200000000a4 */
[----:B------:R-:W-:Y:S01]  /*2d30*/  FSEL R164, R159, 0.12837915122509002686, P2 ;  /* 0x3e0375d39fa47808 */ /* 0x000fe20001000000 */
[----:B------:R-:W-:Y:S01]  /*2d40*/  FFMA R168, R163, R168, R174 ;  /* 0x000000a8a3a87223 */ /* 0x000fe200000000ae */
[----:B------:R-:W-:Y:S01]  /*2d50*/  FSEL R172, R157, 0.11284004896879196167, P5 ;  /* 0x3de718af9dac7808 */ /* 0x000fe20002800000 */
[----:B------:R-:W-:Y:S01]  /*2d60*/  FFMA R160, R27, R160, R166 ;  /* 0x000000a01ba07223 */ /* 0x000fe200000000a6 */
[----:B------:R-:W-:Y:S01]  /*2d70*/  FSEL R166, R158, -0.37612664699554443359, P3 ;  /* 0xbec093ac9ea67808 */ /* 0x000fe20001800000 */
[----:B------:R-:W-:Y:S01]  /*2d80*/  FFMA R178, R165, R180, R178 ;  /* 0x000000b4a5b27223 */ /* 0x000fe200000000b2 */
[----:B------:R-:W-:Y:S01]  /*2d90*/  FSEL R29, -|R162|, R162, P2 ;  /* 0x000000a2a21d7208 */ /* 0x000fe20001000300 */
[----:B------:R-:W-:Y:S01]  /*2da0*/  FFMA R160, R27, R160, R164 ;  /* 0x000000a01ba07223 */ /* 0x000fe200000000a4 */
[----:B------:R-:W-:Y:S01]  /*2db0*/  FSEL R164, R159, 0.12837915122509002686, P3 ;  /* 0x3e0375d39fa47808 */ /* 0x000fe20001800000 */
[----:B------:R-:W-:Y:S01]  /*2dc0*/  FFMA R166, R163, R168, R166 ;  /* 0x000000a8a3a67223 */ /* 0x000fe200000000a6 */
[----:B------:R-:W-:Y:S01]  /*2dd0*/  FSEL R168, R158, -0.37612664699554443359, P5 ;  /* 0xbec093ac9ea87808 */ /* 0x000fe20002800000 */
[----:B------:R-:W-:Y:S01]  /*2de0*/  FFMA R172, R165, R178, R172 ;  /* 0x000000b2a5ac7223 */ /* 0x000fe200000000ac */
[----:B------:R-:W-:Y:S01]  /*2df0*/  FFMA R160, R160, R29, R29 ;  /* 0x0000001da0a07223 */ /* 0x000fe2000000001d */
[----:B------:R-:W-:Y:S01]  /*2e00*/  FSEL R29, -|R161|, R161, P3 ;  /* 0x000000a1a11d7208 */ /* 0x000fe20001800300 */
[----:B------:R-:W-:Y:S01]  /*2e10*/  FFMA R164, R163, R166, R164 ;  /* 0x000000a6a3a47223 */ /* 0x000fe200000000a4 */
[----:B------:R-:W-:Y:S01]  /*2e20*/  FSEL R27, R159, 0.12837915122509002686, P5 ;  /* 0x3e0375d39f1b7808 */ /* 0x000fe20002800000 */
[C---:B------:R-:W-:Y:S01]  /*2e30*/  FFMA R168, R165.reuse, R172, R168 ;  /* 0x000000aca5a87223 */ /* 0x040fe200000000a8 */
[----:B------:R-:W1:Y:S01]  /*2e40*/  @P2 MUFU.EX2 R166, R160 ;  /* 0x000000a000a62308 */ /* 0x000e620000000800 */
[----:B------:R-:W-:Y:S01]  /*2e50*/  FFMA R29, R164, R29, R29 ;  /* 0x0000001da41d7223 */ /* 0x000fe2000000001d */
[----:B------:R-:W-:Y:S01]  /*2e60*/  FSEL R164, -|R28|, R28, P5 ;  /* 0x0000001c1ca47208 */ /* 0x000fe20002800300 */
[----:B------:R-:W-:Y:S01]  /*2e70*/  FFMA R27, R165, R168, R27 ;  /* 0x000000a8a51b7223 */ /* 0x000fe2000000001b */
[----:B------:R-:W-:-:S02]  /*2e80*/  HADD2.F32 R163, -RZ, R7.H1_H1 ;  /* 0x30000007ffa37230 */ /* 0x000fc40000004100 */
[----:B---3--:R-:W-:Y:S02]  /*2e90*/  HADD2.F32 R165, -RZ, R8.H0_H0 ;  /* 0x20000008ffa57230 */ /* 0x008fe40000004100 */
[----:B------:R-:W-:Y:S01]  /*2ea0*/  FFMA R27, R27, R164, R164 ;  /* 0x000000a41b1b7223 */ /* 0x000fe200000000a4 */
[----:B------:R-:W2:Y:S01]  /*2eb0*/  @P3 MUFU.EX2 R168, R29 ;  /* 0x0000001d00a83308 */ /* 0x000ea20000000800 */
[----:B------:R-:W-:Y:S01]  /*2ec0*/  FMUL R164, R155, R31 ;  /* 0x0000001f9ba47220 */ /* 0x000fe20000400000 */
[----:B------:R-:W-:Y:S02]  /*2ed0*/  HADD2.F32 R31, -RZ, R7.H0_H0 ;  /* 0x20000007ff1f7230 */ /* 0x000fe40000004100 */
[----:B------:R-:W-:-:S03]  /*2ee0*/  FFMA R32, R154, R165, R32 ;  /* 0x000000a59a207223 */ /* 0x000fc60000000020 */
[----:B------:R-:W-:Y:S01]  /*2ef0*/  FFMA R30, R154, R31, R167 ;  /* 0x0000001f9a1e7223 */ /* 0x000fe200000000a7 */
[----:B------:R-:W3:Y:S01]  /*2f00*/  @P5 MUFU.EX2 R172, R27 ;  /* 0x0000001b00ac5308 */ /* 0x000ee20000000800 */
[----:B-1----:R-:W-:Y:S01]  /*2f10*/  @P2 FADD R169, -R166, 1 ;  /* 0x3f800000a6a92421 */ /* 0x002fe20000000100 */
[----:B------:R-:W-:Y:S01]  /*2f20*/  FFMA R31, R154, R163, R164 ;  /* 0x000000a39a1f7223 */ /* 0x000fe200000000a4 */
[----:B------:R-:W-:Y:S01]  /*2f30*/  FMUL R166, R30, 0.70710676908493041992 ;  /* 0x3f3504f31ea67820 */ /* 0x000fe20000400000 */
[----:B------:R-:W-:Y:S01]  /*2f40*/  FMUL R164, R32, 0.70710676908493041992 ;  /* 0x3f3504f320a47820 */ /* 0x000fe20000400000 */
[----:B------:R-:W-:Y:S01]  /*2f50*/  FMUL R30, R30, 0.5 ;  /* 0x3f0000001e1e7820 */ /* 0x000fe20000400000 */
[----:B------:R-:W-:Y:S01]  /*2f60*/  FMUL R165, R31, 0.70710676908493041992 ;  /* 0x3f3504f31fa57820 */ /* 0x000fe20000400000 */
[----:B------:R-:W-:Y:S01]  /*2f70*/  @P2 LOP3.LUT R160, R169, 0x80000000, R162, 0xb8, !PT ;  /* 0x80000000a9a02812 */ /* 0x000fe200078eb8a2 */
[----:B--2---:R-:W-:Y:S01]  /*2f80*/  @P3 FADD R168, -R168, 1 ;  /* 0x3f800000a8a83421 */ /* 0x004fe20000000100 */
[----:B------:R-:W-:-:S03]  /*2f90*/  FSETP.GE.AND P2, PT, |R166|, 1.0029599666595458984, PT ;  /* 0x3f8060fea600780b */ /* 0x000fc60003f46200 */
[----:B------:R-:W-:Y:S01]  /*2fa0*/  FADD R160, R160, 1 ;  /* 0x3f800000a0a07421 */ /* 0x000fe20000000000 */
[----:B------:R-:W-:Y:S01]  /*2fb0*/  @P3 LOP3.LUT R29, R168, 0x80000000, R161, 0xb8, !PT ;  /* 0x80000000a81d3812 */ /* 0x000fe200078eb8a1 */
[----:B------:R-:W-:Y:S01]  /*2fc0*/  FMUL R161, R166, R166 ;  /* 0x000000a6a6a17220 */ /* 0x000fe20000400000 */
[C---:B------:R-:W-:Y:S01]  /*2fd0*/  FMUL R168, R165.reuse, R165 ;  /* 0x000000a5a5a87220 */ /* 0x040fe20000400000 */
[----:B---3--:R-:W-:Y:S01]  /*2fe0*/  @P5 FADD R163, -R172, 1 ;  /* 0x3f800000aca35421 */ /* 0x008fe20000000100 */
[----:B------:R-:W-:Y:S01]  /*2ff0*/  FSETP.GE.AND P3, PT, |R165|, 1.0029599666595458984, PT ;  /* 0x3f8060fea500780b */ /* 0x000fe20003f66200 */
[----:B------:R-:W-:Y:S01]  /*3000*/  FADD R29, R29, 1 ;  /* 0x3f8000001d1d7421 */ /* 0x000fe20000000000 */
[----:B------:R-:W-:Y:S02]  /*3010*/  FSEL R161, |R166|, R161, P2 ;  /* 0x000000a1a6a17208 */ /* 0x000fe40001000200 */
[----:B------:R-:W-:Y:S01]  /*3020*/  @P5 LOP3.LUT R27, R163, 0x80000000, R28, 0xb8, !PT ;  /* 0x80000000a31b5812 */ /* 0x000fe200078eb81c */
[----:B------:R-:W-:Y:S01]  /*3030*/  FMUL R163, R164, R164 ;  /* 0x000000a4a4a37220 */ /* 0x000fe20000400000 */
[----:B------:R-:W-:-:S02]  /*3040*/  FSEL R28, R3, 8.4834944573231041431e-05, P2 ;  /* 0x38b1e96a031c7808 */ /* 0x000fc40001000000 */
[C---:B------:R-:W-:Y:S01]  /*3050*/  FSEL R162, -R20.reuse, -0.00082130916416645050049, P2 ;  /* 0xba574d2014a27808 */ /* 0x040fe20001000100 */
[----:B------:R-:W-:Y:S01]  /*3060*/  FADD R27, R27, 1 ;  /* 0x3f8000001b1b7421 */ /* 0x000fe20000000000 */
[----:B------:R-:W-:Y:S02]  /*3070*/  FSEL R167, |R165|, R168, P3 ;  /* 0x000000a8a5a77208 */ /* 0x000fe40001800200 */
[----:B------:R-:W-:Y:S01]  /*3080*/  FSEL R168, R3, 8.4834944573231041431e-05, P3 ;  /* 0x38b1e96a03a87808 */ /* 0x000fe20001800000 */
[----:B------:R-:W-:Y:S01]  /*3090*/  FFMA R28, R161, R28, R162 ;  /* 0x0000001ca11c7223 */ /* 0x000fe200000000a2 */
[----:B------:R-:W-:Y:S01]  /*30a0*/  FSEL R172, -R20, -0.00082130916416645050049, P3 ;  /* 0xba574d2014ac7808 */ /* 0x000fe20001800100 */
[----:B------:R-:W-:Y:S01]  /*30b0*/  FMUL R27, R27, R26 ;  /* 0x0000001a1b1b7220 */ /* 0x000fe20000400000 */
[----:B------:R-:W-:Y:S02]  /*30c0*/  FSEL R162, R21, 0.0052134888246655464172, P2 ;  /* 0x3baad5ea15a27808 */ /* 0x000fe40001000000 */
[C---:B------:R-:W-:Y:S01]  /*30d0*/  FSETP.GE.AND P5, PT, |R164|.reuse, 1.0029599666595458984, PT ;  /* 0x3f8060fea400780b */ /* 0x040fe20003fa6200 */
[----:B------:R-:W-:Y:S01]  /*30e0*/  FFMA R172, R167, R168, R172 ;  /* 0x000000a8a7ac7223 */ /* 0x000fe200000000ac */
[----:B------:R-:W-:Y:S01]  /*30f0*/  FSEL R168, -R23, -0.026868773624300956726, P2 ;  /* 0xbcdc1be717a87808 */ /* 0x000fe20001000100 */
[----:B------:R-:W-:Y:S01]  /*3100*/  FFMA R28, R161, R28, R162 ;  /* 0x0000001ca11c7223 */ /* 0x000fe200000000a2 */
[----:B------:R-:W-:-:S02]  /*3110*/  FSEL R169, |R164|, R163, P5 ;  /* 0x000000a3a4a97208 */ /* 0x000fc40002800200 */
[----:B------:R-:W-:Y:S01]  /*3120*/  FSEL R178, R3, 8.4834944573231041431e-05, P5 ;  /* 0x38b1e96a03b27808 */ /* 0x000fe20002800000 */
[----:B------:R-:W-:Y:S01]  /*3130*/  FFMA R28, R161, R28, R168 ;  /* 0x0000001ca11c7223 */ /* 0x000fe200000000a8 */
[----:B------:R-:W-:Y:S02]  /*3140*/  FSEL R180, -R20, -0.00082130916416645050049, P5 ;  /* 0xba574d2014b47808 */ /* 0x000fe40002800100 */
[----:B------:R-:W-:Y:S02]  /*3150*/  FSEL R174, R21, 0.0052134888246655464172, P3 ;  /* 0x3baad5ea15ae7808 */ /* 0x000fe40001800000 */
[----:B------:R-:W-:Y:S01]  /*3160*/  FSEL R162, R157, 0.11284004896879196167, P2 ;  /* 0x3de718af9da27808 */ /* 0x000fe20001000000 */
[----:B------:R-:W-:Y:S01]  /*3170*/  FFMA R178, R169, R178, R180 ;  /* 0x000000b2a9b27223 */ /* 0x000fe200000000b4 */
[----:B------:R-:W-:Y:S01]  /*3180*/  FSEL R182, R21, 0.0052134888246655464172, P5 ;  /* 0x3baad5ea15b67808 */ /* 0x000fe20002800000 */
[----:B------:R-:W-:Y:S01]  /*3190*/  FFMA R172, R167, R172, R174 ;  /* 0x000000aca7ac7223 */ /* 0x000fe200000000ae */
[----:B------:R-:W-:Y:S01]  /*31a0*/  FSEL R174, -R23, -0.026868773624300956726, P3 ;  /* 0xbcdc1be717ae7808 */ /* 0x000fe20001800100 */
[----:B------:R-:W-:Y:S01]  /*31b0*/  FFMA R28, R161, R28, R162 ;  /* 0x0000001ca11c7223 */ /* 0x000fe200000000a2 */
[C---:B------:R-:W-:Y:S01]  /*31c0*/  FSEL R168, R158.reuse, -0.37612664699554443359, P2 ;  /* 0xbec093ac9ea87808 */ /* 0x040fe20001000000 */
[----:B------:R-:W-:Y:S01]  /*31d0*/  FFMA R182, R169, R178, R182 ;  /* 0x000000b2a9b67223 */ /* 0x000fe200000000b6 */
[----:B------:R-:W-:Y:S01]  /*31e0*/  FSEL R178, R157, 0.11284004896879196167, P3 ;  /* 0x3de718af9db27808 */ /* 0x000fe20001800000 */
[----:B------:R-:W-:Y:S01]  /*31f0*/  FFMA R172, R167, R172, R174 ;  /* 0x000000aca7ac7223 */ /* 0x000fe200000000ae */
[----:B------:R-:W-:Y:S01]  /*3200*/  FSEL R162, R159, 0.12837915122509002686, P2 ;  /* 0x3e0375d39fa27808 */ /* 0x000fe20001000000 */
[----:B------:R-:W-:Y:S01]  /*3210*/  FFMA R28, R161, R28, R168 ;  /* 0x0000001ca11c7223 */ /* 0x000fe200000000a8 */
[----:B------:R-:W-:Y:S01]  /*3220*/  FSEL R180, -R23, -0.026868773624300956726, P5 ;  /* 0xbcdc1be717b47808 */ /* 0x000fe20002800100 */
[----:B------:R-:W-:Y:S01]  /*3230*/  FFMA R172, R167, R172, R178 ;  /* 0x000000aca7ac7223 */ /* 0x000fe200000000b2 */
[----:B------:R-:W-:Y:S01]  /*3240*/  FSEL R168, R158, -0.37612664699554443359, P3 ;  /* 0xbec093ac9ea87808 */ /* 0x000fe20001800000 */
[----:B------:R-:W-:Y:S01]  /*3250*/  FFMA R28, R161, R28, R162 ;  /* 0x0000001ca11c7223 */ /* 0x000fe200000000a2 */
[----:B------:R-:W-:Y:S01]  /*3260*/  FSEL R163, -|R166|, R166, P2 ;  /* 0x000000a6a6a37208 */ /* 0x000fe20001000300 */
[----:B------:R-:W-:Y:S01]  /*3270*/  FFMA R180, R169, R182, R180 ;  /* 0x000000b6a9b47223 */ /* 0x000fe200000000b4 */
[----:B------:R-:W-:Y:S01]  /*3280*/  FSEL R174, R157, 0.11284004896879196167, P5 ;  /* 0x3de718af9dae7808 */ /* 0x000fe20002800000 */
[----:B------:R-:W-:Y:S01]  /*3290*/  FFMA R168, R167, R172, R168 ;  /* 0x000000aca7a87223 */ /* 0x000fe200000000a8 */
[----:B------:R-:W-:Y:S01]  /*32a0*/  FSEL R162, R159, 0.12837915122509002686, P3 ;  /* 0x3e0375d39fa27808 */ /* 0x000fe20001800000 */
[----:B------:R-:W-:Y:S01]  /*32b0*/  FFMA R161, R28, R163, R163 ;  /* 0x000000a31ca17223 */ /* 0x000fe200000000a3 */
[----:B------:R-:W-:Y:S01]  /*32c0*/  FSEL R28, R158, -0.37612664699554443359, P5 ;  /* 0xbec093ac9e1c7808 */ /* 0x000fe20002800000 */
[----:B------:R-:W-:Y:S01]  /*32d0*/  FFMA R174, R169, R180, R174 ;  /* 0x000000b4a9ae7223 */ /* 0x000fe200000000ae */
[----:B------:R-:W-:Y:S01]  /*32e0*/  FSEL R163, -|R165|, R165, P3 ;  /* 0x000000a5a5a37208 */ /* 0x000fe20001800300 */
[----:B------:R-:W-:Y:S01]  /*32f0*/  FFMA R162, R167, R168, R162 ;  /* 0x000000a8a7a27223 */ /* 0x000fe200000000a2 */
[----:B------:R-:W-:Y:S01]  /*3300*/  FSEL R167, R159, 0.12837915122509002686, P5 ;  /* 0x3e0375d39fa77808 */ /* 0x000fe20002800000 */
[C---:B------:R-:W-:Y:S01]  /*3310*/  FFMA R28, R169.reuse, R174, R28 ;  /* 0x000000aea91c7223 */ /* 0x040fe2000000001c */
[----:B------:R-:W-:Y:S01]  /*3320*/  FSEL R173, -|R164|, R164, P5 ;  /* 0x000000a4a4ad7208 */ /* 0x000fe20002800300 */
[----:B------:R-:W-:Y:S01]  /*3330*/  FFMA R163, R162, R163, R163 ;  /* 0x000000a3a2a37223 */ /* 0x000fe200000000a3 */
[----:B------:R-:W1:Y:S01]  /*3340*/  @P2 MUFU.EX2 R168, R161 ;  /* 0x000000a100a82308 */ /* 0x000e620000000800 */
[----:B------:R-:W-:Y:S01]  /*3350*/  FFMA R28, R169, R28, R167 ;  /* 0x0000001ca91c7223 */ /* 0x000fe200000000a7 */
[----:B------:R-:W-:Y:S01]  /*3360*/  FMUL R169, R155, R33 ;  /* 0x000000219ba97220 */ /* 0x000fe20000400000 */
[----:B------:R-:W-:-:S02]  /*3370*/  HADD2.F32 R33, -RZ, R8.H1_H1 ;  /* 0x30000008ff217230 */ /* 0x000fc40000004100 */
[----:B------:R-:W-:Y:S01]  /*3380*/  FFMA R162, R28, R173, R173 ;  /* 0x000000ad1ca27223 */ /* 0x000fe200000000ad */
[----:B------:R-:W-:Y:S01]  /*3390*/  FMUL R28, R155, R35 ;  /* 0x000000239b1c7220 */ /* 0x000fe20000400000 */
[--C-:B------:R-:W-:Y:S01]  /*33a0*/  HADD2.F32 R35, -RZ, R9.reuse.H0_H0 ;  /* 0x20000009ff237230 */ /* 0x100fe20000004100 */
[----:B------:R-:W2:Y:S01]  /*33b0*/  @P3 MUFU.EX2 R172, R163 ;  /* 0x000000a300ac3308 */ /* 0x000ea20000000800 */
[C---:B------:R-:W-:Y:S01]  /*33c0*/  FFMA R33, R154.reuse, R33, R169 ;  /* 0x000000219a217223 */ /* 0x040fe200000000a9 */
[----:B------:R-:W-:Y:S02]  /*33d0*/  HADD2.F32 R167, -RZ, R9.H1_H1 ;  /* 0x30000009ffa77230 */ /* 0x000fe40000004100 */
[----:B------:R-:W-:-:S03]  /*33e0*/  FFMA R34, R154, R35, R34 ;  /* 0x000000239a227223 */ /* 0x000fc60000000022 */
[----:B------:R-:W-:Y:S01]  /*33f0*/  FFMA R35, R154, R167, R28 ;  /* 0x000000a79a237223 */ /* 0x000fe2000000001c */
[----:B------:R-:W3:Y:S01]  /*3400*/  @P5 MUFU.EX2 R174, R162 ;  /* 0x000000a200ae5308 */ /* 0x000ee20000000800 */
[----:B-1----:R-:W-:Y:S01]  /*3410*/  @P2 FADD R173, -R168, 1 ;  /* 0x3f800000a8ad2421 */ /* 0x002fe20000000100 */
[----:B------:R-:W-:Y:S01]  /*3420*/  FMUL R168, R33, 0.70710676908493041992 ;  /* 0x3f3504f321a87820 */ /* 0x000fe20000400000 */
[----:B------:R-:W-:Y:S01]  /*3430*/  FMUL R167, R34, 0.70710676908493041992 ;  /* 0x3f3504f322a77820 */ /* 0x000fe20000400000 */
[----:B------:R-:W-:Y:S01]  /*3440*/  FMUL R28, R35, 0.70710676908493041992 ;  /* 0x3f3504f3231c7820 */ /* 0x000fe20000400000 */
[----:B------:R-:W-:Y:S01]  /*3450*/  FMUL R33, R33, 0.5 ;  /* 0x3f00000021217820 */ /* 0x000fe20000400000 */
[----:B------:R-:W-:Y:S02]  /*3460*/  @P2 LOP3.LUT R161, R173, 0x80000000, R166, 0xb8, !PT ;  /* 0x80000000ada12812 */ /* 0x000fe400078eb8a6 */
[----:B------:R-:W-:Y:S01]  /*3470*/  FSETP.GE.AND P2, PT, |R168|, 1.0029599666595458984, PT ;  /* 0x3f8060fea800780b */ /* 0x000fe20003f46200 */
[----:B--2---:R-:W-:-:S02]  /*3480*/  @P3 FADD R172, -R172, 1 ;  /* 0x3f800000acac3421 */ /* 0x004fc40000000100 */
[----:B------:R-:W-:Y:S01]  /*3490*/  FADD R161, R161, 1 ;  /* 0x3f800000a1a17421 */ /* 0x000fe20000000000 */
[----:B------:R-:W-:Y:S02]  /*34a0*/  FSEL R166, -R20, -0.00082130916416645050049, P2 ;  /* 0xba574d2014a67808 */ /* 0x000fe40001000100 */
[----:B------:R-:W-:Y:S01]  /*34b0*/  @P3 LOP3.LUT R163, R172, 0x80000000, R165, 0xb8, !PT ;  /* 0x80000000aca33812 */ /* 0x000fe200078eb8a5 */
[----:B------:R-:W-:Y:S01]  /*34c0*/  FMUL R165, R168, R168 ;  /* 0x000000a8a8a57220 */ /* 0x000fe20000400000 */
[C---:B------:R-:W-:Y:S01]  /*34d0*/  FMUL R172, R167.reuse, R167 ;  /* 0x000000a7a7ac7220 */ /* 0x040fe20000400000 */
[----:B---3--:R-:W-:Y:S01]  /*34e0*/  @P5 FADD R169, -R174, 1 ;  /* 0x3f800000aea95421 */ /* 0x008fe20000000100 */
[----:B------:R-:W-:Y:S01]  /*34f0*/  FSETP.GE.AND P3, PT, |R167|, 1.0029599666595458984, PT ;  /* 0x3f8060fea700780b */ /* 0x000fe20003f66200 */
[----:B------:R-:W-:Y:S01]  /*3500*/  FADD R163, R163, 1 ;  /* 0x3f800000a3a37421 */ /* 0x000fe20000000000 */
[----:B------:R-:W-:Y:S01]  /*3510*/  FSEL R165, |R168|, R165, P2 ;  /* 0x000000a5a8a57208 */ /* 0x000fe20001000200 */
[----:B------:R-:W-:Y:S01]  /*3520*/  FMUL R30, R161, R30 ;  /* 0x0000001ea11e7220 */ /* 0x000fe20000400000 */
[----:B------:R-:W-:Y:S01]  /*3530*/  @P5 LOP3.LUT R162, R169, 0x80000000, R164, 0xb8, !PT ;  /* 0x80000000a9a25812 */ /* 0x000fe200078eb8a4 */
[----:B------:R-:W-:Y:S01]  /*3540*/  FMUL R169, R28, R28 ;  /* 0x0000001c1ca97220 */ /* 0x000fe20000400000 */
[----:B------:R-:W-:-:S02]  /*3550*/  FSEL R164, R3, 8.4834944573231041431e-05, P2 ;  /* 0x38b1e96a03a47808 */ /* 0x000fc40001000000 */
[----:B------:R-:W-:Y:S01]  /*3560*/  FSEL R173, |R167|, R172, P3 ;  /* 0x000000aca7ad7208 */ /* 0x000fe20001800200 */
[----:B------:R-:W-:Y:S01]  /*3570*/  FADD R162, R162, 1 ;  /* 0x3f800000a2a27421 */ /* 0x000fe20000000000 */
[----:B------:R-:W-:Y:S01]  /*3580*/  FSEL R172, R3, 8.4834944573231041431e-05, P3 ;  /* 0x38b1e96a03ac7808 */ /* 0x000fe20001800000 */
[----:B------:R-:W-:Y:S01]  /*3590*/  FFMA R164, R165, R164, R166 ;  /* 0x000000a4a5a47223 */ /* 0x000fe200000000a6 */
[----:B------:R-:W-:Y:S02]  /*35a0*/  FSEL R174, -R20, -0.00082130916416645050049, P3 ;  /* 0xba574d2014ae7808 */ /* 0x000fe40001800100 */
[C---:B------:R-:W-:Y:S02]  /*35b0*/  FSETP.GE.AND P5, PT, |R28|.reuse, 1.0029599666595458984, PT ;  /* 0x3f8060fe1c00780b */ /* 0x040fe40003fa6200 */
[----:B------:R-:W-:Y:S01]  /*35c0*/  FSEL R166, R21, 0.0052134888246655464172, P2 ;  /* 0x3baad5ea15a67808 */ /* 0x000fe20001000000 */
[----:B------:R-:W-:Y:S01]  /*35d0*/  FFMA R174, R173, R172, R174 ;  /* 0x000000acadae7223 */ /* 0x000fe200000000ae */
[----:B------:R-:W-:-:S02]  /*35e0*/  FSEL R175, |R28|, R169, P5 ;  /* 0x000000a91caf7208 */ /* 0x000fc40002800200 */
        /* <DEDUP_REMOVED lines=8> */
[----:B------:R-:W-:Y:S01]  /*3670*/  FSEL R166, R157, 0.11284004896879196167, P2 ;  /* 0x3de718af9da67808 */ /* 0x000fe20001000000 */
[----:B------:R-:W-:Y:S01]  /*3680*/  FFMA R164, R165, R164, R172 ;  /* 0x000000a4a5a47223 */ /* 0x000fe200000000ac */
[----:B------:R-:W-:Y:S01]  /*3690*/  FSEL R178, -R23, -0.026868773624300956726, P3 ;  /* 0xbcdc1be717b27808 */ /* 0x000fe20001800100 */
[----:B------:R-:W-:Y:S01]  /*36a0*/  FFMA R184, R175, R180, R184 ;  /* 0x000000b4afb87223 */ /* 0x000fe200000000b8 */
[C---:B------:R-:W-:Y:S01]  /*36b0*/  FSEL R172, R158.reuse, -0.37612664699554443359, P2 ;  /* 0xbec093ac9eac7808 */ /* 0x040fe20001000000 */
[----:B------:R-:W-:Y:S01]  /*36c0*/  FFMA R164, R165, R164, R166 ;  /* 0x000000a4a5a47223 */ /* 0x000fe200000000a6 */
[----:B------:R-:W-:Y:S01]  /*36d0*/  FSEL R182, -R23, -0.026868773624300956726, P5 ;  /* 0xbcdc1be717b67808 */ /* 0x000fe20002800100 */
[----:B------:R-:W-:Y:S01]  /*36e0*/  FFMA R174, R173, R174, R178 ;  /* 0x000000aeadae7223 */ /* 0x000fe200000000b2 */
[----:B------:R-:W-:Y:S01]  /*36f0*/  FSEL R180, R157, 0.11284004896879196167, P3 ;  /* 0x3de718af9db47808 */ /* 0x000fe20001800000 */
[----:B------:R-:W-:Y:S01]  /*3700*/  FFMA R164, R165, R164, R172 ;  /* 0x000000a4a5a47223 */ /* 0x000fe200000000ac */
[----:B------:R-:W-:Y:S01]  /*3710*/  FSEL R166, R159, 0.12837915122509002686, P2 ;  /* 0x3e0375d39fa67808 */ /* 0x000fe20001000000 */
[----:B------:R-:W-:Y:S01]  /*3720*/  FFMA R182, R175, R184, R182 ;  /* 0x000000b8afb67223 */ /* 0x000fe200000000b6 */
[----:B------:R-:W-:Y:S01]  /*3730*/  FSEL R172, R158, -0.37612664699554443359, P3 ;  /* 0xbec093ac9eac7808 */ /* 0x000fe20001800000 */
[----:B------:R-:W-:Y:S01]  /*3740*/  FFMA R174, R173, R174, R180 ;  /* 0x000000aeadae7223 */ /* 0x000fe200000000b4 */
[----:B------:R-:W-:Y:S01]  /*3750*/  FSEL R178, R157, 0.11284004896879196167, P5 ;  /* 0x3de718af9db27808 */ /* 0x000fe20002800000 */
[----:B------:R-:W-:Y:S01]  /*3760*/  FFMA R166, R165, R164, R166 ;  /* 0x000000a4a5a67223 */ /* 0x000fe200000000a6 */
[----:B------:R-:W-:Y:S01]  /*3770*/  FSEL R169, -|R168|, R168, P2 ;  /* 0x000000a8a8a97208 */ /* 0x000fe20001000300 */
        /* <DEDUP_REMOVED lines=14> */
[----:B------:R-:W-:-:S02]  /*3860*/  HADD2.F32 R173, -RZ, R11.H0_H0 ;  /* 0x2000000bffad7230 */ /* 0x000fc40000004100 */
[----:B------:R-:W-:Y:S01]  /*3870*/  FFMA R165, R169, R172, R172 ;  /* 0x000000aca9a57223 */ /* 0x000fe200000000ac */
[----:B------:R-:W-:Y:S01]  /*3880*/  FMUL R172, R155, R37 ;  /* 0x000000259bac7220 */ /* 0x000fe20000400000 */
[--C-:B------:R-:W-:Y:S01]  /*3890*/  HADD2.F32 R37, -RZ, R10.reuse.H0_H0 ;  /* 0x2000000aff257230 */ /* 0x100fe20000004100 */
[----:B------:R-:W2:Y:S01]  /*38a0*/  @P3 MUFU.EX2 R178, R164 ;  /* 0x000000a400b23308 */ /* 0x000ea20000000800 */
[----:B------:R-:W-:Y:S02]  /*38b0*/  HADD2.F32 R169, -RZ, R10.H1_H1 ;  /* 0x3000000affa97230 */ /* 0x000fe40000004100 */
[C---:B------:R-:W-:Y:S01]  /*38c0*/  FFMA R38, R154.reuse, R173, R38 ;  /* 0x000000ad9a267223 */ /* 0x040fe20000000026 */
[C---:B------:R-:W-:Y:S02]  /*38d0*/  FFMA R36, R154.reuse, R37, R175 ;  /* 0x000000259a247223 */ /* 0x040fe400000000af */
[----:B------:R-:W-:Y:S01]  /*38e0*/  FFMA R37, R154, R169, R172 ;  /* 0x000000a99a257223 */ /* 0x000fe200000000ac */
[----:B------:R-:W-:Y:S01]  /*38f0*/  FMUL R173, R38, 0.70710676908493041992 ;  /* 0x3f3504f326ad7820 */ /* 0x000fe20000400000 */
[----:B------:R-:W3:Y:S01]  /*3900*/  @P5 MUFU.EX2 R180, R165 ;  /* 0x000000a500b45308 */ /* 0x000ee20000000800 */
[----:B-1----:R-:W-:Y:S01]  /*3910*/  @P2 FADD R179, -R174, 1 ;  /* 0x3f800000aeb32421 */ /* 0x002fe20000000100 */
[C---:B------:R-:W-:Y:S01]  /*3920*/  FMUL R174, R36.reuse, 0.70710676908493041992 ;  /* 0x3f3504f324ae7820 */ /* 0x040fe20000400000 */
[----:B------:R-:W-:Y:S01]  /*3930*/  FMUL R172, R37, 0.70710676908493041992 ;  /* 0x3f3504f325ac7820 */ /* 0x000fe20000400000 */
[----:B------:R-:W-:Y:S01]  /*3940*/  FMUL R182, R173, R173 ;  /* 0x000000adadb67220 */ /* 0x000fe20000400000 */
[----:B------:R-:W-:Y:S01]  /*3950*/  FMUL R36, R36, 0.5 ;  /* 0x3f00000024247820 */ /* 0x000fe20000400000 */
[----:B------:R-:W-:Y:S01]  /*3960*/  @P2 LOP3.LUT R166, R179, 0x80000000, R168, 0xb8, !PT ;  /* 0x80000000b3a62812 */ /* 0x000fe200078eb8a8 */
[----:B------:R-:W-:Y:S01]  /*3970*/  FMUL R37, R37, 0.5 ;  /* 0x3f00000025257820 */ /* 0x000fe20000400000 */
[----:B------:R-:W-:Y:S01]  /*3980*/  FSETP.GE.AND P2, PT, |R174|, 1.0029599666595458984, PT ;  /* 0x3f8060feae00780b */ /* 0x000fe20003f46200 */
[----:B--2---:R-:W-:Y:S01]  /*3990*/  @P3 FADD R178, -R178, 1 ;  /* 0x3f800000b2b23421 */ /* 0x004fe20000000100 */
[----:B------:R-:W-:Y:S01]  /*39a0*/  FMUL R38, R38, 0.5 ;  /* 0x3f00000026267820 */ /* 0x000fe20000400000 */
[----:B------:R-:W-:Y:S01]  /*39b0*/  FADD R166, R166, 1 ;  /* 0x3f800000a6a67421 */ /* 0x000fe20000000000 */
[----:B------:R-:W-:-:S02]  /*39c0*/  FSEL R168, -R20, -0.00082130916416645050049, P2 ;  /* 0xba574d2014a87808 */ /* 0x000fc40001000100 */
[----:B------:R-:W-:Y:S01]  /*39d0*/  @P3 LOP3.LUT R164, R178, 0x80000000, R167, 0xb8, !PT ;  /* 0x80000000b2a43812 */ /* 0x000fe200078eb8a7 */
[----:B------:R-:W-:Y:S01]  /*39e0*/  FMUL R167, R174, R174 ;  /* 0x000000aeaea77220 */ /* 0x000fe20000400000 */
[----:B------:R-:W-:Y:S01]  /*39f0*/  FSETP.GE.AND P3, PT, |R172|, 1.0029599666595458984, PT ;  /* 0x3f8060feac00780b */ /* 0x000fe20003f66200 */
[----:B---3--:R-:W-:Y:S01]  /*3a00*/  @P5 FADD R169, -R180, 1 ;  /* 0x3f800000b4a95421 */ /* 0x008fe20000000100 */
[----:B------:R-:W-:Y:S01]  /*3a10*/  FMUL R33, R166, R33 ;  /* 0x00000021a6217220 */ /* 0x000fe20000400000 */
[----:B------:R-:W-:Y:S01]  /*3a20*/  FADD R164, R164, 1 ;  /* 0x3f800000a4a47421 */ /* 0x000fe20000000000 */
[----:B------:R-:W-:Y:S02]  /*3a30*/  FSEL R167, |R174|, R167, P2 ;  /* 0x000000a7aea77208 */ /* 0x000fe40001000200 */
[----:B------:R-:W-:Y:S01]  /*3a40*/  @P5 LOP3.LUT R165, R169, 0x80000000, R28, 0xb8, !PT ;  /* 0x80000000a9a55812 */ /* 0x000fe200078eb81c */
[----:B------:R-:W-:Y:S01]  /*3a50*/  FMUL R169, R172, R172 ;  /* 0x000000acaca97220 */ /* 0x000fe20000400000 */
[----:B------:R-:W-:-:S02]  /*3a60*/  FSEL R28, R3, 8.4834944573231041431e-05, P2 ;  /* 0x38b1e96a031c7808 */ /* 0x000fc40001000000 */
[----:B------:R-:W-:Y:S01]  /*3a70*/  FSEL R178, R3, 8.4834944573231041431e-05, P3 ;  /* 0x38b1e96a03b27808 */ /* 0x000fe20001800000 */
[----:B------:R-:W-:Y:S01]  /*3a80*/  FADD R165, R165, 1 ;  /* 0x3f800000a5a57421 */ /* 0x000fe20000000000 */
[----:B------:R-:W-:Y:S01]  /*3a90*/  FSEL R175, |R172|, R169, P3 ;  /* 0x000000a9acaf7208 */ /* 0x000fe20001800200 */
[----:B------:R-:W-:Y:S01]  /*3aa0*/  FFMA R28, R167, R28, R168 ;  /* 0x0000001ca71c7223 */ /* 0x000fe200000000a8 */
[----:B------:R-:W-:Y:S02]  /*3ab0*/  FSEL R180, -R20, -0.00082130916416645050049, P3 ;  /* 0xba574d2014b47808 */ /* 0x000fe40001800100 */
[----:B------:R-:W-:Y:S02]  /*3ac0*/  FSEL R168, R21, 0.0052134888246655464172, P2 ;  /* 0x3baad5ea15a87808 */ /* 0x000fe40001000000 */
[----:B------:R-:W-:Y:S01]  /*3ad0*/  FSETP.GE.AND P5, PT, |R173|, 1.0029599666595458984, PT ;  /* 0x3f8060fead00780b */ /* 0x000fe20003fa6200 */
        /* <DEDUP_REMOVED lines=35> */
[----:B------:R-:W-:Y:S01]  /*3d10*/  FFMA R28, R179, R182, R28 ;  /* 0x000000b6b31c7223 */ /* 0x000fe2000000001c */
[----:B------:R-:W1:Y:S01]  /*3d20*/  @P2 MUFU.EX2 R180, R169 ;  /* 0x000000a900b42308 */ /* 0x000e620000000800 */
[----:B------:R-:W-:Y:S01]  /*3d30*/  FFMA R168, R168, R167, R167 ;  /* 0x000000a7a8a87223 */ /* 0x000fe200000000a7 */
[----:B------:R-:W-:Y:S01]  /*3d40*/  FSEL R167, -|R173|, R173, P5 ;  /* 0x000000adada77208 */ /* 0x000fe20002800300 */
[----:B------:R-:W-:Y:S01]  /*3d50*/  FFMA R28, R179, R28, R175 ;  /* 0x0000001cb31c7223 */ /* 0x000fe200000000af */
[----:B------:R-:W-:-:S02]  /*3d60*/  HADD2.F32 R175, -RZ, R11.H1_H1 ;  /* 0x3000000bffaf7230 */ /* 0x000fc40000004100 */
[C---:B------:R-:W-:Y:S01]  /*3d70*/  FMUL R179, R155.reuse, R39 ;  /* 0x000000279bb37220 */ /* 0x040fe20000400000 */
[C---:B------:R-:W-:Y:S01]  /*3d80*/  FMUL R178, R155.reuse, R25 ;  /* 0x000000199bb27220 */ /* 0x040fe20000400000 */
[----:B------:R-:W-:Y:S01]  /*3d90*/  FFMA R167, R28, R167, R167 ;  /* 0x000000a71ca77223 */ /* 0x000fe200000000a7 */
[----:B------:R-:W2:Y:S01]  /*3da0*/  @P3 MUFU.EX2 R181, R168 ;  /* 0x000000a800b53308 */ /* 0x000ea20000000800 */
[--C-:B------:R-:W-:Y:S02]  /*3db0*/  HADD2.F32 R25, -RZ, R4.reuse.H1_H1 ;  /* 0x30000004ff197230 */ /* 0x100fe40000004100 */
[----:B------:R-:W-:Y:S01]  /*3dc0*/  FMUL R28, R155, R24 ;  /* 0x000000189b1c7220 */ /* 0x000fe20000400000 */
[----:B------:R-:W-:Y:S02]  /*3dd0*/  HADD2.F32 R39, -RZ, R4.H0_H0 ;  /* 0x20000004ff277230 */ /* 0x000fe40000004100 */
[C---:B------:R-:W-:Y:S01]  /*3de0*/  FFMA R24, R154.reuse, R175, R179 ;  /* 0x000000af9a187223 */ /* 0x040fe200000000b3 */
[----:B------:R-:W-:Y:S01]  /*3df0*/  FFMA R25, R154, R25, R178 ;  /* 0x000000199a197223 */ /* 0x000fe200000000b2 */
[----:B------:R-:W3:Y:S01]  /*3e00*/  @P5 MUFU.EX2 R182, R167 ;  /* 0x000000a700b65308 */ /* 0x000ee20000000800 */
[----:B-1----:R-:W-:Y:S01]  /*3e10*/  @P2 FADD R175, -R180, 1 ;  /* 0x3f800000b4af2421 */ /* 0x002fe20000000100 */
[----:B------:R-:W-:-:S04]  /*3e20*/  FFMA R39, R154, R39, R28 ;  /* 0x000000279a277223 */ /* 0x000fc8000000001c */
[----:B------:R-:W-:Y:S01]  /*3e30*/  @P2 LOP3.LUT R169, R175, 0x80000000, R174, 0xb8, !PT ;  /* 0x80000000afa92812 */ /* 0x000fe200078eb8ae */
[----:B------:R-:W-:Y:S01]  /*3e40*/  FMUL R174, R25, 0.70710676908493041992 ;  /* 0x3f3504f319ae7820 */ /* 0x000fe20000400000 */
[C---:B------:R-:W-:Y:S01]  /*3e50*/  FMUL R175, R24.reuse, 0.70710676908493041992 ;  /* 0x3f3504f318af7820 */ /* 0x040fe20000400000 */
[----:B--2---:R-:W-:Y:S01]  /*3e60*/  @P3 FADD R181, -R181, 1 ;  /* 0x3f800000b5b53421 */ /* 0x004fe20000000100 */
[----:B------:R-:W-:Y:S01]  /*3e70*/  FMUL R24, R24, 0.5 ;  /* 0x3f00000018187820 */ /* 0x000fe20000400000 */
[----:B------:R-:W-:Y:S01]  /*3e80*/  FMUL R179, R174, R174 ;  /* 0x000000aeaeb37220 */ /* 0x000fe20000400000 */
[C---:B------:R-:W-:Y:S01]  /*3e90*/  FMUL R28, R175.reuse, R175 ;  /* 0x000000afaf1c7220 */ /* 0x040fe20000400000 */
[----:B------:R-:W-:Y:S01]  /*3ea0*/  FSETP.GE.AND P2, PT, |R175|, 1.0029599666595458984, PT ;  /* 0x3f8060feaf00780b */ /* 0x000fe20003f46200 */
[----:B------:R-:W-:Y:S01]  /*3eb0*/  FMUL R25, R25, 0.5 ;  /* 0x3f00000019197820 */ /* 0x000fe20000400000 */
[----:B------:R-:W-:Y:S01]  /*3ec0*/  @P3 LOP3.LUT R168, R181, 0x80000000, R172, 0xb8, !PT ;  /* 0x80000000b5a83812 */ /* 0x000fe200078eb8ac */
[----:B------:R-:W-:Y:S01]  /*3ed0*/  FMUL R172, R39, 0.70710676908493041992 ;  /* 0x3f3504f327ac7820 */ /* 0x000fe20000400000 */
[----:B---3--:R-:W-:Y:S01]  /*3ee0*/  @P5 FADD R182, -R182, 1 ;  /* 0x3f800000b6b65421 */ /* 0x008fe20000000100 */
[----:B------:R-:W-:Y:S01]  /*3ef0*/  FSETP.GE.AND P3, PT, |R174|, 1.0029599666595458984, PT ;  /* 0x3f8060feae00780b */ /* 0x000fe20003f66200 */
[----:B------:R-:W-:Y:S01]  /*3f00*/  FADD R169, R169, 1 ;  /* 0x3f800000a9a97421 */ /* 0x000fe20000000000 */
[----:B------:R-:W-:Y:S01]  /*3f10*/  FSEL R184, |R175|, R28, P2 ;  /* 0x0000001cafb87208 */ /* 0x000fe20001000200 */
[----:B------:R-:W-:Y:S01]  /*3f20*/  FADD R168, R168, 1 ;  /* 0x3f800000a8a87421 */ /* 0x000fe20000000000 */
[----:B------:R-:W-:Y:S01]  /*3f30*/  @P5 LOP3.LUT R167, R182, 0x80000000, R173, 0xb8, !PT ;  /* 0x80000000b6a75812 */ /* 0x000fe200078eb8ad */
[C---:B------:R-:W-:Y:S01]  /*3f40*/  FMUL R173, R172.reuse, R172 ;  /* 0x000000acacad7220 */ /* 0x040fe20000400000 */
[----:B------:R-:W-:Y:S01]  /*3f50*/  FSETP.GE.AND P5, PT, |R172|, 1.0029599666595458984, PT ;  /* 0x3f8060feac00780b */ /* 0x000fe20003fa6200 */
[----:B------:R-:W-:Y:S01]  /*3f60*/  FMUL R36, R169, R36 ;  /* 0x00000024a9247220 */ /* 0x000fe20000400000 */
[----:B------:R-:W-:Y:S01]  /*3f70*/  FSEL R180, |R174|, R179, P3 ;  /* 0x000000b3aeb47208 */ /* 0x000fe20001800200 */
[----:B------:R-:W-:Y:S01]  /*3f80*/  FADD R167, R167, 1 ;  /* 0x3f800000a7a77421 */ /* 0x000fe20000000000 */
[----:B------:R-:W-:Y:S01]  /*3f90*/  FSEL R179, |R172|, R173, P5 ;  /* 0x000000adacb37208 */ /* 0x000fe20002800200 */
[----:B------:R-:W-:Y:S01]  /*3fa0*/  FMUL R37, R168, R37 ;  /* 0x00000025a8257220 */ /* 0x000fe20000400000 */
[----:B------:R-:W-:Y:S01]  /*3fb0*/  FSEL R183, R3, 8.4834944573231041431e-05, P2 ;  /* 0x38b1e96a03b77808 */ /* 0x000fe20001000000 */
[----:B------:R-:W-:Y:S01]  /*3fc0*/  FMUL R38, R167, R38 ;  /* 0x00000026a7267220 */ /* 0x000fe20000400000 */
[----:B------:R-:W-:-:S02]  /*3fd0*/  FSEL R185, -R20, -0.00082130916416645050049, P2 ;  /* 0xba574d2014b97808 */ /* 0x000fc40001000100 */
[C---:B------:R-:W-:Y:S02]  /*3fe0*/  FSEL R173, R3.reuse, 8.4834944573231041431e-05, P3 ;  /* 0x38b1e96a03ad7808 */ /* 0x040fe40001800000 */
[----:B------:R-:W-:Y:S01]  /*3ff0*/  FSEL R181, -R20, -0.00082130916416645050049, P3 ;  /* 0xba574d2014b57808 */ /* 0x000fe20001800100 */
[----:B------:R-:W-:Y:S01]  /*4000*/  FFMA R183, R184, R183, R185 ;  /* 0x000000b7b8b77223 */ /* 0x000fe200000000b9 */
[----:B------:R-:W-:Y:S02]  /*4010*/  FSEL R28, R3, 8.4834944573231041431e-05, P5 ;  /* 0x38b1e96a031c7808 */ /* 0x000fe40002800000 */
[----:B------:R-:W-:Y:S01]  /*4020*/  FSEL R178, -R20, -0.00082130916416645050049, P5 ;  /* 0xba574d2014b27808 */ /* 0x000fe20002800100 */
[----:B------:R-:W-:Y:S01]  /*4030*/  FFMA R173, R180, R173, R181 ;  /* 0x000000adb4ad7223 */ /* 0x000fe200000000b5 */
[C---:B------:R-:W-:Y:S02]  /*4040*/  FSEL R187, R21.reuse, 0.0052134888246655464172, P2 ;  /* 0x3baad5ea15bb7808 */ /* 0x040fe40001000000 */
[----:B------:R-:W-:Y:S01]  /*4050*/  FSEL R181, R21, 0.0052134888246655464172, P3 ;  /* 0x3baad5ea15b57808 */ /* 0x000fe20001800000 */
[----:B------:R-:W-:Y:S01]  /*4060*/  FFMA R28, R179, R28, R178 ;  /* 0x0000001cb31c7223 */ /* 0x000fe200000000b2 */
[----:B------:R-:W-:Y:S01]  /*4070*/  FSEL R178, R21, 0.0052134888246655464172, P5 ;  /* 0x3baad5ea15b27808 */ /* 0x000fe20002800000 */
[----:B------:R-:W-:Y:S01]  /*4080*/  FFMA R187, R184, R183, R187 ;  /* 0x000000b7b8bb7223 */ /* 0x000fe200000000bb */
[C---:B------:R-:W-:Y:S01]  /*4090*/  FSEL R183, -R23.reuse, -0.026868773624300956726, P3 ;  /* 0xbcdc1be717b77808 */ /* 0x040fe20001800100 */
[C---:B------:R-:W-:Y:S01]  /*40a0*/  FFMA R173, R180.reuse, R173, R181 ;  /* 0x000000adb4ad7223 */ /* 0x040fe200000000b5 */
[----:B------:R-:W-:Y:S01]  /*40b0*/  FSEL R185, -R23, -0.026868773624300956726, P2 ;  /* 0xbcdc1be717b97808 */ /* 0x000fe20001000100 */
[----:B------:R-:W-:Y:S01]  /*40c0*/  FFMA R28, R179, R28, R178 ;  /* 0x0000001cb31c7223 */ /* 0x000fe200000000b2 */
[C---:B------:R-:W-:Y:S01]  /*40d0*/  FSEL R181, R157.reuse, 0.11284004896879196167, P3 ;  /* 0x3de718af9db57808 */ /* 0x040fe20001800000 */
[----:B------:R-:W-:Y:S01]  /*40e0*/  FFMA R173, R180, R173, R183 ;  /* 0x000000adb4ad7223 */ /* 0x000fe200000000b7 */
[----:B------:R-:W-:Y:S01]  /*40f0*/  FSEL R189, R157, 0.11284004896879196167, P2 ;  /* 0x3de718af9dbd7808 */ /* 0x000fe20001000000 */
[----:B------:R-:W-:Y:S01]  /*4100*/  FFMA R185, R184, R187, R185 ;  /* 0x000000bbb8b97223 */ /* 0x000fe200000000b9 */
[----:B------:R-:W-:Y:S01]  /*4110*/  FSEL R178, -R23, -0.026868773624300956726, P5 ;  /* 0xbcdc1be717b27808 */ /* 0x000fe20002800100 */
[----:B------:R-:W-:Y:S01]  /*4120*/  FFMA R173, R180, R173, R181 ;  /* 0x000000adb4ad7223 */ /* 0x000fe200000000b5 */
[----:B------:R-:W-:Y:S01]  /*4130*/  FSEL R182, R158, -0.37612664699554443359, P3 ;  /* 0xbec093ac9eb67808 */ /* 0x000fe20001800000 */
[----:B------:R-:W-:Y:S01]  /*4140*/  FFMA R185, R184, R185, R189 ;  /* 0x000000b9b8b97223 */ /* 0x000fe200000000bd */
[----:B------:R-:W-:Y:S01]  /*4150*/  FSEL R183, R158, -0.37612664699554443359, P2 ;  /* 0xbec093ac9eb77808 */ /* 0x000fe20001000000 */
[----:B------:R-:W-:Y:S01]  /*4160*/  FFMA R28, R179, R28, R178 ;  /* 0x0000001cb31c7223 */ /* 0x000fe200000000b2 */
[----:B------:R-:W-:Y:S01]  /*4170*/  FSEL R178, R157, 0.11284004896879196167, P5 ;  /* 0x3de718af9db27808 */ /* 0x000fe20002800000 */
[----:B------:R-:W-:Y:S01]  /*4180*/  FFMA R173, R180, R173, R182 ;  /* 0x000000adb4ad7223 */ /* 0x000fe200000000b6 */
[----:B------:R-:W-:Y:S01]  /*4190*/  MOV R182, UR42 ;  /* 0x0000002a00b67c02 */ /* 0x000fe20008000f00 */
[----:B------:R-:W-:Y:S01]  /*41a0*/  FFMA R183, R184, R185, R183 ;  /* 0x000000b9b8b77223 */ /* 0x000fe200000000b7 */
[----:B------:R-:W-:Y:S01]  /*41b0*/  FSEL R181, R159, 0.12837915122509002686, P3 ;  /* 0x3e0375d39fb57808 */ /* 0x000fe20001800000 */
[----:B------:R-:W-:Y:S01]  /*41c0*/  FFMA R178, R179, R28, R178 ;  /* 0x0000001cb3b27223 */ /* 0x000fe200000000b2 */
[----:B------:R-:W-:-:S02]  /*41d0*/  FSEL R185, R159, 0.12837915122509002686, P2 ;  /* 0x3e0375d39fb97808 */ /* 0x000fc40001000000 */
[----:B------:R-:W-:Y:S01]  /*41e0*/  IADD3 R28, R182, UR43, RZ ;  /* 0x0000002bb61c7c10 */ /* 0x000fe2000fffe0ff */
[----:B------:R-:W-:Y:S01]  /*41f0*/  FFMA R182, R180, R173, R181 ;  /* 0x000000adb4b67223 */ /* 0x000fe200000000b5 */
[----:B------:R-:W-:Y:S01]  /*4200*/  FSEL R186, -|R175|, R175, P2 ;  /* 0x000000afafba7208 */ /* 0x000fe20001000300 */
[----:B------:R-:W-:Y:S01]  /*4210*/  FFMA R183, R184, R183, R185 ;  /* 0x000000b7b8b77223 */ /* 0x000fe200000000b9 */
[----:B------:R-:W-:Y:S02]  /*4220*/  FSEL R180, R158, -0.37612664699554443359, P5 ;  /* 0xbec093ac9eb47808 */ /* 0x000fe40002800000 */
[----:B------:R-:W-:Y:S01]  /*4230*/  FSEL R181, R159, 0.12837915122509002686, P5 ;  /* 0x3e0375d39fb57808 */ /* 0x000fe20002800000 */
[----:B------:R-:W-:Y:S01]  /*4240*/  FFMA R173, R183, R186, R186 ;  /* 0x000000bab7ad7223 */ /* 0x000fe200000000ba */
[----:B------:R-:W-:Y:S01]  /*4250*/  FSEL R183, -|R174|, R174, P3 ;  /* 0x000000aeaeb77208 */ /* 0x000fe20001800300 */
[C---:B------:R-:W-:Y:S01]  /*4260*/  FFMA R180, R179.reuse, R178, R180 ;  /* 0x000000b2b3b47223 */ /* 0x040fe200000000b4 */
[----:B------:R-:W-:Y:S01]  /*4270*/  SHF.R.U32.HI R186, RZ, 0x1, R18 ;  /* 0x00000001ffba7819 */ /* 0x000fe20000011612 */
[----:B------:R-:W1:Y:S01]  /*4280*/  @P2 MUFU.EX2 R184, R173 ;  /* 0x000000ad00b82308 */ /* 0x000e620000000800 */
[----:B------:R-:W-:Y:S01]  /*4290*/  R2UR UR5, R28 ;  /* 0x000000001c0572ca */ /* 0x000fe200000e0000 */
[----:B------:R-:W-:Y:S01]  /*42a0*/  FFMA R179, R179, R180, R181 ;  /* 0x000000b4b3b37223 */ /* 0x000fe200000000b5 */
[----:B------:R-:W-:-:S02]  /*42b0*/  IMAD.SHL.U32 R180, R18, 0x10, RZ ;  /* 0x0000001012b47824 */ /* 0x000fc400078e00ff */
[----:B------:R-:W-:Y:S01]  /*42c0*/  FFMA R178, R182, R183, R183 ;  /* 0x000000b7b6b27223 */ /* 0x000fe200000000b7 */
[----:B------:R-:W-:Y:S02]  /*42d0*/  FSEL R182, -|R172|, R172, P5 ;  /* 0x000000acacb67208 */ /* 0x000fe40002800300 */
[----:B------:R-:W-:Y:S01]  /*42e0*/  SHF.L.U32 R183, R18, 0x5, RZ ;  /* 0x0000000512b77819 */ /* 0x000fe200000006ff */
[----:B------:R-:W2:Y:S01]  /*42f0*/  @P3 MUFU.EX2 R181, R178 ;  /* 0x000000b200b53308 */ /* 0x000ea20000000800 */
[----:B------:R-:W-:Y:S01]  /*4300*/  LOP3.LUT R180, R180, 0xe00, RZ, 0xc0, !PT ;  /* 0x00000e00b4b47812 */ /* 0x000fe200078ec0ff */
[----:B------:R-:W-:Y:S01]  /*4310*/  FFMA R179, R179, R182, R182 ;  /* 0x000000b6b3b37223 */ /* 0x000fe200000000b6 */
[----:B------:R-:W-:Y:S02]  /*4320*/  LOP3.LUT R185, R183, 0xc0, RZ, 0xc0, !PT ;  /* 0x000000c0b7b97812 */ /* 0x000fe400078ec0ff */
[--C-:B------:R-:W-:Y:S01]  /*4330*/  LOP3.LUT R182, R180, 0x20, R183.reuse, 0xf8, !PT ;  /* 0x00000020b4b67812 */ /* 0x100fe200078ef8b7 */
[----:B------:R-:W-:Y:S01]  /*4340*/  USHF.R.U32.HI UR4, URZ, 0x2, UR5 ;  /* 0x000000023f047899 */ /* 0x000fe20008011605 */
[----:B------:R-:W-:Y:S01]  /*4350*/  LOP3.LUT R186, R185, 0x8, R186, 0xf8, !PT ;  /* 0x00000008b9ba7812 */ /* 0x000fe200078ef8ba */
[----:B------:R-:W3:Y:S01]  /*4360*/  @P5 MUFU.EX2 R180, R179 ;  /* 0x000000b300b45308 */ /* 0x000ee20000000800 */
[----:B------:R-:W-:Y:S01]  /*4370*/  LOP3.LUT R185, R182, 0x100, R183, 0xf8, !PT ;  /* 0x00000100b6b97812 */ /* 0x000fe200078ef8b7 */
[----:B-1----:R-:W-:Y:S01]  /*4380*/  @P2 FADD R184, -R184, 1 ;  /* 0x3f800000b8b82421 */ /* 0x002fe20000000100 */
[C---:B------:R-:W-:Y:S01]  /*4390*/  SHF.L.U32 R183, R18.reuse, 0x2, RZ ;  /* 0x0000000212b77819 */ /* 0x040fe200000006ff */
[----:B------:R-:W-:Y:S01]  /*43a0*/  UISETP.GT.U32.AND UP0, UPT, UR5, 0x3, UPT ;  /* 0x000000030500788c */ /* 0x000fe2000bf04070 */
[----:B------:R-:W-:Y:S01]  /*43b0*/  LOP3.LUT R182, R18, 0xff, RZ, 0xc0, !PT ;  /* 0x000000ff12b67812 */ /* 0x000fe200078ec0ff */
[----:B------:R-:W-:Y:S01]  /*43c0*/  ULOP3.LUT UR4, UR4, 0x1, URZ, 0xc0, !UPT ;  /* 0x0000000104047892 */ /* 0x000fe2000f8ec03f */
[----:B------:R-:W-:Y:S01]  /*43d0*/  LOP3.LUT R186, R186, 0x18, R183, 0x78, !PT ;  /* 0x00000018baba7812 */ /* 0x000fe200078e78b7 */
[----:B------:R-:W-:Y:S01]  /*43e0*/  UISETP.LT.U32.AND UP0, UPT, UR43, 0x4, UP0 ;  /* 0x000000042b00788c */ /* 0x000fe20008701070 */
[----:B--2---:R-:W-:Y:S01]  /*43f0*/  @P3 FADD R183, -R181, 1 ;  /* 0x3f800000b5b73421 */ /* 0x004fe20000000100 */
[----:B------:R-:W-:Y:S01]  /*4400*/  @P2 LOP3.LUT R173, R184, 0x80000000, R175, 0xb8, !PT ;  /* 0x80000000b8ad2812 */ /* 0x000fe200078eb8af */
[----:B------:R-:W-:Y:S01]  /*4410*/  UISETP.NE.U32.AND UP1, UPT, UR4, 0x1, UPT ;  /* 0x000000010400788c */ /* 0x000fe2000bf25070 */
[----:B------:R-:W-:Y:S01]  /*4420*/  LOP3.LUT R175, R185, R186, RZ, 0xfc, !PT ;  /* 0x000000bab9af7212 */ /* 0x000fe200078efcff */
[----:B------:R-:W-:Y:S01]  /*4430*/  USEL UR5, URZ, 0x1, !UP0 ;  /* 0x000000013f057887 */ /* 0x000fe2000c000000 */
[----:B------:R-:W-:Y:S01]  /*4440*/  @P3 LOP3.LUT R178, R183, 0x80000000, R174, 0xb8, !PT ;  /* 0x80000000b7b23812 */ /* 0x000fe200078eb8ae */
[----:B------:R-:W-:Y:S01]  /*4450*/  FADD R173, R173, 1 ;  /* 0x3f800000adad7421 */ /* 0x000fe20000000000 */
[----:B------:R-:W-:Y:S01]  /*4460*/  UISETP.GT.U32.AND UP0, UPT, UR43, 0x3, !UP1 ;  /* 0x000000032b00788c */ /* 0x000fe2000cf04070 */
[----:B---3--:R-:W-:Y:S01]  /*4470*/  @P5 FADD R181, -R180, 1 ;  /* 0x3f800000b4b55421 */ /* 0x008fe20000000100 */
[----:B------:R-:W-:Y:S01]  /*4480*/  IADD3 R182, R182, 0x1f, RZ ;  /* 0x0000001fb6b67810 */ /* 0x000fe20007ffe0ff */
[----:B------:R-:W-:Y:S01]  /*4490*/  FADD R178, R178, 1 ;  /* 0x3f800000b2b27421 */ /* 0x000fe20000000000 */
[----:B------:R-:W-:Y:S01]  /*44a0*/  USEL UR4, URZ, 0x1, !UP0 ;  /* 0x000000013f047887 */ /* 0x000fe2000c000000 */
[----:B------:R-:W-:-:S02]  /*44b0*/  MOV R184, UR5 ;  /* 0x0000000500b87c02 */ /* 0x000fc40008000f00 */
[----:B------:R-:W-:Y:S01]  /*44c0*/  @P5 LOP3.LUT R179, R181, 0x80000000, R172, 0xb8, !PT ;  /* 0x80000000b5b35812 */ /* 0x000fe200078eb8ac */
[----:B------:R-:W-:Y:S01]  /*44d0*/  FMUL R172, R13, R12 ;  /* 0x0000000c0dac7220 */ /* 0x000fe20000400000 */
[----:B------:R-:W-:Y:S01]  /*44e0*/  FMUL R12, R31, 0.5 ;  /* 0x3f0000001f0c7820 */ /* 0x000fe20000400000 */
[----:B------:R-:W-:Y:S01]  /*44f0*/  FMUL R13, R32, 0.5 ;  /* 0x3f000000200d7820 */ /* 0x000fe20000400000 */
[----:B------:R-:W-:Y:S01]  /*4500*/  FMUL R181, R14, 0.5 ;  /* 0x3f0000000eb57820 */ /* 0x000fe20000400000 */
[----:B------:R-:W-:Y:S01]  /*4510*/  FMUL R14, R15, 0.5 ;  /* 0x3f0000000f0e7820 */ /* 0x000fe20000400000 */
[----:B------:R-:W-:Y:S01]  /*4520*/  FMUL R163, R163, R12 ;  /* 0x0000000ca3a37220 */ /* 0x000fe20000400000 */
[----:B------:R-:W-:Y:S01]  /*4530*/  FMUL R12, R35, 0.5 ;  /* 0x3f000000230c7820 */ /* 0x000fe20000400000 */
[----:B------:R-:W-:Y:S01]  /*4540*/  FMUL R162, R162, R13 ;  /* 0x0000000da2a27220 */ /* 0x000fe20000400000 */
[----:B------:R-:W-:Y:S01]  /*4550*/  FADD R179, R179, 1 ;  /* 0x3f800000b3b37421 */ /* 0x000fe20000000000 */
[----:B------:R-:W-:Y:S01]  /*4560*/  FMUL R13, R34, 0.5 ;  /* 0x3f000000220d7820 */ /* 0x000fe20000400000 */
[----:B------:R-:W-:Y:S01]  /*4570*/  FMUL R32, R165, R12 ;  /* 0x0000000ca5207220 */ /* 0x000fe20000400000 */
[----:B------:R-:W-:Y:S01]  /*4580*/  FMUL R12, R39, 0.5 ;  /* 0x3f000000270c7820 */ /* 0x000fe20000400000 */
[----:B------:R-:W-:Y:S01]  /*4590*/  FMUL R14, R29, R14 ;  /* 0x0000000e1d0e7220 */ /* 0x000fe20000400000 */
[----:B------:R-:W-:Y:S01]  /*45a0*/  FMUL R15, R173, R24 ;  /* 0x00000018ad0f7220 */ /* 0x000fe20000400000 */
[----:B------:R-:W-:Y:S01]  /*45b0*/  FMUL R181, R160, R181 ;  /* 0x000000b5a0b57220 */ /* 0x000fe20000400000 */
[----:B------:R-:W-:Y:S01]  /*45c0*/  FMUL R31, R178, R25 ;  /* 0x00000019b21f7220 */ /* 0x000fe20000400000 */
[----:B------:R-:W-:Y:S01]  /*45d0*/  FMUL R24, R179, R12 ;  /* 0x0000000cb3187220 */ /* 0x000fe20000400000 */
[----:B------:R-:W-:Y:S01]  /*45e0*/  FMUL R13, R164, R13 ;  /* 0x0000000da40d7220 */ /* 0x000fe20000400000 */
[----:B------:R-:W-:-:S02]  /*45f0*/  LEA R29, R175, UR44, 0x1 ;  /* 0x0000002caf1d7c11 */ /* 0x000fc4000f8e08ff */
[----:B------:R-:W-:Y:S02]  /*4600*/  F2FP.F16.F32.PACK_AB R26, R27, R14 ;  /* 0x0000000e1b1a723e */ /* 0x000fe400000000ff */
[----:B------:R-:W-:Y:S02]  /*4610*/  F2FP.F16.F32.PACK_AB R25, R181, R172 ;  /* 0x000000acb519723e */ /* 0x000fe400000000ff */
[----:B------:R-:W-:Y:S02]  /*4620*/  F2FP.F16.F32.PACK_AB R27, R163, R30 ;  /* 0x0000001ea31b723e */ /* 0x000fe400000000ff */
[----:B------:R-:W-:Y:S02]  /*4630*/  F2FP.F16.F32.PACK_AB R24, R31, R24 ;  /* 0x000000181f18723e */ /* 0x000fe400000000ff */
[----:B------:R-:W-:Y:S02]  /*4640*/  F2FP.F16.F32.PACK_AB R12, R33, R162 ;  /* 0x000000a2210c723e */ /* 0x000fe400000000ff */
[----:B------:R-:W-:-:S02]  /*4650*/  F2FP.F16.F32.PACK_AB R13, R32, R13 ;  /* 0x0000000d200d723e */ /* 0x000fc400000000ff */
[----:B------:R-:W-:Y:S02]  /*4660*/  F2FP.F16.F32.PACK_AB R14, R37, R36 ;  /* 0x00000024250e723e */ /* 0x000fe400000000ff */
[----:B------:R-:W-:Y:S02]  /*4670*/  F2FP.F16.F32.PACK_AB R15, R15, R38 ;  /* 0x000000260f0f723e */ /* 0x000fe400000000ff */
[----:B------:R-:W-:Y:S02]  /*4680*/  LEA R30, R156, R29, 0x1 ;  /* 0x0000001d9c1e7211 */ /* 0x000fe400078e08ff */
[----:B------:R-:W-:Y:S01]  /*4690*/  LOP3.LUT R153, R153, UR4, R184, 0x96, !PT ;  /* 0x0000000499997c12 */ /* 0x000fe2000f8e96b8 */
[----:B------:R-:W-:Y:S05]  /*46a0*/  WARPSYNC.ALL ;  /* 0x0000000000007948 */ /* 0x000fea0003800000 */
[----:B------:R1:W-:Y:S01]  /*46b0*/  STSM.16.M88.4 [R29+0x200], R24 ;  /* 0x000200181d007844 */ /* 0x0003e20000000200 */
[----:B------:R-:W-:Y:S01]  /*46c0*/  ISETP.GT.U32.AND P2, PT, R182, 0x3e, PT ;  /* 0x0000003eb600780c */ /* 0x000fe20003f44070 */
[----:B------:R-:W-:Y:S02]  /*46d0*/  BSSY B0, `(.L_x_50) ;  /* 0x0000010000007945 */ /* 0x000fe40003800000 */
[----:B------:R1:W-:Y:S01]  /*46e0*/  STSM.16.M88.4 [R30+0x200], R12 ;  /* 0x0002000c1e007844 */ /* 0x0003e20000000200 */
[----:B------:R-:W-:Y:S01]  /*46f0*/  @!PT LDS RZ, [RZ] ;  /* 0x00000000fffff984 */ /* 0x000fe20000000800 */
[----:B------:R-:W-:Y:S01]  /*4700*/  @!PT LDS RZ, [RZ] ;  /* 0x00000000fffff984 */ /* 0x000fe20000000800 */
[----:B------:R-:W-:Y:S01]  /*4710*/  @!PT LDS RZ, [RZ] ;  /* 0x00000000fffff984 */ /* 0x000fe20000000800 */
[----:B------:R-:W-:Y:S01]  /*4720*/  @!PT LDS RZ, [RZ] ;  /* 0x00000000fffff984 */ /* 0x000fe20000000800 */
[----:B------:R2:W-:Y:S06]  /*4730*/  MEMBAR.ALL.CTA ;  /* 0x0000000000007992 */ /* 0x0005ec0000008000 */
[----:B--2---:R-:W2:Y:S02]  /*4740*/  FENCE.VIEW.ASYNC.S ;  /* 0x00000000000073c6 */ /* 0x004ea40000000000 */
[----:B--2---:R-:W-:Y:S06]  /*4750*/  BAR.SYNC.DEFER_BLOCKING 0x1, 0x100 ;  /* 0x0044000000007b1d */ /* 0x004fec0000010000 */
[----:B------:R-:W-:Y:S05]  /*4760*/  @P2 BRA `(.L_x_51) ;  /* 0x0000000000182947 */ /* 0x000fea0003800000 */
[----:B------:R-:W-:Y:S02]  /*4770*/  UIADD3 UR4, UP0, UR40, 0x4f0, URZ ;  /* 0x000004f028047890 */ /* 0x000fe4000ff1e03f */
[----:B------:R-:W-:Y:S02]  /*4780*/  UIADD3 UR52, UR44, 0x200, URZ ;  /* 0x000002002c347890 */ /* 0x000fe4000fffe03f */
[----:B------:R-:W-:-:S09]  /*4790*/  UIADD3.X UR5, URZ, UR41, URZ, UP0, !UPT ;  /* 0x000000293f057290 */ /* 0x000fd200087fe43f */
[----:B------:R2:W-:Y:S01]  /*47a0*/  UTMASTG.3D [UR52], [UR4] ;  /* 0x00000034040073b5 */ /* 0x0005e20008010000 */
[----:B------:R0:W-:Y:S01]  /*47b0*/  UTMACMDFLUSH ;  /* 0x00000000000079b7 */ /* 0x0001e20000000000 */
[----:B--2---:R-:W-:-:S04]  /*47c0*/  DEPBAR.LE SB0, 0x1 ;  /* 0x000080400000791a */ /* 0x004fc80000000000 */
.L_x_51:
[----:B------:R-:W-:Y:S05]  /*47d0*/  BSYNC B0 ;  /* 0x0000000000007941 */ /* 0x000fea0003800000 */
.L_x_50:
[----:B------:R-:W-:Y:S01]  /*47e0*/  BAR.SYNC.DEFER_BLOCKING 0x1, 0x100 ;  /* 0x0044000000007b1d */ /* 0x000fe20000010000 */
[----:B------:R-:W-:Y:S02]  /*47f0*/  ISETP.NE.AND P3, PT, RZ, UR39, PT ;  /* 0x00000027ff007c0c */ /* 0x000fe4000bf65270 */
[----:B-1----:R-:W-:-:S04]  /*4800*/  IADD3 R13, R29, 0x200, RZ ;  /* 0x000002001d0d7810 */ /* 0x002fc80007ffe0ff */
[----:B------:R-:W-:-:S07]  /*4810*/  LEA R12, R156, R13, 0x1 ;  /* 0x0000000d9c0c7211 */ /* 0x000fce00078e08ff */
[----:B------:R-:W-:Y:S05]  /*4820*/  @!P3 BRA `(.L_x_52) ;  /* 0x000000000034b947 */ /* 0x000fea0003800000 */
[----:B------:R-:W-:Y:S04]  /*4830*/  BSSY B0, `(.L_x_53) ;  /* 0x0000009000007945 */ /* 0x000fe80003800000 */
[----:B------:R-:W-:Y:S05]  /*4840*/  @P0 BRA `(.L_x_54) ;  /* 0x00000000001c0947 */ /* 0x000fea0003800000 */
[----:B------:R-:W-:-:S13]  /*4850*/  ISETP.NE.AND P3, PT, R171, 0x3, PT ;  /* 0x00000003ab00780c */ /* 0x000fda0003f65270 */
[----:B------:R-:W-:Y:S05]  /*4860*/  @!P3 BRA `(.L_x_55) ;  /* 0x000000000004b947 */ /* 0x000fea0003800000 */
[----:B------:R-:W-:Y:S01]  /*4870*/  BPT.TRAP 0x1 ;  /* 0x000000040000795c */ /* 0x000fe20000300000 */
.L_x_55:
[----:B------:R-:W-:-:S04]  /*4880*/  ULEA UR4, UR36, UR44, 0x3 ;  /* 0x0000002c24047291 */ /* 0x000fc8000f8e183f */
[----:B------:R-:W-:-:S04]  /*4890*/  UIADD3 UR4, UR4, 0x60, URZ ;  /* 0x0000006004047890 */ /* 0x000fc8000fffe03f */
[----:B------:R-:W-:-:S09]  /*48a0*/  UPRMT UR4, UR50, 0x654, UR4 ;  /* 0x0000065432047896 */ /* 0x000fd20008000004 */
[----:B------:R-:W-:Y:S03]  /*48b0*/  SYNCS.ARRIVE.TRANS64.RED.A1T0 RZ, [UR4], RZ ;  /* 0x000000ffffff79a7 */ /* 0x000fe60008100404 */
.L_x_54:
[----:B------:R-:W-:Y:S05]  /*48c0*/  BSYNC B0 ;  /* 0x0000000000007941 */ /* 0x000fea0003800000 */
.L_x_53:
[----:B------:R-:W-:-:S04]  /*48d0*/  UIADD3 UR36, UR36, 0x1, URZ ;  /* 0x0000000124247890 */ /* 0x000fc8000fffe03f */
[----:B------:R-:W-:-:S04]  /*48e0*/  UISETP.NE.AND UP0, UPT, UR36, 0x4, UPT ;  /* 0x000000042400788c */ /* 0x000fc8000bf05270 */
[----:B------:R-:W-:-:S12]  /*48f0*/  USEL UR36, UR36, URZ, UP0 ;  /* 0x0000003f24247287 */ /* 0x000fd80008000000 */
.L_x_52:
[----:B------:R-:W-:Y:S04]  /*4900*/  BSSY B0, `(.L_x_56) ;  /* 0x0000011000007945 */ /* 0x000fe80003800000 */
[----:B------:R-:W-:Y:S05]  /*4910*/  @P0 BRA `(.L_x_57) ;  /* 0x00000000003c0947 */ /* 0x000fea0003800000 */
[----:B------:R-:W-:-:S13]  /*4920*/  ISETP.NE.AND P3, PT, R171, 0x3, PT ;  /* 0x00000003ab00780c */ /* 0x000fda0003f65270 */
[----:B------:R-:W-:Y:S05]  /*4930*/  @!P3 BRA `(.L_x_58) ;  /* 0x000000000004b947 */ /* 0x000fea0003800000 */
[----:B------:R-:W-:Y:S01]  /*4940*/  BPT.TRAP 0x1 ;  /* 0x000000040000795c */ /* 0x000fe20000300000 */
.L_x_58:
[C---:B------:R-:W-:Y:S01]  /*4950*/  LEA R24, R0.reuse, UR44, 0x3 ;  /* 0x0000002c00187c11 */ /* 0x040fe2000f8e18ff */
[----:B------:R-:W-:Y:S01]  /*4960*/  @!P4 IMAD R15, R0, 0x2000, R13 ;  /* 0x00002000000fc824 */ /* 0x000fe200078e020d */
[----:B------:R-:W-:Y:S01]  /*4970*/  SHF.L.U32 R25, RZ, 0x1f, RZ ;  /* 0x0000001fff197819 */ /* 0x000fe200000006ff */
[----:B------:R-:W-:Y:S03]  /*4980*/  BSSY B1, `(.L_x_59) ;  /* 0x0000004000017945 */ /* 0x000fe60003800000 */
[----:B------:R-:W1:Y:S01]  /*4990*/  SYNCS.PHASECHK.TRANS64.TRYWAIT P3, [R24+URZ+0x40], R25 ;  /* 0x00004019180075a7 */ /* 0x000e62000806017f */
[----:B------:R-:W-:Y:S01]  /*49a0*/  @!P4 LEA R14, R156, R15, 0x1 ;  /* 0x0000000f9c0ec211 */ /* 0x000fe200078e08ff */
[----:B-1----:R-:W-:Y:S06]  /*49b0*/  @!P3 BRA `(.L_x_60) ;  /* 0x00000118001cb947 */ /* 0x002fec0003800000 */
.L_x_228:
[----:B------:R-:W-:Y:S05]  /*49c0*/  BSYNC B1 ;  /* 0x0000000000017941 */ /* 0x000fea0003800000 */
.L_x_59:
[----:B------:R-:W-:Y:S05]  /*49d0*/  @!P4 WARPSYNC.ALL ;  /* 0x000000000000c948 */ /* 0x000fea0003800000 */
[----:B------:R2:W3:Y:S01]  /*49e0*/  @!P4 LDSM.16.M88.4 R4, [R15] ;  /* 0x000000000f04c83b */ /* 0x0004e20000000200 */
[----:B------:R-:W-:-:S03]  /*49f0*/  IADD3 R0, R0, 0x1, RZ ;  /* 0x0000000100007810 */ /* 0x000fc60007ffe0ff */
[----:B------:R2:W4:Y:S04]  /*4a00*/  @!P4 LDSM.16.M88.4 R8, [R14] ;  /* 0x000000000e08c83b */ /* 0x0005280000000200 */
.L_x_57:
[----:B------:R-:W-:Y:S05]  /*4a10*/  BSYNC B0 ;  /* 0x0000000000007941 */ /* 0x000fea0003800000 */
.L_x_56:
[--C-:B--23--:R-:W-:Y:S02]  /*4a20*/  HADD2.F32 R14, -RZ, R5.reuse.H0_H0 ;  /* 0x20000005ff0e7230 */ /* 0x10cfe40000004100 */
[C---:B------:R-:W-:Y:S01]  /*4a30*/  FMUL R15, R155.reuse, R42 ;  /* 0x0000002a9b0f7220 */ /* 0x040fe20000400000 */
[----:B-1----:R-:W-:Y:S02]  /*4a40*/  HADD2.F32 R24, -RZ, R5.H1_H1 ;  /* 0x30000005ff187230 */ /* 0x002fe40000004100 */
[C---:B------:R-:W-:Y:S01]  /*4a50*/  FMUL R43, R155.reuse, R43 ;  /* 0x0000002b9b2b7220 */ /* 0x040fe20000400000 */
[C---:B------:R-:W-:Y:S01]  /*4a60*/  FMUL R47, R155.reuse, R47 ;  /* 0x0000002f9b2f7220 */ /* 0x040fe20000400000 */
[C---:B------:R-:W-:Y:S01]  /*4a70*/  FFMA R14, R154.reuse, R14, R15 ;  /* 0x0000000e9a0e7223 */ /* 0x040fe2000000000f */
[C---:B------:R-:W-:Y:S01]  /*4a80*/  FMUL R49, R155.reuse, R49 ;  /* 0x000000319b317220 */ /* 0x040fe20000400000 */
[----:B------:R-:W-:Y:S01]  /*4a90*/  FFMA R15, R154, R24, R43 ;  /* 0x000000189a0f7223 */ /* 0x000fe2000000002b */
[C---:B------:R-:W-:Y:S01]  /*4aa0*/  FMUL R51, R155.reuse, R51 ;  /* 0x000000339b337220 */ /* 0x040fe20000400000 */
[----:B------:R-:W-:Y:S01]  /*4ab0*/  FMUL R34, R14, 0.70710676908493041992 ;  /* 0x3f3504f30e227820 */ /* 0x000fe20000400000 */
[----:B------:R-:W-:Y:S01]  /*4ac0*/  FMUL R53, R155, R53 ;  /* 0x000000359b357220 */ /* 0x000fe20000400000 */
[----:B------:R-:W-:Y:S01]  /*4ad0*/  FMUL R39, R15, 0.70710676908493041992 ;  /* 0x3f3504f30f277820 */ /* 0x000fe20000400000 */
[----:B------:R-:W-:Y:S01]  /*4ae0*/  FMUL R55, R155, R55 ;  /* 0x000000379b377220 */ /* 0x000fe20000400000 */
[C---:B------:R-:W-:Y:S01]  /*4af0*/  FMUL R24, R34.reuse, R34 ;  /* 0x0000002222187220 */ /* 0x040fe20000400000 */
[C---:B------:R-:W-:Y:S01]  /*4b00*/  FSETP.GE.AND P3, PT, |R34|.reuse, 1.0029599666595458984, PT ;  /* 0x3f8060fe2200780b */ /* 0x040fe20003f66200 */
[C---:B------:R-:W-:Y:S01]  /*4b10*/  FMUL R26, R39.reuse, R39 ;  /* 0x00000027271a7220 */ /* 0x040fe20000400000 */
[----:B------:R-:W-:Y:S01]  /*4b20*/  FSETP.GE.AND P5, PT, |R39|, 1.0029599666595458984, PT ;  /* 0x3f8060fe2700780b */ /* 0x000fe20003fa6200 */
[----:B------:R-:W-:Y:S01]  /*4b30*/  FMUL R41, R155, R41 ;  /* 0x000000299b297220 */ /* 0x000fe20000400000 */
[----:B------:R-:W-:Y:S01]  /*4b40*/  FSEL R24, |R34|, R24, P3 ;  /* 0x0000001822187208 */ /* 0x000fe20001800200 */
[----:B------:R-:W-:Y:S01]  /*4b50*/  FMUL R15, R15, 0.5 ;  /* 0x3f0000000f0f7820 */ /* 0x000fe20000400000 */
[----:B------:R-:W-:Y:S01]  /*4b60*/  FSEL R25, R3, 8.4834944573231041431e-05, P3 ;  /* 0x38b1e96a03197808 */ /* 0x000fe20001800000 */
[----:B------:R-:W-:Y:S01]  /*4b70*/  FMUL R14, R14, 0.5 ;  /* 0x3f0000000e0e7820 */ /* 0x000fe20000400000 */
[----:B------:R-:W-:Y:S01]  /*4b80*/  FSEL R27, -R20, -0.00082130916416645050049, P3 ;  /* 0xba574d20141b7808 */ /* 0x000fe20001800100 */
[----:B------:R-:W-:Y:S05]  /*4b90*/  WARPSYNC.ALL ;  /* 0x0000000000007948 */ /* 0x000fea0003800000 */
[----:B------:R-:W-:Y:S01]  /*4ba0*/  FSEL R31, R21, 0.0052134888246655464172, P3 ;  /* 0x3baad5ea151f7808 */ /* 0x000fe20001800000 */
[C---:B------:R-:W-:Y:S01]  /*4bb0*/  FFMA R25, R24.reuse, R25, R27 ;  /* 0x0000001918197223 */ /* 0x040fe2000000001b */
[----:B------:R-:W-:Y:S01]  /*4bc0*/  FSEL R32, |R39|, R26, P5 ;  /* 0x0000001a27207208 */ /* 0x000fe20002800200 */
[----:B------:R-:W-:Y:S01]  /*4bd0*/  BSSY B0, `(.L_x_61) ;  /* 0x00001c2000007945 */ /* 0x000fe20003800000 */
[----:B------:R-:W-:Y:S01]  /*4be0*/  FSEL R33, R3, 8.4834944573231041431e-05, P5 ;  /* 0x38b1e96a03217808 */ /* 0x000fe20002800000 */
[----:B------:R-:W-:Y:S01]  /*4bf0*/  FFMA R25, R24, R25, R31 ;  /* 0x0000001918197223 */ /* 0x000fe2000000001f */
[----:B------:R-:W-:-:S02]  /*4c00*/  FSEL R35, -R20, -0.00082130916416645050049, P5 ;  /* 0xba574d2014237808 */ /* 0x000fc40002800100 */
[----:B------:R-:W-:Y:S02]  /*4c10*/  FSEL R27, -R23, -0.026868773624300956726, P3 ;  /* 0xbcdc1be7171b7808 */ /* 0x000fe40001800100 */
[----:B------:R-:W-:Y:S01]  /*4c20*/  FSEL R37, R21, 0.0052134888246655464172, P5 ;  /* 0x3baad5ea15257808 */ /* 0x000fe20002800000 */
[----:B------:R-:W-:Y:S01]  /*4c30*/  FFMA R33, R32, R33, R35 ;  /* 0x0000002120217223 */ /* 0x000fe20000000023 */
[----:B------:R-:W-:Y:S01]  /*4c40*/  FSEL R31, R157, 0.11284004896879196167, P3 ;  /* 0x3de718af9d1f7808 */ /* 0x000fe20001800000 */
[----:B------:R-:W-:Y:S01]  /*4c50*/  FFMA R25, R24, R25, R27 ;  /* 0x0000001918197223 */ /* 0x000fe2000000001b */
[----:B------:R-:W-:Y:S01]  /*4c60*/  FSEL R35, -R23, -0.026868773624300956726, P5 ;  /* 0xbcdc1be717237808 */ /* 0x000fe20002800100 */
[----:B------:R-:W-:Y:S01]  /*4c70*/  FFMA R33, R32, R33, R37 ;  /* 0x0000002120217223 */ /* 0x000fe20000000025 */
[----:B------:R-:W-:Y:S01]  /*4c80*/  FSEL R27, R158, -0.37612664699554443359, P3 ;  /* 0xbec093ac9e1b7808 */ /* 0x000fe20001800000 */
[----:B------:R-:W-:Y:S01]  /*4c90*/  FFMA R25, R24, R25, R31 ;  /* 0x0000001918197223 */ /* 0x000fe2000000001f */
[----:B------:R-:W-:Y:S01]  /*4ca0*/  FSEL R37, R157, 0.11284004896879196167, P5 ;  /* 0x3de718af9d257808 */ /* 0x000fe20002800000 */
[----:B------:R-:W-:Y:S01]  /*4cb0*/  FFMA R33, R32, R33, R35 ;  /* 0x0000002120217223 */ /* 0x000fe20000000023 */
[C---:B------:R-:W-:Y:S01]  /*4cc0*/  FSEL R31, R159.reuse, 0.12837915122509002686, P3 ;  /* 0x3e0375d39f1f7808 */ /* 0x040fe20001800000 */
[----:B------:R-:W-:Y:S01]  /*4cd0*/  FFMA R25, R24, R25, R27 ;  /* 0x0000001918197223 */ /* 0x000fe2000000001b */
[----:B------:R-:W-:Y:S01]  /*4ce0*/  FSEL R27, R158, -0.37612664699554443359, P5 ;  /* 0xbec093ac9e1b7808 */ /* 0x000fe20002800000 */
[----:B------:R-:W-:Y:S01]  /*4cf0*/  FFMA R33, R32, R33, R37 ;  /* 0x0000002120217223 */ /* 0x000fe20000000025 */
[----:B------:R-:W-:Y:S01]  /*4d00*/  FSEL R26, -|R34|, R34, P3 ;  /* 0x00000022221a7208 */ /* 0x000fe20001800300 */
[----:B------:R-:W-:Y:S01]  /*4d10*/  FFMA R25, R24, R25, R31 ;  /* 0x0000001918197223 */ /* 0x000fe2000000001f */
[----:B------:R-:W-:Y:S01]  /*4d20*/  FSEL R24, R159, 0.12837915122509002686, P5 ;  /* 0x3e0375d39f187808 */ /* 0x000fe20002800000 */
[----:B------:R-:W-:Y:S01]  /*4d30*/  FFMA R27, R32, R33, R27 ;  /* 0x00000021201b7223 */ /* 0x000fe2000000001b */
[----:B------:R-:W-:Y:S01]  /*4d40*/  FSEL R33, -|R39|, R39, P5 ;  /* 0x0000002727217208 */ /* 0x000fe20002800300 */
[----:B------:R-:W-:Y:S01]  /*4d50*/  FFMA R25, R25, R26, R26 ;  /* 0x0000001a19197223 */ /* 0x000fe2000000001a */
[----:B------:R-:W-:-:S02]  /*4d60*/  HADD2.F32 R26, -RZ, R6.H0_H0 ;  /* 0x20000006ff1a7230 */ /* 0x000fc40000004100 */
[----:B------:R-:W-:Y:S01]  /*4d70*/  FFMA R24, R32, R27, R24 ;  /* 0x0000001b20187223 */ /* 0x000fe20000000018 */
[C---:B------:R-:W-:Y:S01]  /*4d80*/  FMUL R27, R155.reuse, R44 ;  /* 0x0000002c9b1b7220 */ /* 0x040fe20000400000 */
[----:B------:R-:W1:Y:S02]  /*4d90*/  @P3 MUFU.EX2 R31, R25 ;  /* 0x00000019001f3308 */ /* 0x000e640000000800 */
[----:B------:R-:W-:Y:S01]  /*4da0*/  FFMA R24, R24, R33, R33 ;  /* 0x0000002118187223 */ /* 0x000fe20000000021 */
[----:B------:R-:W-:Y:S01]  /*4db0*/  FFMA R26, R154, R26, R27 ;  /* 0x0000001a9a1a7223 */ /* 0x000fe2000000001b */
[----:B------:R-:W-:Y:S02]  /*4dc0*/  HADD2.F32 R33, -RZ, R6.H1_H1 ;  /* 0x30000006ff217230 */ /* 0x000fe40000004100 */
[----:B------:R-:W-:Y:S01]  /*4dd0*/  FMUL R27, R155, R45 ;  /* 0x0000002d9b1b7220 */ /* 0x000fe20000400000 */
[----:B------:R-:W-:Y:S01]  /*4de0*/  FMUL R160, R26, 0.70710676908493041992 ;  /* 0x3f3504f31aa07820 */ /* 0x000fe20000400000 */
[----:B------:R-:W2:Y:S02]  /*4df0*/  @P5 MUFU.EX2 R32, R24 ;  /* 0x0000001800205308 */ /* 0x000ea40000000800 */
[----:B------:R-:W-:Y:S01]  /*4e00*/  FFMA R27, R154, R33, R27 ;  /* 0x000000219a1b7223 */ /* 0x000fe2000000001b */
[----:B------:R-:W-:-:S03]  /*4e10*/  FMUL R26, R26, 0.5 ;  /* 0x3f0000001a1a7820 */ /* 0x000fc60000400000 */
[C---:B------:R-:W-:Y:S01]  /*4e20*/  FMUL R37, R27.reuse, 0.70710676908493041992 ;  /* 0x3f3504f31b257820 */ /* 0x040fe20000400000 */
[----:B------:R-:W-:Y:S01]  /*4e30*/  FMUL R27, R27, 0.5 ;  /* 0x3f0000001b1b7820 */ /* 0x000fe20000400000 */
[----:B-1----:R-:W-:Y:S02]  /*4e40*/  @P3 FADD R31, -R31, 1 ;  /* 0x3f8000001f1f3421 */ /* 0x002fe40000000100 */
[----:B------:R-:W-:-:S03]  /*4e50*/  FMUL R33, R37, R37 ;  /* 0x0000002525217220 */ /* 0x000fc60000400000 */
[----:B------:R-:W-:Y:S01]  /*4e60*/  @P3 LOP3.LUT R25, R31, 0x80000000, R34, 0xb8, !PT ;  /* 0x800000001f193812 */ /* 0x000fe200078eb822 */
[C---:B------:R-:W-:Y:S01]  /*4e70*/  FMUL R31, R160.reuse, R160 ;  /* 0x000000a0a01f7220 */ /* 0x040fe20000400000 */
[----:B------:R-:W-:Y:S01]  /*4e80*/  FSETP.GE.AND P3, PT, |R160|, 1.0029599666595458984, PT ;  /* 0x3f8060fea000780b */ /* 0x000fe20003f66200 */
[----:B--2---:R-:W-:Y:S02]  /*4e90*/  @P5 FADD R32, -R32, 1 ;  /* 0x3f80000020205421 */ /* 0x004fe40000000100 */
[----:B------:R-:W-:Y:S01]  /*4ea0*/  FADD R25, R25, 1 ;  /* 0x3f80000019197421 */ /* 0x000fe20000000000 */
[----:B------:R-:W-:Y:S02]  /*4eb0*/  FSEL R31, |R160|, R31, P3 ;  /* 0x0000001fa01f7208 */ /* 0x000fe40001800200 */
[----:B------:R-:W-:Y:S02]  /*4ec0*/  @P5 LOP3.LUT R24, R32, 0x80000000, R39, 0xb8, !PT ;  /* 0x8000000020185812 */ /* 0x000fe400078eb827 */
[----:B------:R-:W-:-:S02]  /*4ed0*/  FSEL R32, R3, 8.4834944573231041431e-05, P3 ;  /* 0x38b1e96a03207808 */ /* 0x000fc40001800000 */
[----:B------:R-:W-:Y:S01]  /*4ee0*/  FSEL R34, -R20, -0.00082130916416645050049, P3 ;  /* 0xba574d2014227808 */ /* 0x000fe20001800100 */
[----:B------:R-:W-:Y:S01]  /*4ef0*/  FADD R24, R24, 1 ;  /* 0x3f80000018187421 */ /* 0x000fe20000000000 */
[----:B------:R-:W-:Y:S02]  /*4f00*/  FSETP.GE.AND P5, PT, |R37|, 1.0029599666595458984, PT ;  /* 0x3f8060fe2500780b */ /* 0x000fe40003fa6200 */
[----:B------:R-:W-:Y:S01]  /*4f10*/  FSEL R36, -R23, -0.026868773624300956726, P3 ;  /* 0xbcdc1be717247808 */ /* 0x000fe20001800100 */
[----:B------:R-:W-:Y:S01]  /*4f20*/  FFMA R32, R31, R32, R34 ;  /* 0x000000201f207223 */ /* 0x000fe20000000022 */
[----:B------:R-:W-:Y:S02]  /*4f30*/  FSEL R34, R21, 0.0052134888246655464172, P3 ;  /* 0x3baad5ea15227808 */ /* 0x000fe40001800000 */
[----:B------:R-:W-:Y:S02]  /*4f40*/  FSEL R33, |R37|, R33, P5 ;  /* 0x0000002125217208 */ /* 0x000fe40002800200 */
[----:B------:R-:W-:Y:S01]  /*4f50*/  FSEL R38, R3, 8.4834944573231041431e-05, P5 ;  /* 0x38b1e96a03267808 */ /* 0x000fe20002800000 */
[----:B------:R-:W-:Y:S01]  /*4f60*/  FFMA R32, R31, R32, R34 ;  /* 0x000000201f207223 */ /* 0x000fe20000000022 */
[----:B------:R-:W-:-:S02]  /*4f70*/  FSEL R42, -R20, -0.00082130916416645050049, P5 ;  /* 0xba574d20142a7808 */ /* 0x000fc40002800100 */
[----:B------:R-:W-:Y:S01]  /*4f80*/  FSEL R44, R21, 0.0052134888246655464172, P5 ;  /* 0x3baad5ea152c7808 */ /* 0x000fe20002800000 */
[----:B------:R-:W-:Y:S01]  /*4f90*/  FFMA R32, R31, R32, R36 ;  /* 0x000000201f207223 */ /* 0x000fe20000000024 */
[----:B------:R-:W-:Y:S01]  /*4fa0*/  FSEL R34, R157, 0.11284004896879196167, P3 ;  /* 0x3de718af9d227808 */ /* 0x000fe20001800000 */
[----:B------:R-:W-:Y:S01]  /*4fb0*/  FFMA R38, R33, R38, R42 ;  /* 0x0000002621267223 */ /* 0x000fe2000000002a */
[----:B------:R-:W-:Y:S02]  /*4fc0*/  FSEL R42, -R23, -0.026868773624300956726, P5 ;  /* 0xbcdc1be7172a7808 */ /* 0x000fe40002800100 */
[C---:B------:R-:W-:Y:S01]  /*4fd0*/  FSEL R36, R158.reuse, -0.37612664699554443359, P3 ;  /* 0xbec093ac9e247808 */ /* 0x040fe20001800000 */
[----:B------:R-:W-:Y:S01]  /*4fe0*/  FFMA R38, R33, R38, R44 ;  /* 0x0000002621267223 */ /* 0x000fe2000000002c */
[----:B------:R-:W-:Y:S01]  /*4ff0*/  FFMA R32, R31, R32, R34 ;  /* 0x000000201f207223 */ /* 0x000fe20000000022 */
[----:B------:R-:W-:Y:S02]  /*5000*/  FSEL R44, R157, 0.11284004896879196167, P5 ;  /* 0x3de718af9d2c7808 */ /* 0x000fe40002800000 */
        /* <DEDUP_REMOVED lines=10> */
[----:B------:R-:W-:-:S02]  /*50b0*/  FFMA R31, R31, R36, R36 ;  /* 0x000000241f1f7223 */ /* 0x000fc40000000024 */
[----:B------:R-:W-:Y:S01]  /*50c0*/  FFMA R35, R33, R38, R35 ;  /* 0x0000002621237223 */ /* 0x000fe20000000023 */
[----:B------:R-:W-:Y:S01]  /*50d0*/  FMUL R33, R155, R46 ;  /* 0x0000002e9b217220 */ /* 0x000fe20000400000 */
[----:B------:R-:W1:Y:S01]  /*50e0*/  @P3 MUFU.EX2 R34, R31 ;  /* 0x0000001f00223308 */ /* 0x000e620000000800 */
[--C-:B------:R-:W-:Y:S02]  /*50f0*/  HADD2.F32 R38, -RZ, R7.reuse.H1_H1 ;  /* 0x30000007ff267230 */ /* 0x100fe40000004100 */
[----:B------:R-:W-:Y:S01]  /*5100*/  FFMA R32, R35, R32, R32 ;  /* 0x0000002023207223 */ /* 0x000fe20000000020 */
[----:B------:R-:W-:-:S04]  /*5110*/  HADD2.F32 R35, -RZ, R7.H0_H0 ;  /* 0x20000007ff237230 */ /* 0x000fc80000004100 */
[----:B------:R-:W2:Y:S01]  /*5120*/  @P5 MUFU.EX2 R36, R32 ;  /* 0x0000002000245308 */ /* 0x000ea20000000800 */
[----:B------:R-:W-:-:S04]  /*5130*/  FFMA R33, R154, R35, R33 ;  /* 0x000000239a217223 */ /* 0x000fc80000000021 */
[C---:B------:R-:W-:Y:S01]  /*5140*/  FMUL R162, R33.reuse, 0.70710676908493041992 ;  /* 0x3f3504f321a27820 */ /* 0x040fe20000400000 */
[----:B------:R-:W-:Y:S01]  /*5150*/  FMUL R33, R33, 0.5 ;  /* 0x3f00000021217820 */ /* 0x000fe20000400000 */
[----:B-1----:R-:W-:Y:S01]  /*5160*/  @P3 FADD R35, -R34, 1 ;  /* 0x3f80000022233421 */ /* 0x002fe20000000100 */
[----:B------:R-:W-:-:S04]  /*5170*/  FFMA R34, R154, R38, R47 ;  /* 0x000000269a227223 */ /* 0x000fc8000000002f */
[----:B------:R-:W-:Y:S01]  /*5180*/  @P3 LOP3.LUT R31, R35, 0x80000000, R160, 0xb8, !PT ;  /* 0x80000000231f3812 */ /* 0x000fe200078eb8a0 */
[C---:B------:R-:W-:Y:S01]  /*5190*/  FMUL R35, R162.reuse, R162 ;  /* 0x000000a2a2237220 */ /* 0x040fe20000400000 */
[----:B------:R-:W-:Y:S01]  /*51a0*/  FSETP.GE.AND P3, PT, |R162|, 1.0029599666595458984, PT ;  /* 0x3f8060fea200780b */ /* 0x000fe20003f66200 */
[----:B--2---:R-:W-:Y:S01]  /*51b0*/  @P5 FADD R36, -R36, 1 ;  /* 0x3f80000024245421 */ /* 0x004fe20000000100 */
[----:B------:R-:W-:Y:S01]  /*51c0*/  FMUL R43, R34, 0.70710676908493041992 ;  /* 0x3f3504f3222b7820 */ /* 0x000fe20000400000 */
[----:B------:R-:W-:Y:S01]  /*51d0*/  FADD R31, R31, 1 ;  /* 0x3f8000001f1f7421 */ /* 0x000fe20000000000 */
[----:B------:R-:W-:Y:S01]  /*51e0*/  FSEL R35, |R162|, R35, P3 ;  /* 0x00000023a2237208 */ /* 0x000fe20001800200 */
[----:B------:R-:W-:Y:S01]  /*51f0*/  FMUL R34, R34, 0.5 ;  /* 0x3f00000022227820 */ /* 0x000fe20000400000 */
[----:B------:R-:W-:Y:S01]  /*5200*/  @P5 LOP3.LUT R32, R36, 0x80000000, R37, 0xb8, !PT ;  /* 0x8000000024205812 */ /* 0x000fe200078eb825 */
[----:B------:R-:W-:Y:S01]  /*5210*/  FMUL R37, R43, R43 ;  /* 0x0000002b2b257220 */ /* 0x000fe20000400000 */
[----:B------:R-:W-:Y:S01]  /*5220*/  FSEL R36, R3, 8.4834944573231041431e-05, P3 ;  /* 0x38b1e96a03247808 */ /* 0x000fe20001800000 */
[----:B------:R-:W-:Y:S01]  /*5230*/  FMUL R26, R31, R26 ;  /* 0x0000001a1f1a7220 */ /* 0x000fe20000400000 */
[----:B------:R-:W-:Y:S01]  /*5240*/  FSEL R38, -R20, -0.00082130916416645050049, P3 ;  /* 0xba574d2014267808 */ /* 0x000fe20001800100 */
[----:B------:R-:W-:Y:S01]  /*5250*/  FADD R32, R32, 1 ;  /* 0x3f80000020207421 */ /* 0x000fe20000000000 */
[----:B------:R-:W-:-:S02]  /*5260*/  FSETP.GE.AND P5, PT, |R43|, 1.0029599666595458984, PT ;  /* 0x3f8060fe2b00780b */ /* 0x000fc40003fa6200 */
[----:B------:R-:W-:Y:S01]  /*5270*/  FSEL R42, -R23, -0.026868773624300956726, P3 ;  /* 0xbcdc1be7172a7808 */ /* 0x000fe20001800100 */
[----:B------:R-:W-:Y:S01]  /*5280*/  FFMA R36, R35, R36, R38 ;  /* 0x0000002423247223 */ /* 0x000fe20000000026 */
[----:B------:R-:W-:Y:S01]  /*5290*/  FSEL R38, R21, 0.0052134888246655464172, P3 ;  /* 0x3baad5ea15267808 */ /* 0x000fe20001800000 */
[----:B------:R-:W-:Y:S01]  /*52a0*/  FMUL R27, R32, R27 ;  /* 0x0000001b201b7220 */ /* 0x000fe20000400000 */
[----:B------:R-:W-:Y:S02]  /*52b0*/  FSEL R39, |R43|, R37, P5 ;  /* 0x000000252b277208 */ /* 0x000fe40002800200 */
[----:B------:R-:W-:Y:S01]  /*52c0*/  FSEL R44, R3, 8.4834944573231041431e-05, P5 ;  /* 0x38b1e96a032c7808 */ /* 0x000fe20002800000 */
[----:B------:R-:W-:Y:S01]  /*52d0*/  FFMA R36, R35, R36, R38 ;  /* 0x0000002423247223 */ /* 0x000fe20000000026 */
[----:B------:R-:W-:Y:S02]  /*52e0*/  FSEL R46, -R20, -0.00082130916416645050049, P5 ;  /* 0xba574d20142e7808 */ /* 0x000fe40002800100 */
[----:B------:R-:W-:Y:S01]  /*52f0*/  FSEL R160, R21, 0.0052134888246655464172, P5 ;  /* 0x3baad5ea15a07808 */ /* 0x000fe20002800000 */
[----:B------:R-:W-:Y:S01]  /*5300*/  FFMA R36, R35, R36, R42 ;  /* 0x0000002423247223 */ /* 0x000fe2000000002a */
[----:B------:R-:W-:Y:S01]  /*5310*/  FSEL R38, R157, 0.11284004896879196167, P3 ;  /* 0x3de718af9d267808 */ /* 0x000fe20001800000 */
[----:B------:R-:W-:Y:S01]  /*5320*/  FFMA R44, R39, R44, R46 ;  /* 0x0000002c272c7223 */ /* 0x000fe2000000002e */
[----:B------:R-:W-:-:S02]  /*5330*/  FSEL R46, -R23, -0.026868773624300956726, P5 ;  /* 0xbcdc1be7172e7808 */ /* 0x000fc40002800100 */
        /* <DEDUP_REMOVED lines=15> */
[----:B------:R-:W-:Y:S01]  /*5430*/  FMUL R37, R155, R48 ;  /* 0x000000309b257220 */ /* 0x000fe20000400000 */
[----:B------:R-:W-:Y:S01]  /*5440*/  FFMA R35, R39, R42, R35 ;  /* 0x0000002a27237223 */ /* 0x000fe20000000023 */
[--C-:B----4-:R-:W-:Y:S01]  /*5450*/  HADD2.F32 R39, -RZ, R8.reuse.H0_H0 ;  /* 0x20000008ff277230 */ /* 0x110fe20000004100 */
[----:B------:R-:W1:Y:S01]  /*5460*/  @P3 MUFU.EX2 R38, R36 ;  /* 0x0000002400263308 */ /* 0x000e620000000800 */
[----:B------:R-:W-:Y:S01]  /*5470*/  F2FP.F16.F32.PACK_AB R26, R27, R26 ;  /* 0x0000001a1b1a723e */ /* 0x000fe200000000ff */
[----:B------:R-:W-:Y:S01]  /*5480*/  FFMA R35, R35, R44, R44 ;  /* 0x0000002c23237223 */ /* 0x000fe2000000002c */
[----:B------:R-:W-:-:S02]  /*5490*/  HADD2.F32 R44, -RZ, R8.H1_H1 ;  /* 0x30000008ff2c7230 */ /* 0x000fc40000004100 */
[----:B------:R-:W-:-:S03]  /*54a0*/  FFMA R37, R154, R39, R37 ;  /* 0x000000279a257223 */ /* 0x000fc60000000025 */
[----:B------:R-:W2:Y:S01]  /*54b0*/  @P5 MUFU.EX2 R42, R35 ;  /* 0x00000023002a5308 */ /* 0x000ea20000000800 */
        /* <DEDUP_REMOVED lines=49> */
[--C-:B------:R-:W-:Y:S01]  /*57d0*/  HADD2.F32 R45, -RZ, R9.reuse.H0_H0 ;  /* 0x20000009ff2d7230 */ /* 0x100fe20000004100 */
[----:B------:R-:W1:Y:S01]  /*57e0*/  @P3 MUFU.EX2 R44, R42 ;  /* 0x0000002a002c3308 */ /* 0x000e620000000800 */
[----:B------:R-:W-:Y:S01]  /*57f0*/  F2FP.F16.F32.PACK_AB R27, R34, R33 ;  /* 0x00000021221b723e */ /* 0x000fe200000000ff */
[----:B------:R-:W-:Y:S01]  /*5800*/  FFMA R39, R39, R48, R48 ;  /* 0x0000003027277223 */ /* 0x000fe20000000030 */
[----:B------:R-:W-:-:S02]  /*5810*/  HADD2.F32 R48, -RZ, R9.H1_H1 ;  /* 0x30000009ff307230 */ /* 0x000fc40000004100 */
[----:B------:R-:W-:-:S03]  /*5820*/  FFMA R43, R154, R45, R43 ;  /* 0x0000002d9a2b7223 */ /* 0x000fc6000000002b */
[----:B------:R-:W2:Y:S01]  /*5830*/  @P5 MUFU.EX2 R46, R39 ;  /* 0x00000027002e5308 */ /* 0x000ea20000000800 */
[----:B------:R-:W-:Y:S01]  /*5840*/  FMUL R166, R43, 0.70710676908493041992 ;  /* 0x3f3504f32ba67820 */ /* 0x000fe20000400000 */
        /* <DEDUP_REMOVED lines=8> */
[----:B------:R-:W-:Y:S02]  /*58d0*/  FSEL R45, |R166|, R45, P3 ;  /* 0x0000002da62d7208 */ /* 0x000fe40001800200 */
        /* <DEDUP_REMOVED lines=35> */
[----:B------:R-:W-:Y:S01]  /*5b10*/  F2FP.F16.F32.PACK_AB R32, R39, R32 ;  /* 0x000000202720723e */ /* 0x000fe200000000ff */
[----:B------:R-:W-:Y:S01]  /*5b20*/  FFMA R49, R47, R160, R49 ;  /* 0x000000a02f317223 */ /* 0x000fe20000000031 */
[----:B------:R-:W-:Y:S01]  /*5b30*/  FMUL R47, R155, R52 ;  /* 0x000000349b2f7220 */ /* 0x000fe20000400000 */
[----:B------:R-:W1:Y:S01]  /*5b40*/  @P3 MUFU.EX2 R48, R45 ;  /* 0x0000002d00303308 */ /* 0x000e620000000800 */
[----:B------:R-:W-:-:S02]  /*5b50*/  HADD2.F32 R52, -RZ, R10.H1_H1 ;  /* 0x3000000aff347230 */ /* 0x000fc40000004100 */
        /* <DEDUP_REMOVED lines=53> */
[----:B------:R-:W-:-:S02]  /*5eb0*/  HADD2.F32 R54, -RZ, R11.H1_H1 ;  /* 0x3000000bff367230 */ /* 0x000fc40000004100 */
[----:B------:R-:W-:Y:S01]  /*5ec0*/  FFMA R49, R49, R162, R162 ;  /* 0x000000a231317223 */ /* 0x000fe200000000a2 */
[----:B------:R-:W-:-:S04]  /*5ed0*/  FFMA R51, R154, R53, R51 ;  /* 0x000000359a337223 */ /* 0x000fc80000000033 */
[----:B------:R-:W2:Y:S01]  /*5ee0*/  @P5 MUFU.EX2 R160, R49 ;  /* 0x0000003100a05308 */ /* 0x000ea20000000800 */
[----:B------:R-:W-:Y:S01]  /*5ef0*/  FMUL R163, R51, 0.70710676908493041992 ;  /* 0x3f3504f333a37820 */ /* 0x000fe20000400000 */
[----:B-1----:R-:W-:Y:S01]  /*5f00*/  @P3 FADD R53, -R52, 1 ;  /* 0x3f80000034353421 */ /* 0x002fe20000000100 */
[----:B------:R-:W-:-:S04]  /*5f10*/  FFMA R52, R154, R54, R55 ;  /* 0x000000369a347223 */ /* 0x000fc80000000037 */
[----:B------:R-:W-:Y:S01]  /*5f20*/  @P3 LOP3.LUT R50, R53, 0x80000000, R168, 0xb8, !PT ;  /* 0x8000000035323812 */ /* 0x000fe200078eb8a8 */
[C---:B------:R-:W-:Y:S01]  /*5f30*/  FMUL R53, R163.reuse, R163 ;  /* 0x000000a3a3357220 */ /* 0x040fe20000400000 */
[C---:B------:R-:W-:Y:S01]  /*5f40*/  FSETP.GE.AND P3, PT, |R163|.reuse, 1.0029599666595458984, PT ;  /* 0x3f8060fea300780b */ /* 0x040fe20003f66200 */
        /* <DEDUP_REMOVED lines=13> */
[----:B------:R-:W-:Y:S01]  /*6020*/  FSEL R55, |R172|, R55, P5 ;  /* 0x00000037ac377208 */ /* 0x000fe20002800200 */
[----:B------:R-:W-:Y:S01]  /*6030*/  FMUL R48, R49, R48 ;  /* 0x0000003031307220 */ /* 0x000fe20000400000 */
[----:B------:R-:W-:Y:S02]  /*6040*/  FSEL R160, R21, 0.0052134888246655464172, P3 ;  /* 0x3baad5ea15a07808 */ /* 0x000fe40001800000 */
[----:B------:R-:W-:Y:S02]  /*6050*/  FSEL R164, R3, 8.4834944573231041431e-05, P5 ;  /* 0x38b1e96a03a47808 */ /* 0x000fe40002800000 */
[----:B------:R-:W-:Y:S01]  /*6060*/  FSEL R166, -R20, -0.00082130916416645050049, P5 ;  /* 0xba574d2014a67808 */ /* 0x000fe20002800100 */
[----:B------:R-:W-:Y:S01]  /*6070*/  FFMA R54, R53, R54, R160 ;  /* 0x0000003635367223 */ /* 0x000fe200000000a0 */
[----:B------:R-:W-:-:S02]  /*6080*/  FSEL R168, R21, 0.0052134888246655464172, P5 ;  /* 0x3baad5ea15a87808 */ /* 0x000fc40002800000 */
[----:B------:R-:W-:Y:S01]  /*6090*/  FSEL R160, R157, 0.11284004896879196167, P3 ;  /* 0x3de718af9da07808 */ /* 0x000fe20001800000 */
        /* <DEDUP_REMOVED lines=19> */
[----:B------:R-:W-:-:S02]  /*61d0*/  HADD2.F32 R162, -RZ, R4.H0_H0 ;  /* 0x20000004ffa27230 */ /* 0x000fc40000004100 */
[----:B------:R-:W-:Y:S01]  /*61e0*/  FFMA R161, R55, R164, R161 ;  /* 0x000000a437a17223 */ /* 0x000fe200000000a1 */
[----:B------:R-:W-:Y:S01]  /*61f0*/  HADD2.F32 R55, -RZ, R4.H1_H1 ;  /* 0x30000004ff377230 */ /* 0x000fe20000004100 */
[----:B------:R-:W1:Y:S02]  /*6200*/  @P3 MUFU.EX2 R160, R53 ;  /* 0x0000003500a03308 */ /* 0x000e640000000800 */
[----:B------:R-:W-:Y:S02]  /*6210*/  FFMA R54, R161, R54, R54 ;  /* 0x00000036a1367223 */ /* 0x000fe40000000036 */
[----:B------:R-:W-:Y:S01]  /*6220*/  FFMA R41, R154, R55, R41 ;  /* 0x000000379a297223 */ /* 0x000fe20000000029 */
[----:B------:R-:W-:-:S03]  /*6230*/  FMUL R55, R155, R40 ;  /* 0x000000289b377220 */ /* 0x000fc60000400000 */
[----:B------:R-:W2:Y:S01]  /*6240*/  @P5 MUFU.EX2 R161, R54 ;  /* 0x0000003600a15308 */ /* 0x000ea20000000800 */
[C---:B------:R-:W-:Y:S01]  /*6250*/  FMUL R178, R41.reuse, 0.70710676908493041992 ;  /* 0x3f3504f329b27820 */ /* 0x040fe20000400000 */
[----:B------:R-:W-:Y:S01]  /*6260*/  FFMA R40, R154, R162, R55 ;  /* 0x000000a29a287223 */ /* 0x000fe20000000037 */
[----:B------:R-:W-:Y:S02]  /*6270*/  FMUL R41, R41, 0.5 ;  /* 0x3f00000029297820 */ /* 0x000fe40000400000 */
[----:B------:R-:W-:Y:S01]  /*6280*/  FMUL R55, R178, R178 ;  /* 0x000000b2b2377220 */ /* 0x000fe20000400000 */
[----:B------:R-:W-:Y:S01]  /*6290*/  FMUL R174, R40, 0.70710676908493041992 ;  /* 0x3f3504f328ae7820 */ /* 0x000fe20000400000 */
[----:B-1----:R-:W-:-:S05]  /*62a0*/  @P3 FADD R160, -R160, 1 ;  /* 0x3f800000a0a03421 */ /* 0x002fca0000000100 */
[----:B------:R-:W-:Y:S02]  /*62b0*/  @P3 LOP3.LUT R53, R160, 0x80000000, R163, 0xb8, !PT ;  /* 0x80000000a0353812 */ /* 0x000fe400078eb8a3 */
[C---:B------:R-:W-:Y:S01]  /*62c0*/  FSETP.GE.AND P3, PT, |R178|.reuse, 1.0029599666595458984, PT ;  /* 0x3f8060feb200780b */ /* 0x040fe20003f66200 */
[----:B--2---:R-:W-:Y:S02]  /*62d0*/  @P5 FADD R161, -R161, 1 ;  /* 0x3f800000a1a15421 */ /* 0x004fe40000000100 */
[----:B------:R-:W-:Y:S01]  /*62e0*/  FADD R53, R53, 1 ;  /* 0x3f80000035357421 */ /* 0x000fe20000000000 */
[----:B------:R-:W-:Y:S02]  /*62f0*/  FSEL R160, R3, 8.4834944573231041431e-05, P3 ;  /* 0x38b1e96a03a07808 */ /* 0x000fe40001800000 */
[----:B------:R-:W-:Y:S02]  /*6300*/  @P5 LOP3.LUT R54, R161, 0x80000000, R172, 0xb8, !PT ;  /* 0x80000000a1365812 */ /* 0x000fe400078eb8ac */
[----:B------:R-:W-:Y:S01]  /*6310*/  FSEL R161, |R178|, R55, P3 ;  /* 0x00000037b2a17208 */ /* 0x000fe20001800200 */
[----:B------:R-:W-:Y:S01]  /*6320*/  FMUL R55, R174, R174 ;  /* 0x000000aeae377220 */ /* 0x000fe20000400000 */
[----:B------:R-:W-:Y:S01]  /*6330*/  FSEL R162, -R20, -0.00082130916416645050049, P3 ;  /* 0xba574d2014a27808 */ /* 0x000fe20001800100 */
[----:B------:R-:W-:Y:S01]  /*6340*/  FADD R54, R54, 1 ;  /* 0x3f80000036367421 */ /* 0x000fe20000000000 */
[----:B------:R-:W-:-:S02]  /*6350*/  FSETP.GE.AND P5, PT, |R174|, 1.0029599666595458984, PT ;  /* 0x3f8060feae00780b */ /* 0x000fc40003fa6200 */
[----:B------:R-:W-:Y:S01]  /*6360*/  FSEL R166, R21, 0.0052134888246655464172, P3 ;  /* 0x3baad5ea15a67808 */ /* 0x000fe20001800000 */
[----:B------:R-:W-:Y:S01]  /*6370*/  FFMA R164, R161, R160, R162 ;  /* 0x000000a0a1a47223 */ /* 0x000fe200000000a2 */
[----:B------:R-:W-:Y:S02]  /*6380*/  FSEL R55, |R174|, R55, P5 ;  /* 0x00000037ae377208 */ /* 0x000fe40002800200 */
[----:B------:R-:W-:Y:S01]  /*6390*/  FSEL R160, R3, 8.4834944573231041431e-05, P5 ;  /* 0x38b1e96a03a07808 */ /* 0x000fe20002800000 */
[----:B------:R-:W-:Y:S01]  /*63a0*/  FFMA R166, R161, R164, R166 ;  /* 0x000000a4a1a67223 */ /* 0x000fe200000000a6 */
[----:B------:R-:W-:Y:S02]  /*63b0*/  FSEL R162, -R20, -0.00082130916416645050049, P5 ;  /* 0xba574d2014a27808 */ /* 0x000fe40002800100 */
[----:B------:R-:W-:Y:S02]  /*63c0*/  FSEL R168, -R23, -0.026868773624300956726, P3 ;  /* 0xbcdc1be717a87808 */ /* 0x000fe40001800100 */
        /* <DEDUP_REMOVED lines=18> */
[----:B------:R-:W-:Y:S01]  /*64f0*/  FMUL R162, R24, R15 ;  /* 0x0000000f18a27220 */ /* 0x000fe20000400000 */
[----:B------:R-:W-:Y:S01]  /*6500*/  FFMA R166, R166, R163, R163 ;  /* 0x000000a3a6a67223 */ /* 0x000fe200000000a3 */
[----:B------:R-:W-:Y:S01]  /*6510*/  FSEL R163, -|R174|, R174, P5 ;  /* 0x000000aeaea37208 */ /* 0x000fe20002800300 */
[----:B------:R-:W-:Y:S01]  /*6520*/  FFMA R160, R55, R160, R161 ;  /* 0x000000a037a07223 */ /* 0x000fe200000000a1 */
[----:B------:R-:W-:Y:S01]  /*6530*/  FMUL R15, R44, 0.5 ;  /* 0x3f0000002c0f7820 */ /* 0x000fe20000400000 */
[----:B------:R-:W1:Y:S02]  /*6540*/  @P3 MUFU.EX2 R161, R166 ;  /* 0x000000a600a13308 */ /* 0x000e640000000800 */
[----:B------:R-:W-:Y:S01]  /*6550*/  FFMA R160, R160, R163, R163 ;  /* 0x000000a3a0a07223 */ /* 0x000fe200000000a3 */
[----:B------:R-:W-:Y:S01]  /*6560*/  FMUL R46, R46, R15 ;  /* 0x0000000f2e2e7220 */ /* 0x000fe20000400000 */
[----:B------:R-:W-:-:S04]  /*6570*/  FMUL R15, R40, 0.5 ;  /* 0x3f000000280f7820 */ /* 0x000fc80000400000 */
[----:B------:R-:W2:Y:S01]  /*6580*/  @P5 MUFU.EX2 R55, R160 ;  /* 0x000000a000375308 */ /* 0x000ea20000000800 */
[----:B-1----:R-:W-:-:S05]  /*6590*/  @P3 FADD R161, -R161, 1 ;  /* 0x3f800000a1a13421 */ /* 0x002fca0000000100 */
[----:B------:R-:W-:Y:S01]  /*65a0*/  @P3 LOP3.LUT R166, R161, 0x80000000, R178, 0xb8, !PT ;  /* 0x80000000a1a63812 */ /* 0x000fe200078eb8b2 */
[----:B--2---:R-:W-:-:S04]  /*65b0*/  @P5 FADD R55, -R55, 1 ;  /* 0x3f80000037375421 */ /* 0x004fc80000000100 */
[----:B------:R-:W-:Y:S01]  /*65c0*/  FADD R166, R166, 1 ;  /* 0x3f800000a6a67421 */ /* 0x000fe20000000000 */
[----:B------:R-:W-:Y:S01]  /*65d0*/  @P5 LOP3.LUT R160, R55, 0x80000000, R174, 0xb8, !PT ;  /* 0x8000000037a05812 */ /* 0x000fe200078eb8ae */
[----:B------:R-:W-:Y:S01]  /*65e0*/  FMUL R55, R25, R14 ;  /* 0x0000000e19377220 */ /* 0x000fe20000400000 */
[----:B------:R-:W-:Y:S01]  /*65f0*/  FMUL R14, R43, 0.5 ;  /* 0x3f0000002b0e7820 */ /* 0x000fe20000400000 */
[----:B------:R-:W-:Y:S01]  /*6600*/  FMUL R25, R52, 0.5 ;  /* 0x3f00000034197820 */ /* 0x000fe20000400000 */
[----:B------:R-:W-:Y:S01]  /*6610*/  FMUL R24, R166, R41 ;  /* 0x00000029a6187220 */ /* 0x000fe20000400000 */
[----:B------:R-:W-:Y:S01]  /*6620*/  FADD R160, R160, 1 ;  /* 0x3f800000a0a07421 */ /* 0x000fe20000000000 */
[----:B------:R-:W-:Y:S01]  /*6630*/  FMUL R45, R45, R14 ;  /* 0x0000000e2d2d7220 */ /* 0x000fe20000400000 */
[----:B------:R-:W-:Y:S01]  /*6640*/  FMUL R14, R51, 0.5 ;  /* 0x3f000000330e7820 */ /* 0x000fe20000400000 */
[----:B------:R-:W-:Y:S01]  /*6650*/  FMUL R35, R54, R25 ;  /* 0x0000001936237220 */ /* 0x000fe20000400000 */
[----:B------:R-:W-:Y:S01]  /*6660*/  FMUL R15, R160, R15 ;  /* 0x0000000fa00f7220 */ /* 0x000fe20000400000 */
[----:B------:R-:W-:Y:S01]  /*6670*/  F2FP.F16.F32.PACK_AB R25, R162, R55 ;  /* 0x00000037a219723e */ /* 0x000fe200000000ff */
[----:B------:R-:W-:Y:S01]  /*6680*/  FMUL R14, R53, R14 ;  /* 0x0000000e350e7220 */ /* 0x000fe20000400000 */
[----:B------:R-:W-:-:S02]  /*6690*/  F2FP.F16.F32.PACK_AB R33, R46, R45 ;  /* 0x0000002d2e21723e */ /* 0x000fc400000000ff */
[----:B------:R-:W-:Y:S02]  /*66a0*/  F2FP.F16.F32.PACK_AB R24, R24, R15 ;  /* 0x0000000f1818723e */ /* 0x000fe400000000ff */
[----:B------:R-:W-:-:S03]  /*66b0*/  F2FP.F16.F32.PACK_AB R35, R35, R14 ;  /* 0x0000000e2323723e */ /* 0x000fc600000000ff */
[----:B------:R1:W-:Y:S04]  /*66c0*/  STSM.16.M88.4 [R29+0x2200], R24 ;  /* 0x002200181d007844 */ /* 0x0003e80000000200 */
        /* <DEDUP_REMOVED lines=11> */
[----:B------:R-:W-:Y:S02]  /*6780*/  UIADD3 UR4, UR44, 0x2200, URZ ;  /* 0x000022002c047890 */ /* 0x000fe4000fffe03f */
[----:B------:R-:W-:Y:S01]  /*6790*/  UIADD3.X UR9, URZ, UR41, URZ, UP0, !UPT ;  /* 0x000000293f097290 */ /* 0x000fe200087fe43f */
[----:B------:R-:W-:Y:S01]  /*67a0*/  UMOV UR6, UR54 ;  /* 0x0000003600067c82 */ /* 0x000fe20008000000 */
[----:B------:R-:W-:-:S07]  /*67b0*/  UMOV UR7, UR55 ;  /* 0x0000003700077c82 */ /* 0x000fce0008000000 */
[----:B------:R2:W-:Y:S01]  /*67c0*/  UTMASTG.3D [UR4], [UR8] ;  /* 0x00000004080073b5 */ /* 0x0005e20008010000 */
[----:B------:R0:W-:Y:S01]  /*67d0*/  UTMACMDFLUSH ;  /* 0x00000000000079b7 */ /* 0x0001e20000000000 */
[----:B--2---:R-:W-:-:S04]  /*67e0*/  DEPBAR.LE SB0, 0x1 ;  /* 0x000080400000791a */ /* 0x004fc80000000000 */
.L_x_62:
[----:B------:R-:W-:Y:S05]  /*67f0*/  BSYNC B0 ;  /* 0x0000000000007941 */ /* 0x000fea0003800000 */
.L_x_61:
[----:B------:R-:W-:Y:S01]  /*6800*/  IADD3 R15, R29, 0x2200, RZ ;  /* 0x000022001d0f7810 */ /* 0x000fe20007ffe0ff */
[----:B------:R-:W-:Y:S03]  /*6810*/  BAR.SYNC.DEFER_BLOCKING 0x1, 0x100 ;  /* 0x0044000000007b1d */ /* 0x000fe60000010000 */
[----:B------:R-:W-:-:S03]  /*6820*/  LEA R15, R156, R15, 0x1 ;  /* 0x0000000f9c0f7211 */ /* 0x000fc600078e08ff */
[----:B------:R-:W-:Y:S04]  /*6830*/  BSSY B0, `(.L_x_63) ;  /* 0x0000009000007945 */ /* 0x000fe80003800000 */
[----:B------:R-:W-:Y:S05]  /*6840*/  @P0 BRA `(.L_x_64) ;  /* 0x00000000001c0947 */ /* 0x000fea0003800000 */
[----:B------:R-:W-:-:S13]  /*6850*/  ISETP.NE.AND P3, PT, R171, 0x3, PT ;  /* 0x00000003ab00780c */ /* 0x000fda0003f65270 */
[----:B------:R-:W-:Y:S05]  /*6860*/  @!P3 BRA `(.L_x_65) ;  /* 0x000000000004b947 */ /* 0x000fea0003800000 */
[----:B------:R-:W-:Y:S01]  /*6870*/  BPT.TRAP 0x1 ;  /* 0x000000040000795c */ /* 0x000fe20000300000 */
.L_x_65:
[----:B------:R-:W-:-:S04]  /*6880*/  ULEA UR4, UR36, UR44, 0x3 ;  /* 0x0000002c24047291 */ /* 0x000fc8000f8e183f */
[----:B------:R-:W-:-:S04]  /*6890*/  UIADD3 UR4, UR4, 0x60, URZ ;  /* 0x0000006004047890 */ /* 0x000fc8000fffe03f */
[----:B------:R-:W-:-:S09]  /*68a0*/  UPRMT UR4, UR50, 0x654, UR4 ;  /* 0x0000065432047896 */ /* 0x000fd20008000004 */
[----:B------:R-:W-:Y:S03]  /*68b0*/  SYNCS.ARRIVE.TRANS64.RED.A1T0 RZ, [UR4], RZ ;  /* 0x000000ffffff79a7 */ /* 0x000fe60008100404 */
.L_x_64:
[----:B------:R-:W-:Y:S05]  /*68c0*/  BSYNC B0 ;  /* 0x0000000000007941 */ /* 0x000fea0003800000 */
.L_x_63:
[----:B------:R-:W-:Y:S01]  /*68d0*/  UIADD3 UR36, UR36, 0x1, URZ ;  /* 0x0000000124247890 */ /* 0x000fe2000fffe03f */
[----:B------:R-:W-:Y:S01]  /*68e0*/  BSSY B0, `(.L_x_66) ;  /* 0x0000017000007945 */ /* 0x000fe20003800000 */
[----:B------:R-:W-:Y:S02]  /*68f0*/  MOV R14, RZ ;  /* 0x000000ff000e7202 */ /* 0x000fe40000000f00 */
[----:B------:R-:W-:-:S04]  /*6900*/  UISETP.NE.AND UP0, UPT, UR36, 0x4, UPT ;  /* 0x000000042400788c */ /* 0x000fc8000bf05270 */
[----:B------:R-:W-:Y:S01]  /*6910*/  USEL UR36, UR36, URZ, UP0 ;  /* 0x0000003f24247287 */ /* 0x000fe20008000000 */
[----:B------:R-:W-:Y:S11]  /*6920*/  @P0 BRA `(.L_x_67) ;  /* 0x0000000000480947 */ /* 0x000ff60003800000 */
[----:B------:R-:W-:-:S13]  /*6930*/  ISETP.NE.AND P3, PT, R171, 0x3, PT ;  /* 0x00000003ab00780c */ /* 0x000fda0003f65270 */
[----:B------:R-:W-:Y:S05]  /*6940*/  @!P3 BRA `(.L_x_68) ;  /* 0x000000000004b947 */ /* 0x000fea0003800000 */
[----:B------:R-:W-:Y:S01]  /*6950*/  BPT.TRAP 0x1 ;  /* 0x000000040000795c */ /* 0x000fe20000300000 */
.L_x_68:
[C---:B------:R-:W-:Y:S01]  /*6960*/  LEA R14, R0.reuse, UR44, 0x3 ;  /* 0x0000002c000e7c11 */ /* 0x040fe2000f8e18ff */
[----:B------:R-:W-:Y:S01]  /*6970*/  BSSY B1, `(.L_x_69) ;  /* 0x0000006000017945 */ /* 0x000fe20003800000 */
[----:B-1----:R-:W-:Y:S02]  /*6980*/  SHF.L.U32 R25, RZ, 0x1f, RZ ;  /* 0x0000001fff197819 */ /* 0x002fe400000006ff */
[----:B------:R-:W-:Y:S02]  /*6990*/  @!P4 LEA R27, R0, R13, 0xd ;  /* 0x0000000d001bc211 */ /* 0x000fe400078e68ff */
[----:B------:R-:W1:Y:S02]  /*69a0*/  SYNCS.PHASECHK.TRANS64.TRYWAIT P3, [R14+URZ+0x40], R25 ;  /* 0x000040190e0075a7 */ /* 0x000e64000806017f */
[----:B------:R-:W-:Y:S01]  /*69b0*/  @!P4 LEA R24, R156, R27, 0x1 ;  /* 0x0000001b9c18c211 */ /* 0x000fe200078e08ff */
[----:B-1----:R-:W-:Y:S06]  /*69c0*/  @!P3 BRA `(.L_x_70) ;  /* 0x000000f8002cb947 */ /* 0x002fec0003800000 */
.L_x_229:
[----:B------:R-:W-:Y:S05]  /*69d0*/  BSYNC B1 ;  /* 0x0000000000017941 */ /* 0x000fea0003800000 */
.L_x_69:
[----:B------:R-:W-:Y:S05]  /*69e0*/  @!P4 WARPSYNC.ALL ;  /* 0x000000000000c948 */ /* 0x000fea0003800000 */
[----:B------:R2:W3:Y:S01]  /*69f0*/  @!P4 LDSM.16.M88.4 R4, [R27] ;  /* 0x000000001b04c83b */ /* 0x0004e20000000200 */
[----:B------:R-:W-:-:S03]  /*6a00*/  VIADD R0, R0, 0x1 ;  /* 0x0000000100007836 */ /* 0x000fc60000000000 */
[----:B------:R2:W4:Y:S02]  /*6a10*/  @!P4 LDSM.16.M88.4 R8, [R24] ;  /* 0x000000001808c83b */ /* 0x0005240000000200 */
[----:B------:R-:W-:-:S04]  /*6a20*/  ISETP.NE.AND P3, PT, R0, 0x4, PT ;  /* 0x000000040000780c */ /* 0x000fc80003f65270 */
[----:B------:R-:W-:Y:S02]  /*6a30*/  SEL R0, R0, RZ, P3 ;  /* 0x000000ff00007207 */ /* 0x000fe40001800000 */
[----:B-12---:R-:W-:-:S07]  /*6a40*/  SEL R14, RZ, 0x1, P3 ;  /* 0x00000001ff0e7807 */ /* 0x006fce0001800000 */
.L_x_67:
[----:B------:R-:W-:Y:S05]  /*6a50*/  BSYNC B0 ;  /* 0x0000000000007941 */ /* 0x000fea0003800000 */
.L_x_66:
[--C-:B-1-3--:R-:W-:Y:S02]  /*6a60*/  HADD2.F32 R24, -RZ, R5.reuse.H0_H0 ;  /* 0x20000005ff187230 */ /* 0x10afe40000004100 */
[C---:B------:R-:W-:Y:S01]  /*6a70*/  FMUL R25, R155.reuse, R58 ;  /* 0x0000003a9b197220 */ /* 0x040fe20000400000 */
[----:B------:R-:W-:Y:S02]  /*6a80*/  HADD2.F32 R26, -RZ, R5.H1_H1 ;  /* 0x30000005ff1a7230 */ /* 0x000fe40000004100 */
        /* <DEDUP_REMOVED lines=16> */
[----:B------:R-:W-:Y:S05]  /*6b90*/  WARPSYNC.ALL ;  /* 0x0000000000007948 */ /* 0x000fea0003800000 */
[----:B------:R-:W-:Y:S01]  /*6ba0*/  FSEL R27, R3, 8.4834944573231041431e-05, P3 ;  /* 0x38b1e96a031b7808 */ /* 0x000fe20001800000 */
[----:B------:R-:W-:Y:S01]  /*6bb0*/  BSSY B0, `(.L_x_71) ;  /* 0x00001c8000007945 */ /* 0x000fe20003800000 */
[----:B------:R-:W-:-:S02]  /*6bc0*/  FSEL R31, -R20, -0.00082130916416645050049, P3 ;  /* 0xba574d20141f7808 */ /* 0x000fc40001800100 */
[----:B------:R-:W-:Y:S02]  /*6bd0*/  FSEL R33, R21, 0.0052134888246655464172, P3 ;  /* 0x3baad5ea15217808 */ /* 0x000fe40001800000 */
[----:B------:R-:W-:Y:S01]  /*6be0*/  FSEL R32, |R41|, R32, P5 ;  /* 0x0000002029207208 */ /* 0x000fe20002800200 */
[----:B------:R-:W-:Y:S01]  /*6bf0*/  FFMA R27, R26, R27, R31 ;  /* 0x0000001b1a1b7223 */ /* 0x000fe2000000001f */
[----:B------:R-:W-:Y:S02]  /*6c00*/  FSEL R35, R3, 8.4834944573231041431e-05, P5 ;  /* 0x38b1e96a03237808 */ /* 0x000fe40002800000 */
[----:B------:R-:W-:Y:S01]  /*6c10*/  FSEL R37, -R20, -0.00082130916416645050049, P5 ;  /* 0xba574d2014257808 */ /* 0x000fe20002800100 */
[----:B------:R-:W-:Y:S01]  /*6c20*/  FFMA R27, R26, R27, R33 ;  /* 0x0000001b1a1b7223 */ /* 0x000fe20000000021 */
        /* <DEDUP_REMOVED lines=23> */
[----:B------:R-:W-:Y:S01]  /*6da0*/  FMUL R31, R155, R60 ;  /* 0x0000003c9b1f7220 */ /* 0x000fe20000400000 */
[----:B------:R-:W1:Y:S01]  /*6db0*/  @P3 MUFU.EX2 R32, R26 ;  /* 0x0000001a00203308 */ /* 0x000e620000000800 */
[----:B------:R-:W-:Y:S02]  /*6dc0*/  HADD2.F32 R35, -RZ, R6.H1_H1 ;  /* 0x30000006ff237230 */ /* 0x000fe40000004100 */
[----:B------:R-:W-:Y:S01]  /*6dd0*/  FFMA R27, R34, R27, R27 ;  /* 0x0000001b221b7223 */ /* 0x000fe2000000001b */
[----:B------:R-:W-:-:S04]  /*6de0*/  FFMA R31, R154, R33, R31 ;  /* 0x000000219a1f7223 */ /* 0x000fc8000000001f */
[----:B------:R-:W-:Y:S01]  /*6df0*/  FMUL R46, R31, 0.70710676908493041992 ;  /* 0x3f3504f31f2e7820 */ /* 0x000fe20000400000 */
[----:B------:R-:W2:Y:S01]  /*6e00*/  @P5 MUFU.EX2 R34, R27 ;  /* 0x0000001b00225308 */ /* 0x000ea20000000800 */
        /* <DEDUP_REMOVED lines=11> */
[----:B------:R-:W-:-:S02]  /*6ec0*/  FSEL R34, R3, 8.4834944573231041431e-05, P3 ;  /* 0x38b1e96a03227808 */ /* 0x000fc40001800000 */
[C---:B------:R-:W-:Y:S01]  /*6ed0*/  FSEL R36, -R20.reuse, -0.00082130916416645050049, P3 ;  /* 0xba574d2014247808 */ /* 0x040fe20001800100 */
        /* <DEDUP_REMOVED lines=83> */
[--C-:B----4-:R-:W-:Y:S02]  /*7410*/  HADD2.F32 R44, -RZ, R8.reuse.H1_H1 ;  /* 0x30000008ff2c7230 */ /* 0x110fe40000004100 */
        /* <DEDUP_REMOVED lines=172> */
[C---:B------:R-:W-:Y:S02]  /*7ee0*/  FSETP.GE.AND P5, PT, |R68|.reuse, 1.0029599666595458984, PT ;  /* 0x3f8060fe4400780b */ /* 0x040fe40003fa6200 */
[----:B------:R-:W-:Y:S01]  /*7ef0*/  FSEL R60, -R23, -0.026868773624300956726, P3 ;  /* 0xbcdc1be7173c7808 */ /* 0x000fe20001800100 */
[----:B------:R-:W-:Y:S01]  /*7f00*/  FFMA R54, R53, R54, R58 ;  /* 0x0000003635367223 */ /* 0x000fe2000000003a */
[----:B------:R-:W-:Y:S02]  /*7f10*/  FSEL R55, |R68|, R55, P5 ;  /* 0x0000003744377208 */ /* 0x000fe40002800200 */
[----:B------:R-:W-:Y:S02]  /*7f20*/  FSEL R58, R21, 0.0052134888246655464172, P3 ;  /* 0x3baad5ea153a7808 */ /* 0x000fe40001800000 */
[----:B------:R-:W-:-:S02]  /*7f30*/  FSEL R62, R3, 8.4834944573231041431e-05, P5 ;  /* 0x38b1e96a033e7808 */ /* 0x000fc40002800000 */
[----:B------:R-:W-:Y:S01]  /*7f40*/  FSEL R64, -R20, -0.00082130916416645050049, P5 ;  /* 0xba574d2014407808 */ /* 0x000fe20002800100 */
[----:B------:R-:W-:Y:S01]  /*7f50*/  FFMA R54, R53, R54, R58 ;  /* 0x0000003635367223 */ /* 0x000fe2000000003a */
[----:B------:R-:W-:Y:S02]  /*7f60*/  FSEL R66, R21, 0.0052134888246655464172, P5 ;  /* 0x3baad5ea15427808 */ /* 0x000fe40002800000 */
        /* <DEDUP_REMOVED lines=19> */
[--C-:B------:R-:W-:Y:S02]  /*80a0*/  HADD2.F32 R60, -RZ, R4.reuse.H1_H1 ;  /* 0x30000004ff3c7230 */ /* 0x100fe40000004100 */
[----:B------:R-:W-:Y:S01]  /*80b0*/  FFMA R59, R55, R62, R59 ;  /* 0x0000003e373b7223 */ /* 0x000fe2000000003b */
[C---:B------:R-:W-:Y:S01]  /*80c0*/  FMUL R55, R155.reuse, R57 ;  /* 0x000000399b377220 */ /* 0x040fe20000400000 */
[----:B------:R-:W1:Y:S01]  /*80d0*/  @P3 MUFU.EX2 R58, R53 ;  /* 0x00000035003a3308 */ /* 0x000e620000000800 */
[----:B------:R-:W-:Y:S01]  /*80e0*/  FMUL R57, R155, R56 ;  /* 0x000000389b397220 */ /* 0x000fe20000400000 */
[----:B------:R-:W-:Y:S01]  /*80f0*/  FFMA R54, R59, R54, R54 ;  /* 0x000000363b367223 */ /* 0x000fe20000000036 */
[----:B------:R-:W-:Y:S01]  /*8100*/  FFMA R55, R154, R60, R55 ;  /* 0x0000003c9a377223 */ /* 0x000fe20000000037 */
[----:B------:R-:W-:-:S03]  /*8110*/  HADD2.F32 R60, -RZ, R4.H0_H0 ;  /* 0x20000004ff3c7230 */ /* 0x000fc60000004100 */
[C---:B------:R-:W-:Y:S01]  /*8120*/  FMUL R160, R55.reuse, 0.70710676908493041992 ;  /* 0x3f3504f337a07820 */ /* 0x040fe20000400000 */
[----:B------:R-:W2:Y:S01]  /*8130*/  @P5 MUFU.EX2 R59, R54 ;  /* 0x00000036003b5308 */ /* 0x000ea20000000800 */
[----:B------:R-:W-:Y:S01]  /*8140*/  FFMA R56, R154, R60, R57 ;  /* 0x0000003c9a387223 */ /* 0x000fe20000000039 */
[----:B------:R-:W-:Y:S01]  /*8150*/  FMUL R55, R55, 0.5 ;  /* 0x3f00000037377820 */ /* 0x000fe20000400000 */
[----:B------:R-:W-:Y:S02]  /*8160*/  FMUL R57, R160, R160 ;  /* 0x000000a0a0397220 */ /* 0x000fe40000400000 */
        /* <DEDUP_REMOVED lines=38> */
[----:B------:R-:W-:Y:S01]  /*83d0*/  FMUL R60, R31, 0.5 ;  /* 0x3f0000001f3c7820 */ /* 0x000fe20000400000 */
[----:B------:R-:W-:Y:S01]  /*83e0*/  FFMA R64, R64, R61, R61 ;  /* 0x0000003d40407223 */ /* 0x000fe2000000003d */
[----:B------:R-:W-:Y:S01]  /*83f0*/  FSEL R61, -|R70|, R70, P5 ;  /* 0x00000046463d7208 */ /* 0x000fe20002800300 */
[----:B------:R-:W-:Y:S01]  /*8400*/  FFMA R58, R57, R58, R59 ;  /* 0x0000003a393a7223 */ /* 0x000fe2000000003b */
[----:B------:R-:W-:Y:S01]  /*8410*/  FMUL R33, R33, R60 ;  /* 0x0000003c21217220 */ /* 0x000fe20000400000 */
[----:B------:R-:W1:Y:S02]  /*8420*/  @P3 MUFU.EX2 R59, R64 ;  /* 0x00000040003b3308 */ /* 0x000e640000000800 */
[----:B------:R-:W-:-:S06]  /*8430*/  FFMA R58, R58, R61, R61 ;  /* 0x0000003d3a3a7223 */ /* 0x000fcc000000003d */
[----:B------:R-:W2:Y:S01]  /*8440*/  @P5 MUFU.EX2 R57, R58 ;  /* 0x0000003a00395308 */ /* 0x000ea20000000800 */
[----:B-1----:R-:W-:-:S05]  /*8450*/  @P3 FADD R59, -R59, 1 ;  /* 0x3f8000003b3b3421 */ /* 0x002fca0000000100 */
[----:B------:R-:W-:Y:S01]  /*8460*/  @P3 LOP3.LUT R64, R59, 0x80000000, R160, 0xb8, !PT ;  /* 0x800000003b403812 */ /* 0x000fe200078eb8a0 */
[----:B--2---:R-:W-:-:S04]  /*8470*/  @P5 FADD R57, -R57, 1 ;  /* 0x3f80000039395421 */ /* 0x004fc80000000100 */
[----:B------:R-:W-:Y:S01]  /*8480*/  FADD R64, R64, 1 ;  /* 0x3f80000040407421 */ /* 0x000fe20000000000 */
[----:B------:R-:W-:Y:S01]  /*8490*/  @P5 LOP3.LUT R58, R57, 0x80000000, R70, 0xb8, !PT ;  /* 0x80000000393a5812 */ /* 0x000fe200078eb846 */
[----:B------:R-:W-:Y:S01]  /*84a0*/  FMUL R57, R24, 0.5 ;  /* 0x3f00000018397820 */ /* 0x000fe20000400000 */
[----:B------:R-:W-:Y:S01]  /*84b0*/  FMUL R24, R25, 0.5 ;  /* 0x3f00000019187820 */ /* 0x000fe20000400000 */
[----:B------:R-:W-:Y:S01]  /*84c0*/  FMUL R25, R32, 0.5 ;  /* 0x3f00000020197820 */ /* 0x000fe20000400000 */
[----:B------:R-:W-:Y:S01]  /*84d0*/  FMUL R55, R64, R55 ;  /* 0x0000003740377220 */ /* 0x000fe20000400000 */
[----:B------:R-:W-:Y:S01]  /*84e0*/  FMUL R57, R26, R57 ;  /* 0x000000391a397220 */ /* 0x000fe20000400000 */
[----:B------:R-:W-:Y:S01]  /*84f0*/  FMUL R32, R27, R24 ;  /* 0x000000181b207220 */ /* 0x000fe20000400000 */
[----:B------:R-:W-:Y:S01]  /*8500*/  FMUL R34, R34, R25 ;  /* 0x0000001922227220 */ /* 0x000fe20000400000 */
[----:B------:R-:W-:Y:S01]  /*8510*/  FMUL R24, R35, 0.5 ;  /* 0x3f00000023187820 */ /* 0x000fe20000400000 */
[----:B------:R-:W-:Y:S01]  /*8520*/  FMUL R25, R36, 0.5 ;  /* 0x3f00000024197820 */ /* 0x000fe20000400000 */
[----:B------:R-:W-:Y:S01]  /*8530*/  FMUL R27, R40, 0.5 ;  /* 0x3f000000281b7820 */ /* 0x000fe20000400000 */
[----:B------:R-:W-:Y:S01]  /*8540*/  FMUL R26, R39, 0.5 ;  /* 0x3f000000271a7820 */ /* 0x000fe20000400000 */
[----:B------:R-:W-:Y:S01]  /*8550*/  FMUL R37, R37, R24 ;  /* 0x0000001825257220 */ /* 0x000fe20000400000 */
[----:B------:R-:W-:Y:S01]  /*8560*/  FMUL R38, R38, R25 ;  /* 0x0000001926267220 */ /* 0x000fe20000400000 */
[----:B------:R-:W-:Y:S01]  /*8570*/  FMUL R24, R43, 0.5 ;  /* 0x3f0000002b187820 */ /* 0x000fe20000400000 */
[----:B------:R-:W-:Y:S01]  /*8580*/  FMUL R42, R42, R27 ;  /* 0x0000001b2a2a7220 */ /* 0x000fe20000400000 */
[----:B------:R-:W-:Y:S01]  /*8590*/  FMUL R25, R44, 0.5 ;  /* 0x3f0000002c197820 */ /* 0x000fe20000400000 */
[----:B------:R-:W-:Y:S01]  /*85a0*/  FMUL R27, R48, 0.5 ;  /* 0x3f000000301b7820 */ /* 0x000fe20000400000 */
[----:B------:R-:W-:Y:S01]  /*85b0*/  FMUL R45, R45, R24 ;  /* 0x000000182d2d7220 */ /* 0x000fe20000400000 */
[----:B------:R-:W-:Y:S01]  /*85c0*/  FMUL R24, R51, 0.5 ;  /* 0x3f00000033187820 */ /* 0x000fe20000400000 */
[----:B------:R-:W-:Y:S01]  /*85d0*/  FMUL R46, R46, R25 ;  /* 0x000000192e2e7220 */ /* 0x000fe20000400000 */
[----:B------:R-:W-:Y:S01]  /*85e0*/  FMUL R41, R41, R26 ;  /* 0x0000001a29297220 */ /* 0x000fe20000400000 */
[----:B------:R-:W-:Y:S01]  /*85f0*/  FMUL R50, R50, R27 ;  /* 0x0000001b32327220 */ /* 0x000fe20000400000 */
[----:B------:R-:W-:Y:S01]  /*8600*/  FMUL R25, R56, 0.5 ;  /* 0x3f00000038197820 */ /* 0x000fe20000400000 */
[----:B------:R-:W-:Y:S01]  /*8610*/  FADD R58, R58, 1 ;  /* 0x3f8000003a3a7421 */ /* 0x000fe20000000000 */
[----:B------:R-:W-:Y:S01]  /*8620*/  FMUL R26, R47, 0.5 ;  /* 0x3f0000002f1a7820 */ /* 0x000fe20000400000 */
[----:B------:R-:W-:Y:S01]  /*8630*/  FMUL R27, R52, 0.5 ;  /* 0x3f000000341b7820 */ /* 0x000fe20000400000 */
[----:B------:R-:W-:Y:S01]  /*8640*/  FMUL R36, R53, R24 ;  /* 0x0000001835247220 */ /* 0x000fe20000400000 */
[----:B------:R-:W-:Y:S01]  /*8650*/  FMUL R24, R58, R25 ;  /* 0x000000193a187220 */ /* 0x000fe20000400000 */
[----:B------:R-:W-:Y:S01]  /*8660*/  FMUL R49, R49, R26 ;  /* 0x0000001a31317220 */ /* 0x000fe20000400000 */
[----:B------:R-:W-:Y:S01]  /*8670*/  FMUL R35, R54, R27 ;  /* 0x0000001b36237220 */ /* 0x000fe20000400000 */
[----:B------:R-:W-:-:S02]  /*8680*/  F2FP.F16.F32.PACK_AB R25, R32, R57 ;  /* 0x000000392019723e */ /* 0x000fc400000000ff */
[----:B------:R-:W-:Y:S02]  /*8690*/  F2FP.F16.F32.PACK_AB R26, R34, R33 ;  /* 0x00000021221a723e */ /* 0x000fe400000000ff */
[----:B------:R-:W-:Y:S02]  /*86a0*/  F2FP.F16.F32.PACK_AB R27, R38, R37 ;  /* 0x00000025261b723e */ /* 0x000fe400000000ff */
[----:B------:R-:W-:Y:S02]  /*86b0*/  F2FP.F16.F32.PACK_AB R24, R55, R24 ;  /* 0x000000183718723e */ /* 0x000fe400000000ff */
[----:B------:R-:W-:Y:S02]  /*86c0*/  F2FP.F16.F32.PACK_AB R32, R42, R41 ;  /* 0x000000292a20723e */ /* 0x000fe400000000ff */
[----:B------:R-:W-:Y:S01]  /*86d0*/  F2FP.F16.F32.PACK_AB R33, R46, R45 ;  /* 0x0000002d2e21723e */ /* 0x000fe200000000ff */
[----:B------:R1:W-:Y:S01]  /*86e0*/  STSM.16.M88.4 [R29+0x4200], R24 ;  /* 0x004200181d007844 */ /* 0x0003e20000000200 */
[----:B------:R-:W-:-:S02]  /*86f0*/  F2FP.F16.F32.PACK_AB R34, R50, R49 ;  /* 0x000000313222723e */ /* 0x000fc400000000ff */
[----:B------:R-:W-:-:S05]  /*8700*/  F2FP.F16.F32.PACK_AB R35, R35, R36 ;  /* 0x000000242323723e */ /* 0x000fca00000000ff */
        /* <DEDUP_REMOVED lines=18> */
.L_x_72:
[----:B------:R-:W-:Y:S05]  /*8830*/  BSYNC B0 ;  /* 0x0000000000007941 */ /* 0x000fea0003800000 */
.L_x_71:
[----:B-1----:R-:W-:Y:S01]  /*8840*/  IADD3 R25, R29, 0x4200, RZ ;  /* 0x000042001d197810 */ /* 0x002fe20007ffe0ff */
[----:B------:R-:W-:Y:S03]  /*8850*/  BAR.SYNC.DEFER_BLOCKING 0x1, 0x100 ;  /* 0x0044000000007b1d */ /* 0x000fe60000010000 */
[----:B------:R-:W-:-:S03]  /*8860*/  LEA R24, R156, R25, 0x1 ;  /* 0x000000199c187211 */ /* 0x000fc600078e08ff */
[----:B------:R-:W-:Y:S04]  /*8870*/  BSSY B0, `(.L_x_73) ;  /* 0x0000009000007945 */ /* 0x000fe80003800000 */
[----:B------:R-:W-:Y:S05]  /*8880*/  @P0 BRA `(.L_x_74) ;  /* 0x00000000001c0947 */ /* 0x000fea0003800000 */
[----:B------:R-:W-:-:S13]  /*8890*/  ISETP.NE.AND P3, PT, R171, 0x3, PT ;  /* 0x00000003ab00780c */ /* 0x000fda0003f65270 */
[----:B------:R-:W-:Y:S05]  /*88a0*/  @!P3 BRA `(.L_x_75) ;  /* 0x000000000004b947 */ /* 0x000fea0003800000 */
[----:B------:R-:W-:Y:S01]  /*88b0*/  BPT.TRAP 0x1 ;  /* 0x000000040000795c */ /* 0x000fe20000300000 */
.L_x_75:
[----:B------:R-:W-:-:S04]  /*88c0*/  ULEA UR4, UR36, UR44, 0x3 ;  /* 0x0000002c24047291 */ /* 0x000fc8000f8e183f */
[----:B------:R-:W-:-:S04]  /*88d0*/  UIADD3 UR4, UR4, 0x60, URZ ;  /* 0x0000006004047890 */ /* 0x000fc8000fffe03f */
[----:B------:R-:W-:-:S09]  /*88e0*/  UPRMT UR4, UR50, 0x654, UR4 ;  /* 0x0000065432047896 */ /* 0x000fd20008000004 */
[----:B------:R-:W-:Y:S03]  /*88f0*/  SYNCS.ARRIVE.TRANS64.RED.A1T0 RZ, [UR4], RZ ;  /* 0x000000ffffff79a7 */ /* 0x000fe60008100404 */
.L_x_74:
[----:B------:R-:W-:Y:S05]  /*8900*/  BSYNC B0 ;  /* 0x0000000000007941 */ /* 0x000fea0003800000 */
.L_x_73:
[----:B------:R-:W-:Y:S01]  /*8910*/  UIADD3 UR4, UR36, 0x1, URZ ;  /* 0x0000000124047890 */ /* 0x000fe2000fffe03f */
[----:B------:R-:W-:Y:S03]  /*8920*/  BSSY B0, `(.L_x_76) ;  /* 0x0000017000007945 */ /* 0x000fe60003800000 */
[----:B------:R-:W-:-:S04]  /*8930*/  UISETP.NE.AND UP0, UPT, UR4, 0x4, UPT ;  /* 0x000000040400788c */ /* 0x000fc8000bf05270 */
[----:B------:R-:W-:Y:S01]  /*8940*/  USEL UR5, UR4, URZ, UP0 ;  /* 0x0000003f04057287 */ /* 0x000fe20008000000 */
[----:B------:R-:W-:Y:S11]  /*8950*/  @P0 BRA `(.L_x_77) ;  /* 0x00000000004c0947 */ /* 0x000ff60003800000 */
[----:B------:R-:W-:-:S13]  /*8960*/  ISETP.NE.AND P3, PT, R171, 0x3, PT ;  /* 0x00000003ab00780c */ /* 0x000fda0003f65270 */
[----:B------:R-:W-:Y:S05]  /*8970*/  @!P3 BRA `(.L_x_78) ;  /* 0x000000000004b947 */ /* 0x000fea0003800000 */
[----:B------:R-:W-:Y:S01]  /*8980*/  BPT.TRAP 0x1 ;  /* 0x000000040000795c */ /* 0x000fe20000300000 */
.L_x_78:
[----:B------:R-:W-:Y:S01]  /*8990*/  LEA R26, R0, UR44, 0x3 ;  /* 0x0000002c001a7c11 */ /* 0x000fe2000f8e18ff */
[----:B------:R-:W-:Y:S01]  /*89a0*/  BSSY B1, `(.L_x_79) ;  /* 0x0000006000017945 */ /* 0x000fe20003800000 */
[----:B------:R-:W-:Y:S02]  /*89b0*/  SHF.L.U32 R25, R14, 0x1f, RZ ;  /* 0x0000001f0e197819 */ /* 0x000fe400000006ff */
[----:B------:R-:W-:Y:S02]  /*89c0*/  @!P4 LEA R27, R0, R13, 0xd ;  /* 0x0000000d001bc211 */ /* 0x000fe400078e68ff */
[----:B------:R-:W1:Y:S02]  /*89d0*/  SYNCS.PHASECHK.TRANS64.TRYWAIT P3, [R26+URZ+0x40], R25 ;  /* 0x000040191a0075a7 */ /* 0x000e64000806017f */
[----:B------:R-:W-:Y:S01]  /*89e0*/  @!P4 LEA R31, R156, R27, 0x1 ;  /* 0x0000001b9c1fc211 */ /* 0x000fe200078e08ff */
[----:B-1----:R-:W-:Y:S06]  /*89f0*/  @!P3 BRA `(.L_x_80) ;  /* 0x000000d80034b947 */ /* 0x002fec0003800000 */
.L_x_230:
[----:B------:R-:W-:Y:S05]  /*8a00*/  BSYNC B1 ;  /* 0x0000000000017941 */ /* 0x000fea0003800000 */
.L_x_79:
[----:B------:R-:W-:Y:S05]  /*8a10*/  @!P4 WARPSYNC.ALL ;  /* 0x000000000000c948 */ /* 0x000fea0003800000 */
[----:B------:R2:W3:Y:S01]  /*8a20*/  @!P4 LDSM.16.M88.4 R4, [R27] ;  /* 0x000000001b04c83b */ /* 0x0004e20000000200 */
[----:B------:R-:W-:-:S03]  /*8a30*/  IADD3 R0, R0, 0x1, RZ ;  /* 0x0000000100007810 */ /* 0x000fc60007ffe0ff */
[----:B------:R2:W4:Y:S01]  /*8a40*/  @!P4 LDSM.16.M88.4 R8, [R31] ;  /* 0x000000001f08c83b */ /* 0x0005220000000200 */
[----:B------:R-:W-:-:S04]  /*8a50*/  ISETP.NE.AND P3, PT, R0, 0x4, PT ;  /* 0x000000040000780c */ /* 0x000fc80003f65270 */
[----:B-1----:R-:W-:Y:S02]  /*8a60*/  SEL R25, RZ, 0x1, P3 ;  /* 0x00000001ff197807 */ /* 0x002fe40001800000 */
[----:B------:R-:W-:Y:S02]  /*8a70*/  SEL R0, R0, RZ, P3 ;  /* 0x000000ff00007207 */ /* 0x000fe40001800000 */
[----:B--2---:R-:W-:-:S07]  /*8a80*/  LOP3.LUT R14, R14, R25, RZ, 0x3c, !PT ;  /* 0x000000190e0e7212 */ /* 0x004fce00078e3cff */
.L_x_77:
[----:B------:R-:W-:Y:S05]  /*8a90*/  BSYNC B0 ;  /* 0x0000000000007941 */ /* 0x000fea0003800000 */
.L_x_76:
[--C-:B---3--:R-:W-:Y:S02]  /*8aa0*/  HADD2.F32 R26, -RZ, R5.reuse.H0_H0 ;  /* 0x20000005ff1a7230 */ /* 0x108fe40000004100 */
[C---:B------:R-:W-:Y:S01]  /*8ab0*/  FMUL R25, R155.reuse, R74 ;  /* 0x0000004a9b197220 */ /* 0x040fe20000400000 */
[----:B------:R-:W-:Y:S02]  /*8ac0*/  HADD2.F32 R32, -RZ, R5.H1_H1 ;  /* 0x30000005ff207230 */ /* 0x000fe40000004100 */
[C---:B------:R-:W-:Y:S01]  /*8ad0*/  FMUL R75, R155.reuse, R75 ;  /* 0x0000004b9b4b7220 */ /* 0x040fe20000400000 */
[----:B------:R-:W-:Y:S01]  /*8ae0*/  FMUL R73, R155, R73 ;  /* 0x000000499b497220 */ /* 0x000fe20000400000 */
[C---:B------:R-:W-:Y:S01]  /*8af0*/  FFMA R25, R154.reuse, R26, R25 ;  /* 0x0000001a9a197223 */ /* 0x040fe20000000019 */
[----:B------:R-:W-:Y:S05]  /*8b00*/  WARPSYNC.ALL ;  /* 0x0000000000007948 */ /* 0x000fea0003800000 */
[----:B------:R-:W-:Y:S01]  /*8b10*/  FMUL R37, R25, 0.70710676908493041992 ;  /* 0x3f3504f319257820 */ /* 0x000fe20000400000 */
[----:B------:R-:W-:Y:S01]  /*8b20*/  FFMA R26, R154, R32, R75 ;  /* 0x000000209a1a7223 */ /* 0x000fe2000000004b */
[----:B------:R-:W-:Y:S02]  /*8b30*/  BSSY B0, `(.L_x_81) ;  /* 0x00001d4000007945 */ /* 0x000fe40003800000 */
[C---:B------:R-:W-:Y:S01]  /*8b40*/  FMUL R27, R37.reuse, R37 ;  /* 0x00000025251b7220 */ /* 0x040fe20000400000 */
[C---:B------:R-:W-:Y:S01]  /*8b50*/  FMUL R44, R26.reuse, 0.70710676908493041992 ;  /* 0x3f3504f31a2c7820 */ /* 0x040fe20000400000 */
[----:B------:R-:W-:Y:S01]  /*8b60*/  FSETP.GE.AND P3, PT, |R37|, 1.0029599666595458984, PT ;  /* 0x3f8060fe2500780b */ /* 0x000fe20003f66200 */
[----:B------:R-:W-:-:S02]  /*8b70*/  FMUL R26, R26, 0.5 ;  /* 0x3f0000001a1a7820 */ /* 0x000fc40000400000 */
[----:B------:R-:W-:Y:S01]  /*8b80*/  FMUL R31, R44, R44 ;  /* 0x0000002c2c1f7220 */ /* 0x000fe20000400000 */
[----:B------:R-:W-:Y:S02]  /*8b90*/  FSEL R27, |R37|, R27, P3 ;  /* 0x0000001b251b7208 */ /* 0x000fe40001800200 */
[----:B------:R-:W-:Y:S02]  /*8ba0*/  FSEL R32, R3, 8.4834944573231041431e-05, P3 ;  /* 0x38b1e96a03207808 */ /* 0x000fe40001800000 */
        /* <DEDUP_REMOVED lines=29> */
[----:B------:R-:W-:-:S02]  /*8d80*/  HADD2.F32 R36, -RZ, R6.H1_H1 ;  /* 0x30000006ff247230 */ /* 0x000fc40000004100 */
[----:B------:R-:W-:Y:S01]  /*8d90*/  FFMA R31, R31, R38, R33 ;  /* 0x000000261f1f7223 */ /* 0x000fe20000000021 */
[----:B------:R-:W-:Y:S01]  /*8da0*/  FMUL R33, R155, R76 ;  /* 0x0000004c9b217220 */ /* 0x000fe20000400000 */
[----:B------:R-:W1:Y:S02]  /*8db0*/  @P3 MUFU.EX2 R34, R27 ;  /* 0x0000001b00223308 */ /* 0x000e640000000800 */
[----:B------:R-:W-:Y:S01]  /*8dc0*/  FFMA R31, R31, R32, R32 ;  /* 0x000000201f1f7223 */ /* 0x000fe20000000020 */
[----:B------:R-:W-:-:S05]  /*8dd0*/  HADD2.F32 R32, -RZ, R6.H0_H0 ;  /* 0x20000006ff207230 */ /* 0x000fca0000004100 */
[----:B------:R-:W2:Y:S01]  /*8de0*/  @P5 MUFU.EX2 R35, R31 ;  /* 0x0000001f00235308 */ /* 0x000ea20000000800 */
[----:B------:R-:W-:Y:S01]  /*8df0*/  FFMA R32, R154, R32, R33 ;  /* 0x000000209a207223 */ /* 0x000fe20000000021 */
[----:B------:R-:W-:-:S03]  /*8e00*/  FMUL R33, R155, R77 ;  /* 0x0000004d9b217220 */ /* 0x000fc60000400000 */
[----:B------:R-:W-:Y:S01]  /*8e10*/  FMUL R47, R32, 0.70710676908493041992 ;  /* 0x3f3504f3202f7820 */ /* 0x000fe20000400000 */
[----:B------:R-:W-:Y:S01]  /*8e20*/  FFMA R33, R154, R36, R33 ;  /* 0x000000249a217223 */ /* 0x000fe20000000021 */
[----:B-1----:R-:W-:-:S03]  /*8e30*/  @P3 FADD R34, -R34, 1 ;  /* 0x3f80000022223421 */ /* 0x002fc60000000100 */
[----:B------:R-:W-:Y:S02]  /*8e40*/  FMUL R42, R33, 0.70710676908493041992 ;  /* 0x3f3504f3212a7820 */ /* 0x000fe40000400000 */
[----:B------:R-:W-:Y:S01]  /*8e50*/  @P3 LOP3.LUT R27, R34, 0x80000000, R37, 0xb8, !PT ;  /* 0x80000000221b3812 */ /* 0x000fe200078eb825 */
[C---:B------:R-:W-:Y:S01]  /*8e60*/  FMUL R34, R47.reuse, R47 ;  /* 0x0000002f2f227220 */ /* 0x040fe20000400000 */
[----:B------:R-:W-:Y:S01]  /*8e70*/  FSETP.GE.AND P3, PT, |R47|, 1.0029599666595458984, PT ;  /* 0x3f8060fe2f00780b */ /* 0x000fe20003f66200 */
[----:B--2---:R-:W-:Y:S01]  /*8e80*/  @P5 FADD R35, -R35, 1 ;  /* 0x3f80000023235421 */ /* 0x004fe20000000100 */
[----:B------:R-:W-:Y:S01]  /*8e90*/  FMUL R36, R42, R42 ;  /* 0x0000002a2a247220 */ /* 0x000fe20000400000 */
[----:B------:R-:W-:Y:S01]  /*8ea0*/  FADD R27, R27, 1 ;  /* 0x3f8000001b1b7421 */ /* 0x000fe20000000000 */
[----:B------:R-:W-:Y:S02]  /*8eb0*/  FSEL R34, |R47|, R34, P3 ;  /* 0x000000222f227208 */ /* 0x000fe40001800200 */
[----:B------:R-:W-:-:S02]  /*8ec0*/  @P5 LOP3.LUT R31, R35, 0x80000000, R44, 0xb8, !PT ;  /* 0x80000000231f5812 */ /* 0x000fc400078eb82c */
[----:B------:R-:W-:Y:S02]  /*8ed0*/  FSEL R35, R3, 8.4834944573231041431e-05, P3 ;  /* 0x38b1e96a03237808 */ /* 0x000fe40001800000 */
[----:B------:R-:W-:Y:S01]  /*8ee0*/  FSEL R37, -R20, -0.00082130916416645050049, P3 ;  /* 0xba574d2014257808 */ /* 0x000fe20001800100 */
[----:B------:R-:W-:Y:S01]  /*8ef0*/  FADD R31, R31, 1 ;  /* 0x3f8000001f1f7421 */ /* 0x000fe20000000000 */
[----:B------:R-:W-:Y:S02]  /*8f00*/  FSETP.GE.AND P5, PT, |R42|, 1.0029599666595458984, PT ;  /* 0x3f8060fe2a00780b */ /* 0x000fe40003fa6200 */
[----:B------:R-:W-:Y:S01]  /*8f10*/  FSEL R39, -R23, -0.026868773624300956726, P3 ;  /* 0xbcdc1be717277808 */ /* 0x000fe20001800100 */
[----:B------:R-:W-:Y:S01]  /*8f20*/  FFMA R35, R34, R35, R37 ;  /* 0x0000002322237223 */ /* 0x000fe20000000025 */
[----:B------:R-:W-:Y:S02]  /*8f30*/  FSEL R37, R21, 0.0052134888246655464172, P3 ;  /* 0x3baad5ea15257808 */ /* 0x000fe40001800000 */
[----:B------:R-:W-:-:S02]  /*8f40*/  FSEL R36, |R42|, R36, P5 ;  /* 0x000000242a247208 */ /* 0x000fc40002800200 */
[----:B------:R-:W-:Y:S01]  /*8f50*/  FSEL R41, R3, 8.4834944573231041431e-05, P5 ;  /* 0x38b1e96a03297808 */ /* 0x000fe20002800000 */
[----:B------:R-:W-:Y:S01]  /*8f60*/  FFMA R35, R34, R35, R37 ;  /* 0x0000002322237223 */ /* 0x000fe20000000025 */
[----:B------:R-:W-:Y:S02]  /*8f70*/  FSEL R43, -R20, -0.00082130916416645050049, P5 ;  /* 0xba574d20142b7808 */ /* 0x000fe40002800100 */
[----:B------:R-:W-:Y:S01]  /*8f80*/  FSEL R45, R21, 0.0052134888246655464172, P5 ;  /* 0x3baad5ea152d7808 */ /* 0x000fe20002800000 */
[----:B------:R-:W-:Y:S01]  /*8f90*/  FFMA R35, R34, R35, R39 ;  /* 0x0000002322237223 */ /* 0x000fe20000000027 */
[----:B------:R-:W-:Y:S01]  /*8fa0*/  FSEL R37, R157, 0.11284004896879196167, P3 ;  /* 0x3de718af9d257808 */ /* 0x000fe20001800000 */
[----:B------:R-:W-:Y:S01]  /*8fb0*/  FFMA R41, R36, R41, R43 ;  /* 0x0000002924297223 */ /* 0x000fe2000000002b */
[----:B------:R-:W-:Y:S02]  /*8fc0*/  FSEL R43, -R23, -0.026868773624300956726, P5 ;  /* 0xbcdc1be7172b7808 */ /* 0x000fe40002800100 */
[----:B------:R-:W-:Y:S01]  /*8fd0*/  FSEL R39, R158, -0.37612664699554443359, P3 ;  /* 0xbec093ac9e277808 */ /* 0x000fe20001800000 */
[----:B------:R-:W-:Y:S01]  /*8fe0*/  FFMA R41, R36, R41, R45 ;  /* 0x0000002924297223 */ /* 0x000fe2000000002d */
[----:B------:R-:W-:Y:S01]  /*8ff0*/  FFMA R35, R34, R35, R37 ;  /* 0x0000002322237223 */ /* 0x000fe20000000025 */
[----:B------:R-:W-:-:S02]  /*9000*/  FSEL R45, R157, 0.11284004896879196167, P5 ;  /* 0x3de718af9d2d7808 */ /* 0x000fc40002800000 */
        /* <DEDUP_REMOVED lines=14> */
[----:B------:R-:W1:Y:S02]  /*90f0*/  @P3 MUFU.EX2 R38, R34 ;  /* 0x0000002200263308 */ /* 0x000e640000000800 */
[----:B------:R-:W-:Y:S01]  /*9100*/  FFMA R35, R41, R40, R40 ;  /* 0x0000002829237223 */ /* 0x000fe20000000028 */
[----:B------:R-:W-:-:S02]  /*9110*/  HADD2.F32 R40, -RZ, R7.H1_H1 ;  /* 0x30000007ff287230 */ /* 0x000fc40000004100 */
[----:B------:R-:W-:Y:S01]  /*9120*/  FFMA R36, R154, R36, R37 ;  /* 0x000000249a247223 */ /* 0x000fe20000000025 */
[----:B------:R-:W-:Y:S02]  /*9130*/  FMUL R37, R155, R79 ;  /* 0x0000004f9b257220 */ /* 0x000fe40000400000 */
[----:B------:R-:W2:Y:S01]  /*9140*/  @P5 MUFU.EX2 R39, R35 ;  /* 0x0000002300275308 */ /* 0x000ea20000000800 */
[----:B------:R-:W-:Y:S01]  /*9150*/  FMUL R51, R36, 0.70710676908493041992 ;  /* 0x3f3504f324337820 */ /* 0x000fe20000400000 */
[----:B------:R-:W-:-:S04]  /*9160*/  FFMA R37, R154, R40, R37 ;  /* 0x000000289a257223 */ /* 0x000fc80000000025 */
[----:B------:R-:W-:Y:S01]  /*9170*/  FMUL R46, R37, 0.70710676908493041992 ;  /* 0x3f3504f3252e7820 */ /* 0x000fe20000400000 */
[----:B-1----:R-:W-:-:S03]  /*9180*/  @P3 FADD R38, -R38, 1 ;  /* 0x3f80000026263421 */ /* 0x002fc60000000100 */
[----:B------:R-:W-:Y:S02]  /*9190*/  FMUL R40, R46, R46 ;  /* 0x0000002e2e287220 */ /* 0x000fe40000400000 */
[----:B------:R-:W-:Y:S01]  /*91a0*/  @P3 LOP3.LUT R34, R38, 0x80000000, R47, 0xb8, !PT ;  /* 0x8000000026223812 */ /* 0x000fe200078eb82f */
[C---:B------:R-:W-:Y:S01]  /*91b0*/  FMUL R38, R51.reuse, R51 ;  /* 0x0000003333267220 */ /* 0x040fe20000400000 */
[----:B------:R-:W-:Y:S01]  /*91c0*/  FSETP.GE.AND P3, PT, |R51|, 1.0029599666595458984, PT ;  /* 0x3f8060fe3300780b */ /* 0x000fe20003f66200 */
[----:B--2---:R-:W-:Y:S02]  /*91d0*/  @P5 FADD R39, -R39, 1 ;  /* 0x3f80000027275421 */ /* 0x004fe40000000100 */
        /* <DEDUP_REMOVED lines=217> */
[----:B------:R-:W-:Y:S02]  /*9f70*/  FSEL R56, |R60|, R56, P5 ;  /* 0x000000383c387208 */ /* 0x000fe40002800200 */
[----:B------:R-:W-:-:S02]  /*9f80*/  FSEL R57, R21, 0.0052134888246655464172, P3 ;  /* 0x3baad5ea15397808 */ /* 0x000fc40001800000 */
[----:B------:R-:W-:Y:S02]  /*9f90*/  FSEL R61, R3, 8.4834944573231041431e-05, P5 ;  /* 0x38b1e96a033d7808 */ /* 0x000fe40002800000 */
[----:B------:R-:W-:Y:S01]  /*9fa0*/  FSEL R63, -R20, -0.00082130916416645050049, P5 ;  /* 0xba574d20143f7808 */ /* 0x000fe20002800100 */
[----:B------:R-:W-:Y:S01]  /*9fb0*/  FFMA R55, R54, R55, R57 ;  /* 0x0000003736377223 */ /* 0x000fe20000000039 */
[----:B------:R-:W-:Y:S02]  /*9fc0*/  FSEL R65, R21, 0.0052134888246655464172, P5 ;  /* 0x3baad5ea15417808 */ /* 0x000fe40002800000 */
        /* <DEDUP_REMOVED lines=20> */
[----:B------:R-:W-:-:S03]  /*a110*/  FFMA R58, R56, R61, R58 ;  /* 0x0000003d383a7223 */ /* 0x000fc6000000003a */
[----:B------:R-:W1:Y:S01]  /*a120*/  @P3 MUFU.EX2 R56, R54 ;  /* 0x0000003600383308 */ /* 0x000e620000000800 */
[----:B------:R-:W-:Y:S01]  /*a130*/  FFMA R61, R58, R55, R55 ;  /* 0x000000373a3d7223 */ /* 0x000fe20000000037 */
[----:B------:R-:W-:-:S06]  /*a140*/  HADD2.F32 R55, -RZ, R4.H1_H1 ;  /* 0x30000004ff377230 */ /* 0x000fcc0000004100 */
[----:B------:R-:W2:Y:S01]  /*a150*/  @P5 MUFU.EX2 R57, R61 ;  /* 0x0000003d00395308 */ /* 0x000ea20000000800 */
[----:B------:R-:W-:Y:S01]  /*a160*/  FFMA R73, R154, R55, R73 ;  /* 0x000000379a497223 */ /* 0x000fe20000000049 */
[----:B------:R-:W-:-:S03]  /*a170*/  FMUL R55, R155, R72 ;  /* 0x000000489b377220 */ /* 0x000fc60000400000 */
[----:B------:R-:W-:Y:S01]  /*a180*/  FMUL R70, R73, 0.70710676908493041992 ;  /* 0x3f3504f349467820 */ /* 0x000fe20000400000 */
[----:B------:R-:W-:Y:S01]  /*a190*/  FFMA R63, R154, R63, R55 ;  /* 0x0000003f9a3f7223 */ /* 0x000fe20000000037 */
[----:B-1----:R-:W-:Y:S02]  /*a1a0*/  @P3 FADD R56, -R56, 1 ;  /* 0x3f80000038383421 */ /* 0x002fe40000000100 */
[----:B------:R-:W-:Y:S01]  /*a1b0*/  FMUL R55, R70, R70 ;  /* 0x0000004646377220 */ /* 0x000fe20000400000 */
[----:B------:R-:W-:Y:S02]  /*a1c0*/  FMUL R68, R63, 0.70710676908493041992 ;  /* 0x3f3504f33f447820 */ /* 0x000fe40000400000 */
[----:B------:R-:W-:Y:S02]  /*a1d0*/  @P3 LOP3.LUT R54, R56, 0x80000000, R67, 0xb8, !PT ;  /* 0x8000000038363812 */ /* 0x000fe400078eb843 */
[----:B------:R-:W-:Y:S01]  /*a1e0*/  FSETP.GE.AND P3, PT, |R70|, 1.0029599666595458984, PT ;  /* 0x3f8060fe4600780b */ /* 0x000fe20003f66200 */
[----:B--2---:R-:W-:-:S02]  /*a1f0*/  @P5 FADD R57, -R57, 1 ;  /* 0x3f80000039395421 */ /* 0x004fc40000000100 */
[----:B------:R-:W-:Y:S01]  /*a200*/  FADD R54, R54, 1 ;  /* 0x3f80000036367421 */ /* 0x000fe20000000000 */
[----:B------:R-:W-:Y:S02]  /*a210*/  FSEL R56, R3, 8.4834944573231041431e-05, P3 ;  /* 0x38b1e96a03387808 */ /* 0x000fe40001800000 */
[----:B------:R-:W-:Y:S02]  /*a220*/  @P5 LOP3.LUT R61, R57, 0x80000000, R60, 0xb8, !PT ;  /* 0x80000000393d5812 */ /* 0x000fe400078eb83c */
[----:B------:R-:W-:Y:S01]  /*a230*/  FSEL R57, |R70|, R55, P3 ;  /* 0x0000003746397208 */ /* 0x000fe20001800200 */
[----:B------:R-:W-:Y:S01]  /*a240*/  FMUL R55, R68, R68 ;  /* 0x0000004444377220 */ /* 0x000fe20000400000 */
[----:B------:R-:W-:Y:S01]  /*a250*/  FSEL R58, -R20, -0.00082130916416645050049, P3 ;  /* 0xba574d20143a7808 */ /* 0x000fe20001800100 */
[----:B------:R-:W-:Y:S01]  /*a260*/  FADD R61, R61, 1 ;  /* 0x3f8000003d3d7421 */ /* 0x000fe20000000000 */
        /* <DEDUP_REMOVED lines=30> */
[----:B------:R-:W-:Y:S01]  /*a450*/  FMUL R25, R32, 0.5 ;  /* 0x3f00000020197820 */ /* 0x000fe20000400000 */
[----:B------:R-:W1:Y:S01]  /*a460*/  @P3 MUFU.EX2 R57, R62 ;  /* 0x0000003e00393308 */ /* 0x000e620000000800 */
[----:B------:R-:W-:Y:S01]  /*a470*/  FMUL R32, R33, 0.5 ;  /* 0x3f00000021207820 */ /* 0x000fe20000400000 */
[----:B------:R-:W-:Y:S01]  /*a480*/  FFMA R56, R56, R59, R59 ;  /* 0x0000003b38387223 */ /* 0x000fe2000000003b */
[----:B------:R-:W-:Y:S01]  /*a490*/  FMUL R33, R27, R58 ;  /* 0x0000003a1b217220 */ /* 0x000fe20000400000 */
[----:B------:R-:W-:Y:S01]  /*a4a0*/  FMUL R34, R34, R25 ;  /* 0x0000001922227220 */ /* 0x000fe20000400000 */
[----:B------:R-:W-:Y:S01]  /*a4b0*/  FMUL R58, R31, R26 ;  /* 0x0000001a1f3a7220 */ /* 0x000fe20000400000 */
[----:B------:R-:W-:Y:S01]  /*a4c0*/  FMUL R25, R36, 0.5 ;  /* 0x3f00000024197820 */ /* 0x000fe20000400000 */
[----:B------:R-:W-:Y:S01]  /*a4d0*/  FMUL R27, R40, 0.5 ;  /* 0x3f000000281b7820 */ /* 0x000fe20000400000 */
[----:B------:R-:W2:Y:S01]  /*a4e0*/  @P5 MUFU.EX2 R55, R56 ;  /* 0x0000003800375308 */ /* 0x000ea20000000800 */
[----:B------:R-:W-:Y:S01]  /*a4f0*/  FMUL R26, R37, 0.5 ;  /* 0x3f000000251a7820 */ /* 0x000fe20000400000 */
[----:B------:R-:W-:Y:S01]  /*a500*/  FMUL R35, R35, R32 ;  /* 0x0000002023237220 */ /* 0x000fe20000400000 */
[----:B------:R-:W-:Y:S01]  /*a510*/  FMUL R32, R41, 0.5 ;  /* 0x3f00000029207820 */ /* 0x000fe20000400000 */
[----:B------:R-:W-:Y:S01]  /*a520*/  FMUL R38, R38, R25 ;  /* 0x0000001926267220 */ /* 0x000fe20000400000 */
[----:B------:R-:W-:Y:S01]  /*a530*/  FMUL R36, R42, R27 ;  /* 0x0000001b2a247220 */ /* 0x000fe20000400000 */
[----:B------:R-:W-:Y:S01]  /*a540*/  FMUL R39, R39, R26 ;  /* 0x0000001a27277220 */ /* 0x000fe20000400000 */
[----:B------:R-:W-:Y:S01]  /*a550*/  FMUL R25, R44, 0.5 ;  /* 0x3f0000002c197820 */ /* 0x000fe20000400000 */
[----:B------:R-:W-:Y:S01]  /*a560*/  FMUL R27, R48, 0.5 ;  /* 0x3f000000301b7820 */ /* 0x000fe20000400000 */
[----:B-1----:R-:W-:Y:S01]  /*a570*/  @P3 FADD R57, -R57, 1 ;  /* 0x3f80000039393421 */ /* 0x002fe20000000100 */
[----:B------:R-:W-:Y:S01]  /*a580*/  FMUL R26, R45, 0.5 ;  /* 0x3f0000002d1a7820 */ /* 0x000fe20000400000 */
[----:B------:R-:W-:Y:S01]  /*a590*/  FMUL R43, R43, R32 ;  /* 0x000000202b2b7220 */ /* 0x000fe20000400000 */
[----:B------:R-:W-:Y:S01]  /*a5a0*/  FMUL R32, R49, 0.5 ;  /* 0x3f00000031207820 */ /* 0x000fe20000400000 */
[----:B------:R-:W-:Y:S01]  /*a5b0*/  FMUL R37, R46, R25 ;  /* 0x000000192e257220 */ /* 0x000fe20000400000 */
[----:B------:R-:W-:Y:S01]  /*a5c0*/  @P3 LOP3.LUT R62, R57, 0x80000000, R70, 0xb8, !PT ;  /* 0x80000000393e3812 */ /* 0x000fe200078eb846 */
[----:B------:R-:W-:Y:S01]  /*a5d0*/  FMUL R50, R50, R27 ;  /* 0x0000001b32327220 */ /* 0x000fe20000400000 */
[----:B------:R-:W-:Y:S01]  /*a5e0*/  FMUL R40, R47, R26 ;  /* 0x0000001a2f287220 */ /* 0x000fe20000400000 */
[----:B--2---:R-:W-:Y:S01]  /*a5f0*/  @P5 FADD R55, -R55, 1 ;  /* 0x3f80000037375421 */ /* 0x004fe20000000100 */
[----:B------:R-:W-:Y:S01]  /*a600*/  FMUL R27, R73, 0.5 ;  /* 0x3f000000491b7820 */ /* 0x000fe20000400000 */
[----:B------:R-:W-:Y:S01]  /*a610*/  FMUL R25, R63, 0.5 ;  /* 0x3f0000003f197820 */ /* 0x000fe20000400000 */
[----:B------:R-:W-:Y:S01]  /*a620*/  FADD R62, R62, 1 ;  /* 0x3f8000003e3e7421 */ /* 0x000fe20000000000 */
[----:B------:R-:W-:Y:S01]  /*a630*/  FMUL R31, R52, 0.5 ;  /* 0x3f000000341f7820 */ /* 0x000fe20000400000 */
[----:B------:R-:W-:Y:S01]  /*a640*/  @P5 LOP3.LUT R56, R55, 0x80000000, R68, 0xb8, !PT ;  /* 0x8000000037385812 */ /* 0x000fe200078eb844 */
[----:B------:R-:W-:Y:S01]  /*a650*/  FMUL R26, R53, 0.5 ;  /* 0x3f000000351a7820 */ /* 0x000fe20000400000 */
[----:B------:R-:W-:Y:S01]  /*a660*/  FMUL R51, R51, R32 ;  /* 0x0000002033337220 */ /* 0x000fe20000400000 */
[----:B------:R-:W-:Y:S01]  /*a670*/  FMUL R32, R62, R27 ;  /* 0x0000001b3e207220 */ /* 0x000fe20000400000 */
[----:B------:R-:W-:Y:S01]  /*a680*/  FMUL R31, R54, R31 ;  /* 0x0000001f361f7220 */ /* 0x000fe20000400000 */
[----:B------:R-:W-:Y:S01]  /*a690*/  FADD R56, R56, 1 ;  /* 0x3f80000038387421 */ /* 0x000fe20000000000 */
[----:B------:R-:W-:Y:S01]  /*a6a0*/  FMUL R26, R61, R26 ;  /* 0x0000001a3d1a7220 */ /* 0x000fe20000400000 */
[----:B------:R-:W-:-:S02]  /*a6b0*/  F2FP.F16.F32.PACK_AB R34, R35, R34 ;  /* 0x000000222322723e */ /* 0x000fc400000000ff */
[----:B------:R-:W-:Y:S01]  /*a6c0*/  FMUL R25, R56, R25 ;  /* 0x0000001938197220 */ /* 0x000fe20000400000 */
        /* <DEDUP_REMOVED lines=26> */
.L_x_82:
[----:B------:R-:W-:Y:S05]  /*a870*/  BSYNC B0 ;  /* 0x0000000000007941 */ /* 0x000fea0003800000 */
.L_x_81:
        /* <DEDUP_REMOVED lines=8> */
.L_x_85:
[----:B------:R-:W-:-:S04]  /*a900*/  ULEA UR4, UR5, UR44, 0x3 ;  /* 0x0000002c05047291 */ /* 0x000fc8000f8e183f */
[----:B------:R-:W-:-:S04]  /*a910*/  UIADD3 UR4, UR4, 0x60, URZ ;  /* 0x0000006004047890 */ /* 0x000fc8000fffe03f */
[----:B------:R-:W-:-:S09]  /*a920*/  UPRMT UR4, UR50, 0x654, UR4 ;  /* 0x0000065432047896 */ /* 0x000fd20008000004 */
[----:B------:R-:W-:Y:S03]  /*a930*/  SYNCS.ARRIVE.TRANS64.RED.A1T0 RZ, [UR4], RZ ;  /* 0x000000ffffff79a7 */ /* 0x000fe60008100404 */
.L_x_84:
[----:B------:R-:W-:Y:S05]  /*a940*/  BSYNC B0 ;  /* 0x0000000000007941 */ /* 0x000fea0003800000 */
.L_x_83:
        /* <DEDUP_REMOVED lines=8> */
.L_x_88:
[C---:B------:R-:W-:Y:S01]  /*a9d0*/  LEA R26, R0.reuse, UR44, 0x3 ;  /* 0x0000002c001a7c11 */ /* 0x040fe2000f8e18ff */
[----:B------:R-:W-:Y:S01]  /*a9e0*/  @!P4 IMAD R31, R0, 0x2000, R13 ;  /* 0x00002000001fc824 */ /* 0x000fe200078e020d */
[----:B------:R-:W-:Y:S01]  /*a9f0*/  SHF.L.U32 R27, R14, 0x1f, RZ ;  /* 0x0000001f0e1b7819 */ /* 0x000fe200000006ff */
[----:B------:R-:W-:Y:S03]  /*aa00*/  BSSY B1, `(.L_x_89) ;  /* 0x0000004000017945 */ /* 0x000fe60003800000 */
[----:B------:R-:W2:Y:S01]  /*aa10*/  SYNCS.PHASECHK.TRANS64.TRYWAIT P3, [R26+URZ+0x40], R27 ;  /* 0x0000401b1a0075a7 */ /* 0x000ea2000806017f */
[----:B-1----:R-:W-:Y:S01]  /*aa20*/  @!P4 LEA R30, R156, R31, 0x1 ;  /* 0x0000001f9c1ec211 */ /* 0x002fe200078e08ff */
[----:B--2---:R-:W-:Y:S06]  /*aa30*/  @!P3 BRA `(.L_x_90) ;  /* 0x000000b80038b947 */ /* 0x004fec0003800000 */
.L_x_231:
[----:B------:R-:W-:Y:S05]  /*aa40*/  BSYNC B1 ;  /* 0x0000000000017941 */ /* 0x000fea0003800000 */
.L_x_89:
        /* <DEDUP_REMOVED lines=8> */
.L_x_87:
[----:B------:R-:W-:Y:S05]  /*aad0*/  BSYNC B0 ;  /* 0x0000000000007941 */ /* 0x000fea0003800000 */
.L_x_86:
[--C-:B---3--:R-:W-:Y:S02]  /*aae0*/  HADD2.F32 R26, -RZ, R5.reuse.H0_H0 ;  /* 0x20000005ff1a7230 */ /* 0x108fe40000004100 */
[C---:B------:R-:W-:Y:S01]  /*aaf0*/  FMUL R27, R155.reuse, R90 ;  /* 0x0000005a9b1b7220 */ /* 0x040fe20000400000 */
[----:B-1----:R-:W-:Y:S02]  /*ab00*/  HADD2.F32 R30, -RZ, R5.H1_H1 ;  /* 0x30000005ff1e7230 */ /* 0x002fe40000004100 */
[C---:B------:R-:W-:Y:S01]  /*ab10*/  FMUL R91, R155.reuse, R91 ;  /* 0x0000005b9b5b7220 */ /* 0x040fe20000400000 */
[----:B------:R-:W-:Y:S01]  /*ab20*/  FMUL R89, R155, R89 ;  /* 0x000000599b597220 */ /* 0x000fe20000400000 */
[C---:B------:R-:W-:Y:S01]  /*ab30*/  FFMA R26, R154.reuse, R26, R27 ;  /* 0x0000001a9a1a7223 */ /* 0x040fe2000000001b */
[----:B------:R-:W-:Y:S02]  /*ab40*/  HADD2.F32 R64, -RZ, R4.H0_H0 ;  /* 0x20000004ff407230 */ /* 0x000fe40000004100 */
[----:B------:R-:W-:Y:S01]  /*ab50*/  FFMA R27, R154, R30, R91 ;  /* 0x0000001e9a1b7223 */ /* 0x000fe2000000005b */
[----:B------:R-:W-:Y:S05]  /*ab60*/  WARPSYNC.ALL ;  /* 0x0000000000007948 */ /* 0x000fea0003800000 */
[----:B------:R-:W-:Y:S01]  /*ab70*/  FMUL R43, R26, 0.70710676908493041992 ;  /* 0x3f3504f31a2b7820 */ /* 0x000fe20000400000 */
[----:B------:R-:W-:Y:S01]  /*ab80*/  FMUL R38, R27, 0.70710676908493041992 ;  /* 0x3f3504f31b267820 */ /* 0x000fe20000400000 */
[----:B------:R-:W-:Y:S02]  /*ab90*/  BSSY B0, `(.L_x_91) ;  /* 0x00001d2000007945 */ /* 0x000fe40003800000 */
[C---:B------:R-:W-:Y:S01]  /*aba0*/  FMUL R30, R43.reuse, R43 ;  /* 0x0000002b2b1e7220 */ /* 0x040fe20000400000 */
[----:B------:R-:W-:Y:S01]  /*abb0*/  FSETP.GE.AND P3, PT, |R43|, 1.0029599666595458984, PT ;  /* 0x3f8060fe2b00780b */ /* 0x000fe20003f66200 */
[C---:B------:R-:W-:Y:S01]  /*abc0*/  FMUL R32, R38.reuse, R38 ;  /* 0x0000002626207220 */ /* 0x040fe20000400000 */
[----:B------:R-:W-:-:S02]  /*abd0*/  FSETP.GE.AND P5, PT, |R38|, 1.0029599666595458984, PT ;  /* 0x3f8060fe2600780b */ /* 0x000fc40003fa6200 */
[----:B------:R-:W-:Y:S02]  /*abe0*/  FSEL R30, |R43|, R30, P3 ;  /* 0x0000001e2b1e7208 */ /* 0x000fe40001800200 */
[----:B------:R-:W-:Y:S02]  /*abf0*/  FSEL R31, R3, 8.4834944573231041431e-05, P3 ;  /* 0x38b1e96a031f7808 */ /* 0x000fe40001800000 */
[----:B------:R-:W-:Y:S02]  /*ac00*/  FSEL R33, -R20, -0.00082130916416645050049, P3 ;  /* 0xba574d2014217808 */ /* 0x000fe40001800100 */
[----:B------:R-:W-:Y:S02]  /*ac10*/  FSEL R35, R21, 0.0052134888246655464172, P3 ;  /* 0x3baad5ea15237808 */ /* 0x000fe40001800000 */
[----:B------:R-:W-:Y:S01]  /*ac20*/  FSEL R32, |R38|, R32, P5 ;  /* 0x0000002026207208 */ /* 0x000fe20002800200 */
[----:B------:R-:W-:Y:S01]  /*ac30*/  FFMA R31, R30, R31, R33 ;  /* 0x0000001f1e1f7223 */ /* 0x000fe20000000021 */
[----:B------:R-:W-:-:S02]  /*ac40*/  FSEL R37, R3, 8.4834944573231041431e-05, P5 ;  /* 0x38b1e96a03257808 */ /* 0x000fc40002800000 */
        /* <DEDUP_REMOVED lines=310> */
[C---:B------:R-:W-:Y:S01]  /*bfb0*/  FFMA R55, R54.reuse, R55, R57 ;  /* 0x0000003736377223 */ /* 0x040fe20000000039 */
        /* <DEDUP_REMOVED lines=22> */
[----:B------:R-:W-:-:S02]  /*c120*/  FFMA R59, R58, R61, R59 ;  /* 0x0000003d3a3b7223 */ /* 0x000fc4000000003b */
[----:B------:R-:W-:Y:S01]  /*c130*/  FFMA R60, R55, R56, R56 ;  /* 0x00000038373c7223 */ /* 0x000fe20000000038 */
[----:B------:R-:W-:Y:S01]  /*c140*/  FSEL R56, -|R71|, R71, P5 ;  /* 0x0000004747387208 */ /* 0x000fe20002800300 */
[----:B------:R-:W-:Y:S01]  /*c150*/  FFMA R59, R58, R59, R54 ;  /* 0x0000003b3a3b7223 */ /* 0x000fe20000000036 */
[----:B------:R-:W-:Y:S01]  /*c160*/  HADD2.F32 R55, -RZ, R4.H1_H1 ;  /* 0x30000004ff377230 */ /* 0x000fe20000004100 */
[----:B------:R-:W1:Y:S02]  /*c170*/  @P3 MUFU.EX2 R54, R60 ;  /* 0x0000003c00363308 */ /* 0x000e640000000800 */
[----:B------:R-:W-:Y:S02]  /*c180*/  FFMA R62, R59, R56, R56 ;  /* 0x000000383b3e7223 */ /* 0x000fe40000000038 */
[----:B------:R-:W-:Y:S01]  /*c190*/  FFMA R89, R154, R55, R89 ;  /* 0x000000379a597223 */ /* 0x000fe20000000059 */
[----:B------:R-:W-:-:S03]  /*c1a0*/  FMUL R55, R155, R88 ;  /* 0x000000589b377220 */ /* 0x000fc60000400000 */
[----:B------:R-:W2:Y:S01]  /*c1b0*/  @P5 MUFU.EX2 R56, R62 ;  /* 0x0000003e00385308 */ /* 0x000ea20000000800 */
[----:B------:R-:W-:Y:S01]  /*c1c0*/  FMUL R69, R89, 0.70710676908493041992 ;  /* 0x3f3504f359457820 */ /* 0x000fe20000400000 */
[----:B------:R-:W-:Y:S01]  /*c1d0*/  FFMA R64, R154, R64, R55 ;  /* 0x000000409a407223 */ /* 0x000fe20000000037 */
[----:B-1----:R-:W-:-:S05]  /*c1e0*/  @P3 FADD R54, -R54, 1 ;  /* 0x3f80000036363421 */ /* 0x002fca0000000100 */
[----:B------:R-:W-:Y:S01]  /*c1f0*/  @P3 LOP3.LUT R60, R54, 0x80000000, R67, 0xb8, !PT ;  /* 0x80000000363c3812 */ /* 0x000fe200078eb843 */
[C---:B------:R-:W-:Y:S01]  /*c200*/  FMUL R54, R69.reuse, R69 ;  /* 0x0000004545367220 */ /* 0x040fe20000400000 */
[----:B------:R-:W-:Y:S01]  /*c210*/  FSETP.GE.AND P3, PT, |R69|, 1.0029599666595458984, PT ;  /* 0x3f8060fe4500780b */ /* 0x000fe20003f66200 */
[----:B--2---:R-:W-:Y:S01]  /*c220*/  @P5 FADD R56, -R56, 1 ;  /* 0x3f80000038385421 */ /* 0x004fe20000000100 */
[----:B------:R-:W-:Y:S01]  /*c230*/  FMUL R67, R64, 0.70710676908493041992 ;  /* 0x3f3504f340437820 */ /* 0x000fe20000400000 */
[----:B------:R-:W-:Y:S01]  /*c240*/  FADD R60, R60, 1 ;  /* 0x3f8000003c3c7421 */ /* 0x000fe20000000000 */
[----:B------:R-:W-:Y:S02]  /*c250*/  FSEL R55, R3, 8.4834944573231041431e-05, P3 ;  /* 0x38b1e96a03377808 */ /* 0x000fe40001800000 */
[----:B------:R-:W-:Y:S02]  /*c260*/  @P5 LOP3.LUT R62, R56, 0x80000000, R71, 0xb8, !PT ;  /* 0x80000000383e5812 */ /* 0x000fe400078eb847 */
[----:B------:R-:W-:Y:S01]  /*c270*/  FSEL R56, |R69|, R54, P3 ;  /* 0x0000003645387208 */ /* 0x000fe20001800200 */
[C---:B------:R-:W-:Y:S01]  /*c280*/  FMUL R54, R67.reuse, R67 ;  /* 0x0000004343367220 */ /* 0x040fe20000400000 */
[----:B------:R-:W-:Y:S01]  /*c290*/  FSEL R57, -R20, -0.00082130916416645050049, P3 ;  /* 0xba574d2014397808 */ /* 0x000fe20001800100 */
[----:B------:R-:W-:Y:S01]  /*c2a0*/  FADD R62, R62, 1 ;  /* 0x3f8000003e3e7421 */ /* 0x000fe20000000000 */
[----:B------:R-:W-:-:S02]  /*c2b0*/  FSETP.GE.AND P5, PT, |R67|, 1.0029599666595458984, PT ;  /* 0x3f8060fe4300780b */ /* 0x000fc40003fa6200 */
[----:B------:R-:W-:Y:S01]  /*c2c0*/  FSEL R61, R21, 0.0052134888246655464172, P3 ;  /* 0x3baad5ea153d7808 */ /* 0x000fe20001800000 */
[----:B------:R-:W-:Y:S01]  /*c2d0*/  FFMA R59, R56, R55, R57 ;  /* 0x00000037383b7223 */ /* 0x000fe20000000039 */
[----:B------:R-:W-:Y:S01]  /*c2e0*/  FSEL R54, |R67|, R54, P5 ;  /* 0x0000003643367208 */ /* 0x000fe20002800200 */
[----:B------:R-:W-:Y:S01]  /*c2f0*/  FMUL R53, R62, R53 ;  /* 0x000000353e357220 */ /* 0x000fe20000400000 */
        /* <DEDUP_REMOVED lines=30> */
[----:B------:R-:W-:Y:S01]  /*c4e0*/  FMUL R32, R33, 0.5 ;  /* 0x3f00000021207820 */ /* 0x000fe20000400000 */
[----:B------:R-:W-:Y:S01]  /*c4f0*/  FMUL R33, R30, R57 ;  /* 0x000000391e217220 */ /* 0x000fe20000400000 */
[----:B------:R-:W-:Y:S01]  /*c500*/  FMUL R34, R34, R27 ;  /* 0x0000001b22227220 */ /* 0x000fe20000400000 */
[----:B------:R-:W-:Y:S01]  /*c510*/  FMUL R30, R41, 0.5 ;  /* 0x3f000000291e7820 */ /* 0x000fe20000400000 */
[----:B------:R-:W-:Y:S01]  /*c520*/  FMUL R27, R36, 0.5 ;  /* 0x3f000000241b7820 */ /* 0x000fe20000400000 */
[----:B------:R-:W2:Y:S01]  /*c530*/  @P5 MUFU.EX2 R54, R55 ;  /* 0x0000003700365308 */ /* 0x000ea20000000800 */
[----:B------:R-:W-:Y:S01]  /*c540*/  FMUL R35, R35, R32 ;  /* 0x0000002023237220 */ /* 0x000fe20000400000 */
[----:B------:R-:W-:Y:S01]  /*c550*/  FMUL R43, R43, R30 ;  /* 0x0000001e2b2b7220 */ /* 0x000fe20000400000 */
[----:B------:R-:W-:Y:S01]  /*c560*/  FMUL R38, R38, R27 ;  /* 0x0000001b26267220 */ /* 0x000fe20000400000 */
[----:B------:R-:W-:Y:S01]  /*c570*/  FMUL R30, R49, 0.5 ;  /* 0x3f000000311e7820 */ /* 0x000fe20000400000 */
[----:B------:R-:W-:Y:S01]  /*c580*/  FMUL R27, R44, 0.5 ;  /* 0x3f0000002c1b7820 */ /* 0x000fe20000400000 */
[----:B------:R-:W-:Y:S01]  /*c590*/  F2FP.F16.F32.PACK_AB R34, R35, R34 ;  /* 0x000000222322723e */ /* 0x000fe200000000ff */
        /* <DEDUP_REMOVED lines=9> */
[----:B------:R-:W-:Y:S01]  /*c630*/  FMUL R37, R46, R27 ;  /* 0x0000001b2e257220 */ /* 0x000fe20000400000 */
[----:B------:R-:W-:Y:S01]  /*c640*/  FMUL R39, R39, R26 ;  /* 0x0000001a27277220 */ /* 0x000fe20000400000 */
[----:B------:R-:W-:Y:S01]  /*c650*/  FMUL R26, R45, 0.5 ;  /* 0x3f0000002d1a7820 */ /* 0x000fe20000400000 */
[----:B------:R-:W-:Y:S01]  /*c660*/  FMUL R36, R42, R31 ;  /* 0x0000001f2a247220 */ /* 0x000fe20000400000 */
[----:B------:R-:W-:Y:S01]  /*c670*/  FMUL R30, R89, 0.5 ;  /* 0x3f000000591e7820 */ /* 0x000fe20000400000 */
[----:B------:R-:W-:Y:S01]  /*c680*/  FADD R55, R55, 1 ;  /* 0x3f80000037377421 */ /* 0x000fe20000000000 */
[----:B------:R-:W-:Y:S01]  /*c690*/  FMUL R32, R47, R26 ;  /* 0x0000001a2f207220 */ /* 0x000fe20000400000 */
[----:B------:R-:W-:Y:S01]  /*c6a0*/  FMUL R26, R64, 0.5 ;  /* 0x3f000000401a7820 */ /* 0x000fe20000400000 */
        /* <DEDUP_REMOVED lines=13> */
[----:B------:R-:W-:-:S05]  /*c780*/  F2FP.F16.F32.PACK_AB R39, R53, R60 ;  /* 0x0000003c3527723e */ /* 0x000fca00000000ff */
[----:B------:R1:W-:Y:S01]  /*c790*/  STSM.16.M88.4 [R12], R36 ;  /* 0x000000240c007844 */ /* 0x0003e20000000200 */
        /* <DEDUP_REMOVED lines=17> */
.L_x_92:
[----:B------:R-:W-:Y:S05]  /*c8b0*/  BSYNC B0 ;  /* 0x0000000000007941 */ /* 0x000fea0003800000 */
.L_x_91:
[----:B------:R-:W-:Y:S06]  /*c8c0*/  BAR.SYNC.DEFER_BLOCKING 0x1, 0x100 ;  /* 0x0044000000007b1d */ /* 0x000fec0000010000 */
[----:B------:R-:W-:Y:S04]  /*c8d0*/  BSSY B0, `(.L_x_93) ;  /* 0x0000009000007945 */ /* 0x000fe80003800000 */
[----:B------:R-:W-:Y:S05]  /*c8e0*/  @P0 BRA `(.L_x_94) ;  /* 0x00000000001c0947 */ /* 0x000fea0003800000 */
[----:B------:R-:W-:-:S13]  /*c8f0*/  ISETP.NE.AND P3, PT, R171, 0x3, PT ;  /* 0x00000003ab00780c */ /* 0x000fda0003f65270 */
[----:B------:R-:W-:Y:S05]  /*c900*/  @!P3 BRA `(.L_x_95) ;  /* 0x000000000004b947 */ /* 0x000fea0003800000 */
[----:B------:R-:W-:Y:S01]  /*c910*/  BPT.TRAP 0x1 ;  /* 0x000000040000795c */ /* 0x000fe20000300000 */
.L_x_95:
[----:B------:R-:W-:-:S04]  /*c920*/  ULEA UR4, UR5, UR44, 0x3 ;  /* 0x0000002c05047291 */ /* 0x000fc8000f8e183f */
[----:B------:R-:W-:-:S04]  /*c930*/  UIADD3 UR4, UR4, 0x60, URZ ;  /* 0x0000006004047890 */ /* 0x000fc8000fffe03f */
[----:B------:R-:W-:-:S09]  /*c940*/  UPRMT UR4, UR50, 0x654, UR4 ;  /* 0x0000065432047896 */ /* 0x000fd20008000004 */
[----:B------:R-:W-:Y:S03]  /*c950*/  SYNCS.ARRIVE.TRANS64.RED.A1T0 RZ, [UR4], RZ ;  /* 0x000000ffffff79a7 */ /* 0x000fe60008100404 */
.L_x_94:
[----:B------:R-:W-:Y:S05]  /*c960*/  BSYNC B0 ;  /* 0x0000000000007941 */ /* 0x000fea0003800000 */
.L_x_93:
        /* <DEDUP_REMOVED lines=8> */
.L_x_98:
[----:B-1----:R-:W-:Y:S01]  /*c9f0*/  LEA R12, R0, UR44, 0x3 ;  /* 0x0000002c000c7c11 */ /* 0x002fe2000f8e18ff */
[----:B------:R-:W-:Y:S01]  /*ca00*/  BSSY B1, `(.L_x_99) ;  /* 0x0000006000017945 */ /* 0x000fe20003800000 */
[----:B------:R-:W-:Y:S02]  /*ca10*/  SHF.L.U32 R27, R14, 0x1f, RZ ;  /* 0x0000001f0e1b7819 */ /* 0x000fe400000006ff */
[----:B------:R-:W-:Y:S02]  /*ca20*/  @!P4 LEA R31, R0, R13, 0xd ;  /* 0x0000000d001fc211 */ /* 0x000fe400078e68ff */
[----:B------:R-:W1:Y:S02]  /*ca30*/  SYNCS.PHASECHK.TRANS64.TRYWAIT P3, [R12+URZ+0x40], R27 ;  /* 0x0000401b0c0075a7 */ /* 0x000e64000806017f */
[----:B------:R-:W-:Y:S01]  /*ca40*/  @!P4 LEA R26, R156, R31, 0x1 ;  /* 0x0000001f9c1ac211 */ /* 0x000fe200078e08ff */
[----:B-1----:R-:W-:Y:S06]  /*ca50*/  @!P3 BRA `(.L_x_100) ;  /* 0x000000980044b947 */ /* 0x002fec0003800000 */
.L_x_232:
[----:B------:R-:W-:Y:S05]  /*ca60*/  BSYNC B1 ;  /* 0x0000000000017941 */ /* 0x000fea0003800000 */
.L_x_99:
        /* <DEDUP_REMOVED lines=8> */
.L_x_97:
[----:B------:R-:W-:Y:S05]  /*caf0*/  BSYNC B0 ;  /* 0x0000000000007941 */ /* 0x000fea0003800000 */
.L_x_96:
        /* <DEDUP_REMOVED lines=10> */
[C---:B------:R-:W-:Y:S01]  /*cba0*/  FMUL R115, R155.reuse, R115 ;  /* 0x000000739b737220 */ /* 0x040fe20000400000 */
[----:B------:R-:W-:Y:S01]  /*cbb0*/  FMUL R35, R26, 0.70710676908493041992 ;  /* 0x3f3504f31a237820 */ /* 0x000fe20000400000 */
[----:B------:R-:W-:Y:S01]  /*cbc0*/  FMUL R117, R155, R117 ;  /* 0x000000759b757220 */ /* 0x000fe20000400000 */
[C---:B------:R-:W-:Y:S01]  /*cbd0*/  FMUL R27, R42.reuse, R42 ;  /* 0x0000002a2a1b7220 */ /* 0x040fe20000400000 */
[C---:B------:R-:W-:Y:S01]  /*cbe0*/  FSETP.GE.AND P3, PT, |R42|.reuse, 1.0029599666595458984, PT ;  /* 0x3f8060fe2a00780b */ /* 0x040fe20003f66200 */
[C---:B------:R-:W-:Y:S01]  /*cbf0*/  FMUL R31, R35.reuse, R35 ;  /* 0x00000023231f7220 */ /* 0x040fe20000400000 */
[----:B------:R-:W-:Y:S01]  /*cc00*/  FSETP.GE.AND P5, PT, |R35|, 1.0029599666595458984, PT ;  /* 0x3f8060fe2300780b */ /* 0x000fe20003fa6200 */
[----:B----4-:R-:W-:Y:S01]  /*cc10*/  HADD2.F32 R63, -RZ, R11.H0_H0 ;  /* 0x2000000bff3f7230 */ /* 0x010fe20000004100 */
[----:B------:R-:W-:Y:S01]  /*cc20*/  FSEL R27, |R42|, R27, P3 ;  /* 0x0000001b2a1b7208 */ /* 0x000fe20001800200 */
[----:B------:R-:W-:Y:S01]  /*cc30*/  FMUL R119, R155, R119 ;  /* 0x000000779b777220 */ /* 0x000fe20000400000 */
[----:B------:R-:W-:Y:S01]  /*cc40*/  FSEL R30, R3, 8.4834944573231041431e-05, P3 ;  /* 0x38b1e96a031e7808 */ /* 0x000fe20001800000 */
[----:B------:R-:W-:Y:S01]  /*cc50*/  FMUL R105, R155, R105 ;  /* 0x000000699b697220 */ /* 0x000fe20000400000 */
[----:B------:R-:W-:Y:S01]  /*cc60*/  FSEL R32, -R20, -0.00082130916416645050049, P3 ;  /* 0xba574d2014207808 */ /* 0x000fe20001800100 */
[----:B------:R-:W-:Y:S01]  /*cc70*/  HADD2.F32 R62, -RZ, R4.H0_H0 ;  /* 0x20000004ff3e7230 */ /* 0x000fe20000004100 */
[----:B------:R-:W-:Y:S01]  /*cc80*/  FSEL R34, R21, 0.0052134888246655464172, P3 ;  /* 0x3baad5ea15227808 */ /* 0x000fe20001800000 */
[----:B------:R-:W-:Y:S01]  /*cc90*/  FMUL R12, R12, 0.5 ;  /* 0x3f0000000c0c7820 */ /* 0x000fe20000400000 */
[----:B------:R-:W-:Y:S01]  /*cca0*/  FSEL R31, |R35|, R31, P5 ;  /* 0x0000001f231f7208 */ /* 0x000fe20002800200 */
[----:B------:R-:W-:Y:S01]  /*ccb0*/  FFMA R30, R27, R30, R32 ;  /* 0x0000001e1b1e7223 */ /* 0x000fe20000000020 */
[----:B------:R-:W-:Y:S01]  /*ccc0*/  FSEL R36, R3, 8.4834944573231041431e-05, P5 ;  /* 0x38b1e96a03247808 */ /* 0x000fe20002800000 */
[----:B------:R-:W-:Y:S05]  /*ccd0*/  WARPSYNC.ALL ;  /* 0x0000000000007948 */ /* 0x000fea0003800000 */
[----:B------:R-:W-:Y:S01]  /*cce0*/  FSEL R38, -R20, -0.00082130916416645050049, P5 ;  /* 0xba574d2014267808 */ /* 0x000fe20002800100 */
[----:B------:R-:W-:Y:S01]  /*ccf0*/  FFMA R30, R27, R30, R34 ;  /* 0x0000001e1b1e7223 */ /* 0x000fe20000000022 */
[----:B------:R-:W-:Y:S01]  /*cd00*/  FSEL R32, -R23, -0.026868773624300956726, P3 ;  /* 0xbcdc1be717207808 */ /* 0x000fe20001800100 */
[----:B------:R-:W-:Y:S01]  /*cd10*/  BSSY B0, `(.L_x_101) ;  /* 0x00001bc000007945 */ /* 0x000fe20003800000 */
        /* <DEDUP_REMOVED lines=264> */
[----:B------:R-:W-:Y:S01]  /*dda0*/  FSEL R52, R159, 0.12837915122509002686, P3 ;  /* 0x3e0375d39f347808 */ /* 0x000fe20001800000 */
[----:B------:R-:W-:Y:S01]  /*ddb0*/  FFMA R56, R51, R56, R58 ;  /* 0x0000003833387223 */ /* 0x000fe2000000003a */
[----:B------:R-:W-:Y:S01]  /*ddc0*/  FFMA R50, R49, R50, R54 ;  /* 0x0000003231327223 */ /* 0x000fe20000000036 */
[----:B------:R-:W-:-:S02]  /*ddd0*/  FSEL R58, R158, -0.37612664699554443359, P5 ;  /* 0xbec093ac9e3a7808 */ /* 0x000fc40002800000 */
[----:B------:R-:W-:Y:S01]  /*dde0*/  FSEL R54, -|R55|, R55, P3 ;  /* 0x0000003737367208 */ /* 0x000fe20001800300 */
[----:B------:R-:W-:Y:S01]  /*ddf0*/  FFMA R56, R51, R56, R60 ;  /* 0x0000003833387223 */ /* 0x000fe2000000003c */
[----:B------:R-:W-:Y:S01]  /*de00*/  FFMA R49, R49, R50, R52 ;  /* 0x0000003231317223 */ /* 0x000fe20000000034 */
[----:B------:R-:W-:Y:S02]  /*de10*/  FSEL R53, R159, 0.12837915122509002686, P5 ;  /* 0x3e0375d39f357808 */ /* 0x000fe40002800000 */
[----:B------:R-:W-:Y:S01]  /*de20*/  FFMA R56, R51, R56, R58 ;  /* 0x0000003833387223 */ /* 0x000fe2000000003a */
[----:B------:R-:W-:Y:S01]  /*de30*/  FFMA R49, R49, R54, R54 ;  /* 0x0000003631317223 */ /* 0x000fe20000000036 */
[----:B------:R-:W-:Y:S02]  /*de40*/  FSEL R52, -|R57|, R57, P5 ;  /* 0x0000003939347208 */ /* 0x000fe40002800300 */
[----:B------:R-:W-:Y:S01]  /*de50*/  FFMA R53, R51, R56, R53 ;  /* 0x0000003833357223 */ /* 0x000fe20000000035 */
[----:B------:R-:W1:Y:S01]  /*de60*/  @P3 MUFU.EX2 R50, R49 ;  /* 0x0000003100323308 */ /* 0x000e620000000800 */
[----:B------:R-:W-:-:S02]  /*de70*/  FMUL R51, R155, R118 ;  /* 0x000000769b337220 */ /* 0x000fc40000400000 */
[----:B------:R-:W-:Y:S02]  /*de80*/  FFMA R56, R53, R52, R52 ;  /* 0x0000003435387223 */ /* 0x000fe40000000034 */
[C---:B------:R-:W-:Y:S01]  /*de90*/  FFMA R63, R154.reuse, R63, R51 ;  /* 0x0000003f9a3f7223 */ /* 0x040fe20000000033 */
[----:B------:R-:W-:Y:S02]  /*dea0*/  HADD2.F32 R51, -RZ, R11.H1_H1 ;  /* 0x3000000bff337230 */ /* 0x000fe40000004100 */
[----:B------:R-:W2:Y:S01]  /*deb0*/  @P5 MUFU.EX2 R52, R56 ;  /* 0x0000003800345308 */ /* 0x000ea20000000800 */
[----:B------:R-:W-:Y:S02]  /*dec0*/  FMUL R65, R63, 0.70710676908493041992 ;  /* 0x3f3504f33f417820 */ /* 0x000fe40000400000 */
[----:B------:R-:W-:-:S04]  /*ded0*/  FFMA R119, R154, R51, R119 ;  /* 0x000000339a777223 */ /* 0x000fc80000000077 */
[----:B------:R-:W-:Y:S01]  /*dee0*/  FMUL R69, R119, 0.70710676908493041992 ;  /* 0x3f3504f377457820 */ /* 0x000fe20000400000 */
[----:B-1----:R-:W-:-:S05]  /*def0*/  @P3 FADD R50, -R50, 1 ;  /* 0x3f80000032323421 */ /* 0x002fca0000000100 */
[----:B------:R-:W-:Y:S01]  /*df00*/  @P3 LOP3.LUT R49, R50, 0x80000000, R55, 0xb8, !PT ;  /* 0x8000000032313812 */ /* 0x000fe200078eb837 */
[C---:B------:R-:W-:Y:S01]  /*df10*/  FMUL R50, R65.reuse, R65 ;  /* 0x0000004141327220 */ /* 0x040fe20000400000 */
[----:B------:R-:W-:Y:S01]  /*df20*/  FSETP.GE.AND P3, PT, |R65|, 1.0029599666595458984, PT ;  /* 0x3f8060fe4100780b */ /* 0x000fe20003f66200 */
[----:B--2---:R-:W-:Y:S02]  /*df30*/  @P5 FADD R52, -R52, 1 ;  /* 0x3f80000034345421 */ /* 0x004fe40000000100 */
[----:B------:R-:W-:Y:S01]  /*df40*/  FADD R49, R49, 1 ;  /* 0x3f80000031317421 */ /* 0x000fe20000000000 */
[----:B------:R-:W-:Y:S02]  /*df50*/  FSEL R50, |R65|, R50, P3 ;  /* 0x0000003241327208 */ /* 0x000fe40001800200 */
[----:B------:R-:W-:Y:S02]  /*df60*/  FSEL R51, R3, 8.4834944573231041431e-05, P3 ;  /* 0x38b1e96a03337808 */ /* 0x000fe40001800000 */
[----:B------:R-:W-:-:S02]  /*df70*/  FSEL R53, -R20, -0.00082130916416645050049, P3 ;  /* 0xba574d2014357808 */ /* 0x000fc40001800100 */
[----:B------:R-:W-:Y:S01]  /*df80*/  @P5 LOP3.LUT R56, R52, 0x80000000, R57, 0xb8, !PT ;  /* 0x8000000034385812 */ /* 0x000fe200078eb839 */
[C---:B------:R-:W-:Y:S01]  /*df90*/  FMUL R52, R69.reuse, R69 ;  /* 0x0000004545347220 */ /* 0x040fe20000400000 */
[----:B------:R-:W-:Y:S01]  /*dfa0*/  FSETP.GE.AND P5, PT, |R69|, 1.0029599666595458984, PT ;  /* 0x3f8060fe4500780b */ /* 0x000fe20003fa6200 */
[----:B------:R-:W-:Y:S01]  /*dfb0*/  FFMA R51, R50, R51, R53 ;  /* 0x0000003332337223 */ /* 0x000fe20000000035 */
[----:B------:R-:W-:Y:S01]  /*dfc0*/  FSEL R53, R21, 0.0052134888246655464172, P3 ;  /* 0x3baad5ea15357808 */ /* 0x000fe20001800000 */
[----:B------:R-:W-:Y:S01]  /*dfd0*/  FADD R56, R56, 1 ;  /* 0x3f80000038387421 */ /* 0x000fe20000000000 */
[----:B------:R-:W-:Y:S02]  /*dfe0*/  FSEL R54, |R69|, R52, P5 ;  /* 0x0000003445367208 */ /* 0x000fe40002800200 */
        /* <DEDUP_REMOVED lines=48> */
[C---:B------:R-:W-:Y:S01]  /*e2f0*/  FFMA R55, R52.reuse, R51, R53 ;  /* 0x0000003334377223 */ /* 0x040fe20000000035 */
        /* <DEDUP_REMOVED lines=34> */
[----:B------:R-:W-:Y:S01]  /*e520*/  FMUL R55, R34, R31 ;  /* 0x0000001f22377220 */ /* 0x000fe20000400000 */
[----:B------:R-:W-:Y:S01]  /*e530*/  FMUL R12, R35, 0.5 ;  /* 0x3f000000230c7820 */ /* 0x000fe20000400000 */
[----:B------:R-:W2:Y:S01]  /*e540*/  @P5 MUFU.EX2 R50, R51 ;  /* 0x0000003300325308 */ /* 0x000ea20000000800 */
        /* <DEDUP_REMOVED lines=8> */
[----:B-1----:R-:W-:Y:S01]  /*e5d0*/  @P3 FADD R52, -R52, 1 ;  /* 0x3f80000034343421 */ /* 0x002fe20000000100 */
[----:B------:R-:W-:Y:S01]  /*e5e0*/  FMUL R26, R47, 0.5 ;  /* 0x3f0000002f1a7820 */ /* 0x000fe20000400000 */
[----:B------:R-:W-:Y:S01]  /*e5f0*/  FMUL R27, R44, 0.5 ;  /* 0x3f0000002c1b7820 */ /* 0x000fe20000400000 */
[----:B------:R-:W-:Y:S01]  /*e600*/  FMUL R31, R48, 0.5 ;  /* 0x3f000000301f7820 */ /* 0x000fe20000400000 */
[----:B------:R-:W-:Y:S01]  /*e610*/  FMUL R45, R45, R12 ;  /* 0x0000000c2d2d7220 */ /* 0x000fe20000400000 */
[----:B------:R-:W-:Y:S01]  /*e620*/  @P3 LOP3.LUT R57, R52, 0x80000000, R67, 0xb8, !PT ;  /* 0x8000000034393812 */ /* 0x000fe200078eb843 */
[----:B------:R-:W-:Y:S01]  /*e630*/  FMUL R49, R49, R26 ;  /* 0x0000001a31317220 */ /* 0x000fe20000400000 */
[----:B------:R-:W-:Y:S01]  /*e640*/  FMUL R46, R46, R27 ;  /* 0x0000001b2e2e7220 */ /* 0x000fe20000400000 */
[----:B--2---:R-:W-:Y:S01]  /*e650*/  @P5 FADD R50, -R50, 1 ;  /* 0x3f80000032325421 */ /* 0x004fe20000000100 */
[----:B------:R-:W-:Y:S01]  /*e660*/  FMUL R56, R56, R31 ;  /* 0x0000001f38387220 */ /* 0x000fe20000400000 */
[----:B------:R-:W-:Y:S01]  /*e670*/  FMUL R26, R105, 0.5 ;  /* 0x3f000000691a7820 */ /* 0x000fe20000400000 */
[----:B------:R-:W-:Y:S01]  /*e680*/  FMUL R12, R62, 0.5 ;  /* 0x3f0000003e0c7820 */ /* 0x000fe20000400000 */
[----:B------:R-:W-:Y:S01]  /*e690*/  FADD R57, R57, 1 ;  /* 0x3f80000039397421 */ /* 0x000fe20000000000 */
[----:B------:R-:W-:Y:S01]  /*e6a0*/  @P5 LOP3.LUT R51, R50, 0x80000000, R65, 0xb8, !PT ;  /* 0x8000000032335812 */ /* 0x000fe200078eb841 */
[----:B------:R-:W-:Y:S01]  /*e6b0*/  FMUL R27, R63, 0.5 ;  /* 0x3f0000003f1b7820 */ /* 0x000fe20000400000 */
[----:B------:R-:W-:Y:S01]  /*e6c0*/  FMUL R31, R119, 0.5 ;  /* 0x3f000000771f7820 */ /* 0x000fe20000400000 */
[----:B------:R-:W-:Y:S01]  /*e6d0*/  FMUL R57, R57, R26 ;  /* 0x0000001a39397220 */ /* 0x000fe20000400000 */
[----:B------:R-:W-:Y:S01]  /*e6e0*/  F2FP.F16.F32.PACK_AB R33, R53, R32 ;  /* 0x000000203521723e */ /* 0x000fe200000000ff */
[----:B------:R-:W-:Y:S01]  /*e6f0*/  FADD R51, R51, 1 ;  /* 0x3f80000033337421 */ /* 0x000fe20000000000 */
[----:B------:R-:W-:Y:S01]  /*e700*/  FMUL R58, R58, R27 ;  /* 0x0000001b3a3a7220 */ /* 0x000fe20000400000 */
[----:B------:R-:W-:Y:S01]  /*e710*/  FMUL R31, R60, R31 ;  /* 0x0000001f3c1f7220 */ /* 0x000fe20000400000 */
[----:B------:R-:W-:Y:S01]  /*e720*/  F2FP.F16.F32.PACK_AB R34, R55, R30 ;  /* 0x0000001e3722723e */ /* 0x000fe200000000ff */
[----:B------:R-:W-:Y:S01]  /*e730*/  FMUL R12, R51, R12 ;  /* 0x0000000c330c7220 */ /* 0x000fe20000400000 */
[----:B------:R-:W-:-:S02]  /*e740*/  F2FP.F16.F32.PACK_AB R35, R38, R35 ;  /* 0x000000232623723e */ /* 0x000fc400000000ff */
        /* <DEDUP_REMOVED lines=24> */
.L_x_102:
[----:B------:R-:W-:Y:S05]  /*e8d0*/  BSYNC B0 ;  /* 0x0000000000007941 */ /* 0x000fea0003800000 */
.L_x_101:
[----:B------:R-:W-:Y:S06]  /*e8e0*/  BAR.SYNC.DEFER_BLOCKING 0x1, 0x100 ;  /* 0x0044000000007b1d */ /* 0x000fec0000010000 */
[----:B------:R-:W-:Y:S04]  /*e8f0*/  BSSY B0, `(.L_x_103) ;  /* 0x0000009000007945 */ /* 0x000fe80003800000 */
[----:B------:R-:W-:Y:S05]  /*e900*/  @P0 BRA `(.L_x_104) ;  /* 0x00000000001c0947 */ /* 0x000fea0003800000 */
[----:B------:R-:W-:-:S13]  /*e910*/  ISETP.NE.AND P3, PT, R171, 0x3, PT ;  /* 0x00000003ab00780c */ /* 0x000fda0003f65270 */
[----:B------:R-:W-:Y:S05]  /*e920*/  @!P3 BRA `(.L_x_105) ;  /* 0x000000000004b947 */ /* 0x000fea0003800000 */
[----:B------:R-:W-:Y:S01]  /*e930*/  BPT.TRAP 0x1 ;  /* 0x000000040000795c */ /* 0x000fe20000300000 */
.L_x_105:
[----:B------:R-:W-:-:S04]  /*e940*/  ULEA UR4, UR5, UR44, 0x3 ;  /* 0x0000002c05047291 */ /* 0x000fc8000f8e183f */
[----:B------:R-:W-:-:S04]  /*e950*/  UIADD3 UR4, UR4, 0x60, URZ ;  /* 0x0000006004047890 */ /* 0x000fc8000fffe03f */
[----:B------:R-:W-:-:S09]  /*e960*/  UPRMT UR4, UR50, 0x654, UR4 ;  /* 0x0000065432047896 */ /* 0x000fd20008000004 */
[----:B------:R-:W-:Y:S03]  /*e970*/  SYNCS.ARRIVE.TRANS64.RED.A1T0 RZ, [UR4], RZ ;  /* 0x000000ffffff79a7 */ /* 0x000fe60008100404 */
.L_x_104:
[----:B------:R-:W-:Y:S05]  /*e980*/  BSYNC B0 ;  /* 0x0000000000007941 */ /* 0x000fea0003800000 */
.L_x_103:
        /* <DEDUP_REMOVED lines=8> */
.L_x_108:
[----:B------:R-:W-:Y:S01]  /*ea10*/  LEA R12, R0, UR44, 0x3 ;  /* 0x0000002c000c7c11 */ /* 0x000fe2000f8e18ff */
[----:B------:R-:W-:Y:S01]  /*ea20*/  BSSY B1, `(.L_x_109) ;  /* 0x0000006000017945 */ /* 0x000fe20003800000 */
[----:B-1----:R-:W-:Y:S02]  /*ea30*/  SHF.L.U32 R15, R14, 0x1f, RZ ;  /* 0x0000001f0e0f7819 */ /* 0x002fe400000006ff */
[----:B------:R-:W-:Y:S02]  /*ea40*/  @!P4 LEA R27, R0, R13, 0xd ;  /* 0x0000000d001bc211 */ /* 0x000fe400078e68ff */
[----:B------:R-:W1:Y:S02]  /*ea50*/  SYNCS.PHASECHK.TRANS64.TRYWAIT P3, [R12+URZ+0x40], R15 ;  /* 0x0000400f0c0075a7 */ /* 0x000e64000806017f */
[----:B------:R-:W-:Y:S01]  /*ea60*/  @!P4 LEA R26, R156, R27, 0x1 ;  /* 0x0000001b9c1ac211 */ /* 0x000fe200078e08ff */
[----:B-1----:R-:W-:Y:S06]  /*ea70*/  @!P3 BRA `(.L_x_110) ;  /* 0x000000780050b947 */ /* 0x002fec0003800000 */
.L_x_233:
[----:B------:R-:W-:Y:S05]  /*ea80*/  BSYNC B1 ;  /* 0x0000000000017941 */ /* 0x000fea0003800000 */
.L_x_109:
[----:B------:R-:W-:Y:S05]  /*ea90*/  @!P4 WARPSYNC.ALL ;  /* 0x000000000000c948 */ /* 0x000fea0003800000 */
[----:B------:R2:W3:Y:S01]  /*eaa0*/  @!P4 LDSM.16.M88.4 R4, [R27] ;  /* 0x000000001b04c83b */ /* 0x0004e20000000200 */
[----:B------:R-:W-:-:S03]  /*eab0*/  VIADD R0, R0, 0x1 ;  /* 0x0000000100007836 */ /* 0x000fc60000000000 */
[----:B------:R2:W4:Y:S02]  /*eac0*/  @!P4 LDSM.16.M88.4 R8, [R26] ;  /* 0x000000001a08c83b */ /* 0x0005240000000200 */
[----:B------:R-:W-:-:S04]  /*ead0*/  ISETP.NE.AND P3, PT, R0, 0x4, PT ;  /* 0x000000040000780c */ /* 0x000fc80003f65270 */
[----:B-1----:R-:W-:Y:S02]  /*eae0*/  SEL R15, RZ, 0x1, P3 ;  /* 0x00000001ff0f7807 */ /* 0x002fe40001800000 */
[----:B------:R-:W-:Y:S02]  /*eaf0*/  SEL R0, R0, RZ, P3 ;  /* 0x000000ff00007207 */ /* 0x000fe40001800000 */
[----:B--2---:R-:W-:-:S07]  /*eb00*/  LOP3.LUT R14, R14, R15, RZ, 0x3c, !PT ;  /* 0x0000000f0e0e7212 */ /* 0x004fce00078e3cff */
.L_x_107:
[----:B------:R-:W-:Y:S05]  /*eb10*/  BSYNC B0 ;  /* 0x0000000000007941 */ /* 0x000fea0003800000 */
.L_x_106:
[--C-:B---3--:R-:W-:Y:S02]  /*eb20*/  HADD2.F32 R12, -RZ, R5.reuse.H0_H0 ;  /* 0x20000005ff0c7230 */ /* 0x108fe40000004100 */
[C---:B-1----:R-:W-:Y:S01]  /*eb30*/  FMUL R15, R155.reuse, R122 ;  /* 0x0000007a9b0f7220 */ /* 0x042fe20000400000 */
[----:B------:R-:W-:Y:S02]  /*eb40*/  HADD2.F32 R26, -RZ, R5.H1_H1 ;  /* 0x30000005ff1a7230 */ /* 0x000fe40000004100 */
[C---:B------:R-:W-:Y:S01]  /*eb50*/  FMUL R123, R155.reuse, R123 ;  /* 0x0000007b9b7b7220 */ /* 0x040fe20000400000 */
[----:B----4-:R-:W-:Y:S02]  /*eb60*/  HADD2.F32 R62, -RZ, R11.H0_H0 ;  /* 0x2000000bff3e7230 */ /* 0x010fe40000004100 */
[C---:B------:R-:W-:Y:S01]  /*eb70*/  FFMA R12, R154.reuse, R12, R15 ;  /* 0x0000000c9a0c7223 */ /* 0x040fe2000000000f */
[C---:B------:R-:W-:Y:S01]  /*eb80*/  FMUL R135, R155.reuse, R135 ;  /* 0x000000879b877220 */ /* 0x040fe20000400000 */
[----:B------:R-:W-:Y:S01]  /*eb90*/  FFMA R15, R154, R26, R123 ;  /* 0x0000001a9a0f7223 */ /* 0x000fe2000000007b */
[----:B------:R-:W-:Y:S01]  /*eba0*/  FMUL R121, R155, R121 ;  /* 0x000000799b797220 */ /* 0x000fe20000400000 */
[----:B------:R-:W-:Y:S01]  /*ebb0*/  FMUL R41, R12, 0.70710676908493041992 ;  /* 0x3f3504f30c297820 */ /* 0x000fe20000400000 */
[----:B------:R-:W-:Y:S05]  /*ebc0*/  WARPSYNC.ALL ;  /* 0x0000000000007948 */ /* 0x000fea0003800000 */
[----:B------:R-:W-:Y:S01]  /*ebd0*/  FMUL R26, R41, R41 ;  /* 0x00000029291a7220 */ /* 0x000fe20000400000 */
[----:B------:R-:W-:Y:S01]  /*ebe0*/  FMUL R36, R15, 0.70710676908493041992 ;  /* 0x3f3504f30f247820 */ /* 0x000fe20000400000 */
[C---:B------:R-:W-:Y:S01]  /*ebf0*/  FSETP.GE.AND P3, PT, |R41|.reuse, 1.0029599666595458984, PT ;  /* 0x3f8060fe2900780b */ /* 0x040fe20003f66200 */
[----:B------:R-:W-:Y:S02]  /*ec00*/  BSSY B0, `(.L_x_111) ;  /* 0x00001cf000007945 */ /* 0x000fe40003800000 */
[----:B------:R-:W-:Y:S01]  /*ec10*/  FMUL R30, R36, R36 ;  /* 0x00000024241e7220 */ /* 0x000fe20000400000 */
[----:B------:R-:W-:-:S02]  /*ec20*/  FSEL R26, |R41|, R26, P3 ;  /* 0x0000001a291a7208 */ /* 0x000fc40001800200 */
[----:B------:R-:W-:Y:S02]  /*ec30*/  FSEL R27, R3, 8.4834944573231041431e-05, P3 ;  /* 0x38b1e96a031b7808 */ /* 0x000fe40001800000 */
[----:B------:R-:W-:Y:S02]  /*ec40*/  FSEL R31, -R20, -0.00082130916416645050049, P3 ;  /* 0xba574d20141f7808 */ /* 0x000fe40001800100 */
[----:B------:R-:W-:Y:S02]  /*ec50*/  FSETP.GE.AND P5, PT, |R36|, 1.0029599666595458984, PT ;  /* 0x3f8060fe2400780b */ /* 0x000fe40003fa6200 */
[----:B------:R-:W-:Y:S01]  /*ec60*/  FSEL R33, R21, 0.0052134888246655464172, P3 ;  /* 0x3baad5ea15217808 */ /* 0x000fe20001800000 */
[----:B------:R-:W-:Y:S01]  /*ec70*/  FFMA R27, R26, R27, R31 ;  /* 0x0000001b1a1b7223 */ /* 0x000fe2000000001f */
        /* <DEDUP_REMOVED lines=287> */
[----:B------:R-:W-:Y:S01]  /*fe70*/  FMUL R49, R155, R134 ;  /* 0x000000869b317220 */ /* 0x000fe20000400000 */
[----:B------:R-:W1:Y:S02]  /*fe80*/  @P3 MUFU.EX2 R48, R54 ;  /* 0x0000003600303308 */ /* 0x000e640000000800 */
[----:B------:R-:W-:Y:S01]  /*fe90*/  FFMA R56, R53, R50, R50 ;  /* 0x0000003235387223 */ /* 0x000fe20000000032 */
[----:B------:R-:W-:Y:S01]  /*fea0*/  FFMA R62, R154, R62, R49 ;  /* 0x0000003e9a3e7223 */ /* 0x000fe20000000031 */
[----:B------:R-:W-:-:S03]  /*feb0*/  HADD2.F32 R49, -RZ, R11.H1_H1 ;  /* 0x3000000bff317230 */ /* 0x000fc60000004100 */
[----:B------:R-:W-:Y:S01]  /*fec0*/  FMUL R67, R62, 0.70710676908493041992 ;  /* 0x3f3504f33e437820 */ /* 0x000fe20000400000 */
[----:B------:R-:W2:Y:S01]  /*fed0*/  @P5 MUFU.EX2 R50, R56 ;  /* 0x0000003800325308 */ /* 0x000ea20000000800 */
[----:B------:R-:W-:Y:S01]  /*fee0*/  FFMA R135, R154, R49, R135 ;  /* 0x000000319a877223 */ /* 0x000fe20000000087 */
[----:B-1----:R-:W-:-:S05]  /*fef0*/  @P3 FADD R48, -R48, 1 ;  /* 0x3f80000030303421 */ /* 0x002fca0000000100 */
[----:B------:R-:W-:Y:S01]  /*ff00*/  @P3 LOP3.LUT R54, R48, 0x80000000, R61, 0xb8, !PT ;  /* 0x8000000030363812 */ /* 0x000fe200078eb83d */
[C---:B------:R-:W-:Y:S01]  /*ff10*/  FMUL R48, R67.reuse, R67 ;  /* 0x0000004343307220 */ /* 0x040fe20000400000 */
[C---:B------:R-:W-:Y:S01]  /*ff20*/  FSETP.GE.AND P3, PT, |R67|.reuse, 1.0029599666595458984, PT ;  /* 0x3f8060fe4300780b */ /* 0x040fe20003f66200 */
[----:B--2---:R-:W-:Y:S01]  /*ff30*/  @P5 FADD R50, -R50, 1 ;  /* 0x3f80000032325421 */ /* 0x004fe20000000100 */
[----:B------:R-:W-:Y:S02]  /*ff40*/  HADD2.F32 R61, -RZ, R4.H0_H0 ;  /* 0x20000004ff3d7230 */ /* 0x000fe40000004100 */
[----:B------:R-:W-:Y:S01]  /*ff50*/  FADD R54, R54, 1 ;  /* 0x3f80000036367421 */ /* 0x000fe20000000000 */
[----:B------:R-:W-:Y:S02]  /*ff60*/  FSEL R48, |R67|, R48, P3 ;  /* 0x0000003043307208 */ /* 0x000fe40001800200 */
[----:B------:R-:W-:Y:S01]  /*ff70*/  @P5 LOP3.LUT R56, R50, 0x80000000, R63, 0xb8, !PT ;  /* 0x8000000032385812 */ /* 0x000fe200078eb83f */
[----:B------:R-:W-:Y:S01]  /*ff80*/  FMUL R63, R135, 0.70710676908493041992 ;  /* 0x3f3504f3873f7820 */ /* 0x000fe20000400000 */
[----:B------:R-:W-:-:S02]  /*ff90*/  FSEL R49, R3, 8.4834944573231041431e-05, P3 ;  /* 0x38b1e96a03317808 */ /* 0x000fc40001800000 */
[----:B------:R-:W-:Y:S01]  /*ffa0*/  FSEL R51, -R20, -0.00082130916416645050049, P3 ;  /* 0xba574d2014337808 */ /* 0x000fe20001800100 */
[C---:B------:R-:W-:Y:S01]  /*ffb0*/  FMUL R50, R63.reuse, R63 ;  /* 0x0000003f3f327220 */ /* 0x040fe20000400000 */
[----:B------:R-:W-:Y:S01]  /*ffc0*/  FSETP.GE.AND P5, PT, |R63|, 1.0029599666595458984, PT ;  /* 0x3f8060fe3f00780b */ /* 0x000fe20003fa6200 */
[----:B------:R-:W-:Y:S01]  /*ffd0*/  FADD R56, R56, 1 ;  /* 0x3f80000038387421 */ /* 0x000fe20000000000 */
[----:B------:R-:W-:Y:S01]  /*ffe0*/  FSEL R53, -R23, -0.026868773624300956726, P3 ;  /* 0xbcdc1be717357808 */ /* 0x000fe20001800100 */
[----:B------:R-:W-:Y:S01]  /*fff0*/  FFMA R49, R48, R49, R51 ;  /* 0x0000003130317223 */ /* 0x000fe20000000033 */
[----:B------:R-:W-:Y:S01]  /*10000*/  FSEL R51, R21, 0.0052134888246655464172, P3 ;  /* 0x3baad5ea15337808 */ /* 0x000fe20001800000 */
[----:B------:R-:W-:Y:S01]  /*10010*/  FMUL R47, R56, R47 ;  /* 0x0000002f382f7220 */ /* 0x000fe20000400000 */
        /* <DEDUP_REMOVED lines=37> */
[----:B--2---:R-:W-:Y:S02]  /*10270*/  @P5 FADD R50, -R50, 1 ;  /* 0x3f80000032325421 */ /* 0x004fe40000000100 */
[----:B------:R-:W-:Y:S01]  /*10280*/  FADD R58, R58, 1 ;  /* 0x3f8000003a3a7421 */ /* 0x000fe20000000000 */
[----:B------:R-:W-:Y:S02]  /*10290*/  FSEL R49, R3, 8.4834944573231041431e-05, P3 ;  /* 0x38b1e96a03317808 */ /* 0x000fe40001800000 */
[----:B------:R-:W-:Y:S01]  /*102a0*/  @P5 LOP3.LUT R60, R50, 0x80000000, R63, 0xb8, !PT ;  /* 0x80000000323c5812 */ /* 0x000fe200078eb83f */
[----:B------:R-:W-:Y:S01]  /*102b0*/  FMUL R63, R61, 0.70710676908493041992 ;  /* 0x3f3504f33d3f7820 */ /* 0x000fe20000400000 */
[----:B------:R-:W-:-:S02]  /*102c0*/  FSEL R50, |R65|, R48, P3 ;  /* 0x0000003041327208 */ /* 0x000fc40001800200 */
[----:B------:R-:W-:Y:S01]  /*102d0*/  FSEL R51, -R20, -0.00082130916416645050049, P3 ;  /* 0xba574d2014337808 */ /* 0x000fe20001800100 */
[C---:B------:R-:W-:Y:S01]  /*102e0*/  FMUL R48, R63.reuse, R63 ;  /* 0x0000003f3f307220 */ /* 0x040fe20000400000 */
[----:B------:R-:W-:Y:S01]  /*102f0*/  FSETP.GE.AND P5, PT, |R63|, 1.0029599666595458984, PT ;  /* 0x3f8060fe3f00780b */ /* 0x000fe20003fa6200 */
[----:B------:R-:W-:Y:S01]  /*10300*/  FADD R60, R60, 1 ;  /* 0x3f8000003c3c7421 */ /* 0x000fe20000000000 */
[----:B------:R-:W-:Y:S01]  /*10310*/  FSEL R55, R21, 0.0052134888246655464172, P3 ;  /* 0x3baad5ea15377808 */ /* 0x000fe20001800000 */
[C---:B------:R-:W-:Y:S01]  /*10320*/  FFMA R53, R50.reuse, R49, R51 ;  /* 0x0000003132357223 */ /* 0x040fe20000000033 */
        /* <DEDUP_REMOVED lines=35> */
[----:B------:R-:W-:Y:S01]  /*10560*/  FMUL R31, R33, R30 ;  /* 0x0000001e211f7220 */ /* 0x000fe20000400000 */
[----:B------:R-:W2:Y:S01]  /*10570*/  @P5 MUFU.EX2 R48, R49 ;  /* 0x0000003100305308 */ /* 0x000ea20000000800 */
[----:B------:R-:W-:-:S03]  /*10580*/  FMUL R26, R39, 0.5 ;  /* 0x3f000000271a7820 */ /* 0x000fc60000400000 */
[----:B------:R-:W-:Y:S01]  /*10590*/  F2FP.F16.F32.PACK_AB R34, R31, R32 ;  /* 0x000000201f22723e */ /* 0x000fe200000000ff */
[----:B------:R-:W-:Y:S01]  /*105a0*/  FMUL R41, R41, R26 ;  /* 0x0000001a29297220 */ /* 0x000fe20000400000 */
[----:B------:R-:W-:Y:S01]  /*105b0*/  FMUL R26, R121, 0.5 ;  /* 0x3f000000791a7820 */ /* 0x000fe20000400000 */
        /* <DEDUP_REMOVED lines=9> */
[----:B------:R-:W-:Y:S01]  /*10650*/  FMUL R15, R42, 0.5 ;  /* 0x3f0000002a0f7820 */ /* 0x000fe20000400000 */
[----:B------:R-:W-:Y:S01]  /*10660*/  FMUL R30, R37, R12 ;  /* 0x0000000c251e7220 */ /* 0x000fe20000400000 */
[----:B------:R-:W-:Y:S01]  /*10670*/  FMUL R36, R40, R27 ;  /* 0x0000001b28247220 */ /* 0x000fe20000400000 */
[----:B------:R-:W-:Y:S01]  /*10680*/  FMUL R12, R43, 0.5 ;  /* 0x3f0000002b0c7820 */ /* 0x000fe20000400000 */
[----:B------:R-:W-:Y:S01]  /*10690*/  FMUL R27, R46, 0.5 ;  /* 0x3f0000002e1b7820 */ /* 0x000fe20000400000 */
[----:B------:R-:W-:Y:S01]  /*106a0*/  FMUL R37, R44, R15 ;  /* 0x0000000f2c257220 */ /* 0x000fe20000400000 */
[----:B------:R-:W-:Y:S01]  /*106b0*/  FADD R49, R49, 1 ;  /* 0x3f80000031317421 */ /* 0x000fe20000000000 */
[----:B------:R-:W-:Y:S01]  /*106c0*/  FMUL R38, R45, R12 ;  /* 0x0000000c2d267220 */ /* 0x000fe20000400000 */
        /* <DEDUP_REMOVED lines=34> */
.L_x_112:
[----:B------:R-:W-:Y:S05]  /*108f0*/  BSYNC B0 ;  /* 0x0000000000007941 */ /* 0x000fea0003800000 */
.L_x_111:
[----:B------:R-:W-:Y:S06]  /*10900*/  BAR.SYNC.DEFER_BLOCKING 0x1, 0x100 ;  /* 0x0044000000007b1d */ /* 0x000fec0000010000 */
[----:B------:R-:W-:Y:S04]  /*10910*/  BSSY B0, `(.L_x_113) ;  /* 0x0000009000007945 */ /* 0x000fe80003800000 */
[----:B------:R-:W-:Y:S05]  /*10920*/  @P0 BRA `(.L_x_114) ;  /* 0x00000000001c0947 */ /* 0x000fea0003800000 */
[----:B------:R-:W-:-:S13]  /*10930*/  ISETP.NE.AND P3, PT, R171, 0x3, PT ;  /* 0x00000003ab00780c */ /* 0x000fda0003f65270 */
[----:B------:R-:W-:Y:S05]  /*10940*/  @!P3 BRA `(.L_x_115) ;  /* 0x000000000004b947 */ /* 0x000fea0003800000 */
[----:B------:R-:W-:Y:S01]  /*10950*/  BPT.TRAP 0x1 ;  /* 0x000000040000795c */ /* 0x000fe20000300000 */
.L_x_115:
[----:B------:R-:W-:-:S04]  /*10960*/  ULEA UR4, UR5, UR44, 0x3 ;  /* 0x0000002c05047291 */ /* 0x000fc8000f8e183f */
[----:B------:R-:W-:-:S04]  /*10970*/  UIADD3 UR4, UR4, 0x60, URZ ;  /* 0x0000006004047890 */ /* 0x000fc8000fffe03f */
[----:B------:R-:W-:-:S09]  /*10980*/  UPRMT UR4, UR50, 0x654, UR4 ;  /* 0x0000065432047896 */ /* 0x000fd20008000004 */
[----:B------:R-:W-:Y:S03]  /*10990*/  SYNCS.ARRIVE.TRANS64.RED.A1T0 RZ, [UR4], RZ ;  /* 0x000000ffffff79a7 */ /* 0x000fe60008100404 */
.L_x_114:
[----:B------:R-:W-:Y:S05]  /*109a0*/  BSYNC B0 ;  /* 0x0000000000007941 */ /* 0x000fea0003800000 */
.L_x_113:
        /* <DEDUP_REMOVED lines=8> */
.L_x_118:
[----:B------:R-:W-:Y:S01]  /*10a30*/  SHF.L.U32 R14, R14, 0x1f, RZ ;  /* 0x0000001f0e0e7819 */ /* 0x000fe200000006ff */
[----:B------:R-:W-:Y:S01]  /*10a40*/  BSSY B1, `(.L_x_119) ;  /* 0x0000006000017945 */ /* 0x000fe20003800000 */
[C---:B------:R-:W-:Y:S02]  /*10a50*/  LEA R15, R0.reuse, UR44, 0x3 ;  /* 0x0000002c000f7c11 */ /* 0x040fe4000f8e18ff */
[----:B------:R-:W-:Y:S02]  /*10a60*/  @!P4 LEA R13, R0, R13, 0xd ;  /* 0x0000000d000dc211 */ /* 0x000fe400078e68ff */
[----:B------:R-:W2:Y:S02]  /*10a70*/  SYNCS.PHASECHK.TRANS64.TRYWAIT P3, [R15+URZ+0x40], R14 ;  /* 0x0000400e0f0075a7 */ /* 0x000ea4000806017f */
[----:B------:R-:W-:Y:S01]  /*10a80*/  @!P4 LEA R0, R156, R13, 0x1 ;  /* 0x0000000d9c00c211 */ /* 0x000fe200078e08ff */
[----:B--2---:R-:W-:Y:S06]  /*10a90*/  @!P3 BRA `(.L_x_120) ;  /* 0x00000058005cb947 */ /* 0x004fec0003800000 */
.L_x_234:
[----:B------:R-:W-:Y:S05]  /*10aa0*/  BSYNC B1 ;  /* 0x0000000000017941 */ /* 0x000fea0003800000 */
.L_x_119:
[----:B------:R-:W-:Y:S05]  /*10ab0*/  @!P4 WARPSYNC.ALL ;  /* 0x000000000000c948 */ /* 0x000fea0003800000 */
[----:B------:R3:W4:Y:S04]  /*10ac0*/  @!P4 LDSM.16.M88.4 R4, [R13] ;  /* 0x000000000d04c83b */ /* 0x0007280000000200 */
[----:B------:R3:W1:Y:S02]  /*10ad0*/  @!P4 LDSM.16.M88.4 R8, [R0] ;  /* 0x000000000008c83b */ /* 0x0006640000000200 */
.L_x_117:
[----:B------:R-:W-:Y:S05]  /*10ae0*/  BSYNC B0 ;  /* 0x0000000000007941 */ /* 0x000fea0003800000 */
.L_x_116:
[----:B-1-3--:R-:W-:Y:S02]  /*10af0*/  HADD2.F32 R13, -RZ, R11.H1_H1 ;  /* 0x3000000bff0d7230 */ /* 0x00afe40000004100 */
[C---:B------:R-:W-:Y:S01]  /*10b00*/  FMUL R151, R155.reuse, R151 ;  /* 0x000000979b977220 */ /* 0x040fe20000400000 */
[C---:B------:R-:W-:Y:S01]  /*10b10*/  FMUL R31, R155.reuse, R138 ;  /* 0x0000008a9b1f7220 */ /* 0x040fe20000400000 */
[----:B----4-:R-:W-:Y:S02]  /*10b20*/  HADD2.F32 R27, -RZ, R6.H0_H0 ;  /* 0x20000006ff1b7230 */ /* 0x010fe40000004100 */
[C---:B------:R-:W-:Y:S01]  /*10b30*/  FMUL R140, R155.reuse, R140 ;  /* 0x0000008c9b8c7220 */ /* 0x040fe20000400000 */
[----:B------:R-:W-:Y:S01]  /*10b40*/  FFMA R12, R154, R13, R151 ;  /* 0x0000000d9a0c7223 */ /* 0x000fe20000000097 */
[C---:B------:R-:W-:Y:S01]  /*10b50*/  FMUL R141, R155.reuse, R141 ;  /* 0x0000008d9b8d7220 */ /* 0x040fe20000400000 */
[C---:B------:R-:W-:Y:S01]  /*10b60*/  FMUL R142, R155.reuse, R142 ;  /* 0x0000008e9b8e7220 */ /* 0x040fe20000400000 */
[C---:B------:R-:W-:Y:S01]  /*10b70*/  FMUL R146, R155.reuse, R146 ;  /* 0x000000929b927220 */ /* 0x040fe20000400000 */
[----:B------:R-:W-:Y:S01]  /*10b80*/  FMUL R33, R12, 0.70710676908493041992 ;  /* 0x3f3504f30c217820 */ /* 0x000fe20000400000 */
[C---:B------:R-:W-:Y:S01]  /*10b90*/  FMUL R147, R155.reuse, R147 ;  /* 0x000000939b937220 */ /* 0x040fe20000400000 */
[C---:B------:R-:W-:Y:S01]  /*10ba0*/  FMUL R148, R155.reuse, R148 ;  /* 0x000000949b947220 */ /* 0x040fe20000400000 */
[----:B------:R-:W-:Y:S01]  /*10bb0*/  FMUL R136, R155, R136 ;  /* 0x000000889b887220 */ /* 0x000fe20000400000 */
[C---:B------:R-:W-:Y:S01]  /*10bc0*/  FMUL R0, R33.reuse, R33 ;  /* 0x0000002121007220 */ /* 0x040fe20000400000 */
[C---:B------:R-:W-:Y:S01]  /*10bd0*/  FSETP.GE.AND P3, PT, |R33|.reuse, 1.0029599666595458984, PT ;  /* 0x3f8060fe2100780b */ /* 0x040fe20003f66200 */
[----:B------:R-:W-:Y:S05]  /*10be0*/  WARPSYNC.ALL ;  /* 0x0000000000007948 */ /* 0x000fea0003800000 */
[----:B------:R-:W-:Y:S01]  /*10bf0*/  FSEL R0, |R33|, R0, P3 ;  /* 0x0000000021007208 */ /* 0x000fe20001800200 */
[----:B------:R-:W-:Y:S01]  /*10c00*/  BSSY B0, `(.L_x_121) ;  /* 0x00001cc000007945 */ /* 0x000fe20003800000 */
[----:B------:R-:W-:-:S02]  /*10c10*/  FSEL R13, R3, 8.4834944573231041431e-05, P3 ;  /* 0x38b1e96a030d7808 */ /* 0x000fc40001800000 */
[----:B--2---:R-:W-:Y:S02]  /*10c20*/  FSEL R15, -R20, -0.00082130916416645050049, P3 ;  /* 0xba574d20140f7808 */ /* 0x004fe40001800100 */
[----:B------:R-:W-:Y:S02]  /*10c30*/  FSEL R14, R21, 0.0052134888246655464172, P3 ;  /* 0x3baad5ea150e7808 */ /* 0x000fe40001800000 */
[----:B------:R-:W-:Y:S01]  /*10c40*/  FSEL R24, -R23, -0.026868773624300956726, P3 ;  /* 0xbcdc1be717187808 */ /* 0x000fe20001800100 */
[----:B------:R-:W-:Y:S01]  /*10c50*/  FFMA R13, R0, R13, R15 ;  /* 0x0000000d000d7223 */ /* 0x000fe2000000000f */
[----:B------:R-:W-:-:S03]  /*10c60*/  FSEL R15, -|R33|, R33, P3 ;  /* 0x00000021210f7208 */ /* 0x000fc60001800300 */
[----:B------:R-:W-:Y:S01]  /*10c70*/  FFMA R13, R0, R13, R14 ;  /* 0x0000000d000d7223 */ /* 0x000fe2000000000e */
[----:B------:R-:W-:-:S03]  /*10c80*/  FSEL R14, R157, 0.11284004896879196167, P3 ;  /* 0x3de718af9d0e7808 */ /* 0x000fc60001800000 */
[----:B------:R-:W-:Y:S01]  /*10c90*/  FFMA R13, R0, R13, R24 ;  /* 0x0000000d000d7223 */ /* 0x000fe20000000018 */
[----:B------:R-:W-:-:S03]  /*10ca0*/  FSEL R24, R158, -0.37612664699554443359, P3 ;  /* 0xbec093ac9e187808 */ /* 0x000fc60001800000 */
[----:B------:R-:W-:Y:S01]  /*10cb0*/  FFMA R13, R0, R13, R14 ;  /* 0x0000000d000d7223 */ /* 0x000fe2000000000e */
[----:B------:R-:W-:-:S03]  /*10cc0*/  FSEL R14, R159, 0.12837915122509002686, P3 ;  /* 0x3e0375d39f0e7808 */ /* 0x000fc60001800000 */
[----:B------:R-:W-:-:S04]  /*10cd0*/  FFMA R13, R0, R13, R24 ;  /* 0x0000000d000d7223 */ /* 0x000fc80000000018 */
[----:B------:R-:W-:Y:S01]  /*10ce0*/  FFMA R0, R0, R13, R14 ;  /* 0x0000000d00007223 */ /* 0x000fe2000000000e */
[--C-:B------:R-:W-:Y:S02]  /*10cf0*/  HADD2.F32 R13, -RZ, R5.reuse.H0_H0 ;  /* 0x20000005ff0d7230 */ /* 0x100fe40000004100 */
[----:B------:R-:W-:Y:S01]  /*10d00*/  FMUL R14, R155, R139 ;  /* 0x0000008b9b0e7220 */ /* 0x000fe20000400000 */
[----:B------:R-:W-:Y:S01]  /*10d10*/  FFMA R0, R0, R15, R15 ;  /* 0x0000000f00007223 */ /* 0x000fe2000000000f */
[----:B------:R-:W-:Y:S02]  /*10d20*/  HADD2.F32 R15, -RZ, R5.H1_H1 ;  /* 0x30000005ff0f7230 */ /* 0x000fe40000004100 */
[C---:B------:R-:W-:Y:S01]  /*10d30*/  FFMA R5, R154.reuse, R13, R31 ;  /* 0x0000000d9a057223 */ /* 0x040fe2000000001f */
[----:B------:R-:W1:Y:S02]  /*10d40*/  @P3 MUFU.EX2 R24, R0 ;  /* 0x0000000000183308 */ /* 0x000e640000000800 */
[C---:B------:R-:W-:Y:S01]  /*10d50*/  FFMA R13, R154.reuse, R15, R14 ;  /* 0x0000000f9a0d7223 */ /* 0x040fe2000000000e */
[----:B------:R-:W-:Y:S01]  /*10d60*/  FMUL R37, R5, 0.70710676908493041992 ;  /* 0x3f3504f305257820 */ /* 0x000fe20000400000 */
[----:B------:R-:W-:-:S02]  /*10d70*/  FFMA R14, R154, R27, R140 ;  /* 0x0000001b9a0e7223 */ /* 0x000fc4000000008c */
[----:B------:R-:W-:Y:S01]  /*10d80*/  FMUL R39, R13, 0.70710676908493041992 ;  /* 0x3f3504f30d277820 */ /* 0x000fe20000400000 */
[----:B------:R-:W-:Y:S01]  /*10d90*/  FMUL R15, R37, R37 ;  /* 0x00000025250f7220 */ /* 0x000fe20000400000 */
[----:B------:R-:W-:Y:S01]  /*10da0*/  FMUL R42, R14, 0.70710676908493041992 ;  /* 0x3f3504f30e2a7820 */ /* 0x000fe20000400000 */
[----:B------:R-:W-:Y:S01]  /*10db0*/  FMUL R13, R13, 0.5 ;  /* 0x3f0000000d0d7820 */ /* 0x000fe20000400000 */
[C---:B------:R-:W-:Y:S01]  /*10dc0*/  FMUL R27, R39.reuse, R39 ;  /* 0x00000027271b7220 */ /* 0x040fe20000400000 */
[C---:B------:R-:W-:Y:S01]  /*10dd0*/  FSETP.GE.AND P4, PT, |R39|.reuse, 1.0029599666595458984, PT ;  /* 0x3f8060fe2700780b */ /* 0x040fe20003f86200 */
[C---:B------:R-:W-:Y:S01]  /*10de0*/  FMUL R31, R42.reuse, R42 ;  /* 0x0000002a2a1f7220 */ /* 0x040fe20000400000 */
[----:B------:R-:W-:Y:S02]  /*10df0*/  FSETP.GE.AND P5, PT, |R42|, 1.0029599666595458984, PT ;  /* 0x3f8060fe2a00780b */ /* 0x000fe40003fa6200 */
[----:B------:R-:W-:Y:S01]  /*10e00*/  FSEL R27, |R39|, R27, P4 ;  /* 0x0000001b271b7208 */ /* 0x000fe20002000200 */
[----:B-1----:R-:W-:Y:S01]  /*10e10*/  @P3 FADD R24, -R24, 1 ;  /* 0x3f80000018183421 */ /* 0x002fe20000000100 */
[----:B------:R-:W-:-:S02]  /*10e20*/  FSEL R30, R3, 8.4834944573231041431e-05, P4 ;  /* 0x38b1e96a031e7808 */ /* 0x000fc40002000000 */
[----:B------:R-:W-:Y:S02]  /*10e30*/  FSEL R32, -R20, -0.00082130916416645050049, P4 ;  /* 0xba574d2014207808 */ /* 0x000fe40002000100 */
[----:B------:R-:W-:Y:S02]  /*10e40*/  @P3 LOP3.LUT R0, R24, 0x80000000, R33, 0xb8, !PT ;  /* 0x8000000018003812 */ /* 0x000fe400078eb821 */
[----:B------:R-:W-:Y:S01]  /*10e50*/  FSETP.GE.AND P3, PT, |R37|, 1.0029599666595458984, PT ;  /* 0x3f8060fe2500780b */ /* 0x000fe20003f66200 */
[----:B------:R-:W-:Y:S01]  /*10e60*/  FFMA R32, R27, R30, R32 ;  /* 0x0000001e1b207223 */ /* 0x000fe20000000020 */
[----:B------:R-:W-:Y:S01]  /*10e70*/  FSEL R31, |R42|, R31, P5 ;  /* 0x0000001f2a1f7208 */ /* 0x000fe20002800200 */
[----:B------:R-:W-:Y:S01]  /*10e80*/  FADD R0, R0, 1 ;  /* 0x3f80000000007421 */ /* 0x000fe20000000000 */
[----:B------:R-:W-:Y:S02]  /*10e90*/  FSEL R15, |R37|, R15, P3 ;  /* 0x0000000f250f7208 */ /* 0x000fe40001800200 */
[----:B------:R-:W-:-:S02]  /*10ea0*/  FSEL R24, R3, 8.4834944573231041431e-05, P3 ;  /* 0x38b1e96a03187808 */ /* 0x000fc40001800000 */
[C---:B------:R-:W-:Y:S02]  /*10eb0*/  FSEL R26, -R20.reuse, -0.00082130916416645050049, P3 ;  /* 0xba574d20141a7808 */ /* 0x040fe40001800100 */
[----:B------:R-:W-:Y:S02]  /*10ec0*/  FSEL R36, R3, 8.4834944573231041431e-05, P5 ;  /* 0x38b1e96a03247808 */ /* 0x000fe40002800000 */
[----:B------:R-:W-:Y:S01]  /*10ed0*/  FSEL R38, -R20, -0.00082130916416645050049, P5 ;  /* 0xba574d2014267808 */ /* 0x000fe20002800100 */
[----:B------:R-:W-:Y:S01]  /*10ee0*/  FFMA R24, R15, R24, R26 ;  /* 0x000000180f187223 */ /* 0x000fe2000000001a */
[C---:B------:R-:W-:Y:S02]  /*10ef0*/  FSEL R26, R21.reuse, 0.0052134888246655464172, P3 ;  /* 0x3baad5ea151a7808 */ /* 0x040fe40001800000 */
[----:B------:R-:W-:Y:S01]  /*10f00*/  FSEL R34, R21, 0.0052134888246655464172, P4 ;  /* 0x3baad5ea15227808 */ /* 0x000fe20002000000 */
[----:B------:R-:W-:Y:S01]  /*10f10*/  FFMA R36, R31, R36, R38 ;  /* 0x000000241f247223 */ /* 0x000fe20000000026 */
        /* <DEDUP_REMOVED lines=22> */
[----:B------:R-:W-:Y:S01]  /*11080*/  FSEL R30, -|R37|, R37, P3 ;  /* 0x00000025251e7208 */ /* 0x000fe20001800300 */
[----:B------:R-:W-:Y:S01]  /*11090*/  FFMA R36, R31, R38, R36 ;  /* 0x000000261f247223 */ /* 0x000fe20000000024 */
[----:B------:R-:W-:Y:S01]  /*110a0*/  FSEL R26, R158, -0.37612664699554443359, P5 ;  /* 0xbec093ac9e1a7808 */ /* 0x000fe20002800000 */
[----:B------:R-:W-:Y:S01]  /*110b0*/  FFMA R24, R27, R32, R24 ;  /* 0x000000201b187223 */ /* 0x000fe20000000018 */
[----:B------:R-:W-:Y:S01]  /*110c0*/  FSEL R27, -|R39|, R39, P4 ;  /* 0x00000027271b7208 */ /* 0x000fe20002000300 */
[----:B------:R-:W-:Y:S01]  /*110d0*/  FFMA R15, R15, R30, R30 ;  /* 0x0000001e0f0f7223 */ /* 0x000fe2000000001e */
[----:B------:R-:W-:Y:S01]  /*110e0*/  FSEL R33, R159, 0.12837915122509002686, P5 ;  /* 0x3e0375d39f217808 */ /* 0x000fe20002800000 */
[----:B------:R-:W-:Y:S01]  /*110f0*/  FFMA R26, R31, R36, R26 ;  /* 0x000000241f1a7223 */ /* 0x000fe2000000001a */
[----:B------:R-:W-:Y:S01]  /*11100*/  FMUL R30, R155, R143 ;  /* 0x0000008f9b1e7220 */ /* 0x000fe20000400000 */
[----:B------:R-:W-:Y:S01]  /*11110*/  FFMA R24, R24, R27, R27 ;  /* 0x0000001b18187223 */ /* 0x000fe2000000001b */
[----:B------:R-:W-:Y:S01]  /*11120*/  FSEL R27, -|R42|, R42, P5 ;  /* 0x0000002a2a1b7208 */ /* 0x000fe20002800300 */
[----:B------:R-:W1:Y:S01]  /*11130*/  @P3 MUFU.EX2 R32, R15 ;  /* 0x0000000f00203308 */ /* 0x000e620000000800 */
[----:B------:R-:W-:Y:S01]  /*11140*/  FFMA R26, R31, R26, R33 ;  /* 0x0000001a1f1a7223 */ /* 0x000fe20000000021 */
[----:B------:R-:W-:-:S02]  /*11150*/  HADD2.F32 R31, -RZ, R7.H0_H0 ;  /* 0x20000007ff1f7230 */ /* 0x000fc40000004100 */
[----:B------:R-:W-:Y:S02]  /*11160*/  HADD2.F32 R33, -RZ, R7.H1_H1 ;  /* 0x30000007ff217230 */ /* 0x000fe40000004100 */
[----:B------:R-:W-:Y:S01]  /*11170*/  FFMA R26, R26, R27, R27 ;  /* 0x0000001b1a1a7223 */ /* 0x000fe2000000001b */
[----:B------:R-:W-:Y:S02]  /*11180*/  HADD2.F32 R27, -RZ, R6.H1_H1 ;  /* 0x30000006ff1b7230 */ /* 0x000fe40000004100 */
[C---:B------:R-:W-:Y:S01]  /*11190*/  FFMA R7, R154.reuse, R31, R142 ;  /* 0x0000001f9a077223 */ /* 0x040fe2000000008e */
[----:B------:R-:W2:Y:S02]  /*111a0*/  @P4 MUFU.EX2 R34, R24 ;  /* 0x0000001800224308 */ /* 0x000ea40000000800 */
[C---:B------:R-:W-:Y:S01]  /*111b0*/  FFMA R6, R154.reuse, R27, R141 ;  /* 0x0000001b9a067223 */ /* 0x040fe2000000008d */
[----:B------:R-:W-:Y:S01]  /*111c0*/  FFMA R27, R154, R33, R30 ;  /* 0x000000219a1b7223 */ /* 0x000fe2000000001e */
[----:B------:R-:W-:-:S02]  /*111d0*/  FMUL R49, R7, 0.70710676908493041992 ;  /* 0x3f3504f307317820 */ /* 0x000fc40000400000 */
[----:B------:R-:W-:Y:S02]  /*111e0*/  FMUL R47, R6, 0.70710676908493041992 ;  /* 0x3f3504f3062f7820 */ /* 0x000fe40000400000 */
[----:B------:R-:W3:Y:S01]  /*111f0*/  @P5 MUFU.EX2 R35, R26 ;  /* 0x0000001a00235308 */ /* 0x000ee20000000800 */
[----:B-1----:R-:W-:Y:S01]  /*11200*/  @P3 FADD R32, -R32, 1 ;  /* 0x3f80000020203421 */ /* 0x002fe20000000100 */
[----:B------:R-:W-:Y:S01]  /*11210*/  FMUL R44, R27, 0.70710676908493041992 ;  /* 0x3f3504f31b2c7820 */ /* 0x000fe20000400000 */
[----:B------:R-:W-:Y:S01]  /*11220*/  FMUL R30, R47, R47 ;  /* 0x0000002f2f1e7220 */ /* 0x000fe20000400000 */
[----:B------:R-:W-:Y:S02]  /*11230*/  FMUL R27, R27, 0.5 ;  /* 0x3f0000001b1b7820 */ /* 0x000fe40000400000 */
[----:B------:R-:W-:Y:S01]  /*11240*/  @P3 LOP3.LUT R15, R32, 0x80000000, R37, 0xb8, !PT ;  /* 0x80000000200f3812 */ /* 0x000fe200078eb825 */
[----:B------:R-:W-:Y:S01]  /*11250*/  FMUL R32, R49, R49 ;  /* 0x0000003131207220 */ /* 0x000fe20000400000 */
[----:B------:R-:W-:Y:S01]  /*11260*/  FSETP.GE.AND P3, PT, |R47|, 1.0029599666595458984, PT ;  /* 0x3f8060fe2f00780b */ /* 0x000fe20003f66200 */
[----:B--2---:R-:W-:-:S02]  /*11270*/  @P4 FADD R34, -R34, 1 ;  /* 0x3f80000022224421 */ /* 0x004fc40000000100 */
[----:B------:R-:W-:Y:S01]  /*11280*/  FADD R15, R15, 1 ;  /* 0x3f8000000f0f7421 */ /* 0x000fe20000000000 */
[----:B------:R-:W-:Y:S02]  /*11290*/  FSEL R30, |R47|, R30, P3 ;  /* 0x0000001e2f1e7208 */ /* 0x000fe40001800200 */
[----:B------:R-:W-:Y:S01]  /*112a0*/  @P4 LOP3.LUT R24, R34, 0x80000000, R39, 0xb8, !PT ;  /* 0x8000000022184812 */ /* 0x000fe200078eb827 */
[----:B------:R-:W-:Y:S01]  /*112b0*/  FMUL R34, R44, R44 ;  /* 0x0000002c2c227220 */ /* 0x000fe20000400000 */
[----:B------:R-:W-:Y:S01]  /*112c0*/  FSETP.GE.AND P4, PT, |R49|, 1.0029599666595458984, PT ;  /* 0x3f8060fe3100780b */ /* 0x000fe20003f86200 */
[----:B---3--:R-:W-:Y:S01]  /*112d0*/  @P5 FADD R35, -R35, 1 ;  /* 0x3f80000023235421 */ /* 0x008fe20000000100 */
[----:B------:R-:W-:Y:S01]  /*112e0*/  FSEL R31, R3, 8.4834944573231041431e-05, P3 ;  /* 0x38b1e96a031f7808 */ /* 0x000fe20001800000 */
[----:B------:R-:W-:Y:S01]  /*112f0*/  FADD R24, R24, 1 ;  /* 0x3f80000018187421 */ /* 0x000fe20000000000 */
[----:B------:R-:W-:Y:S02]  /*11300*/  FSEL R33, -R20, -0.00082130916416645050049, P3 ;  /* 0xba574d2014217808 */ /* 0x000fe40001800100 */
[----:B------:R-:W-:Y:S01]  /*11310*/  @P5 LOP3.LUT R26, R35, 0x80000000, R42, 0xb8, !PT ;  /* 0x80000000231a5812 */ /* 0x000fe200078eb82a */
[----:B------:R-:W-:Y:S01]  /*11320*/  FMUL R24, R24, R13 ;  /* 0x0000000d18187220 */ /* 0x000fe20000400000 */
[----:B------:R-:W-:Y:S01]  /*11330*/  FSEL R32, |R49|, R32, P4 ;  /* 0x0000002031207208 */ /* 0x000fe20002000200 */
[----:B------:R-:W-:Y:S01]  /*11340*/  FFMA R31, R30, R31, R33 ;  /* 0x0000001f1e1f7223 */ /* 0x000fe20000000021 */
[----:B------:R-:W-:Y:S01]  /*11350*/  FSEL R35, R3, 8.4834944573231041431e-05, P4 ;  /* 0x38b1e96a03237808 */ /* 0x000fe20002000000 */
[----:B------:R-:W-:Y:S01]  /*11360*/  FADD R26, R26, 1 ;  /* 0x3f8000001a1a7421 */ /* 0x000fe20000000000 */
[----:B------:R-:W-:-:S02]  /*11370*/  FSEL R37, -R20, -0.00082130916416645050049, P4 ;  /* 0xba574d2014257808 */ /* 0x000fc40002000100 */
[----:B------:R-:W-:Y:S02]  /*11380*/  FSETP.GE.AND P5, PT, |R44|, 1.0029599666595458984, PT ;  /* 0x3f8060fe2c00780b */ /* 0x000fe40003fa6200 */
[----:B------:R-:W-:Y:S01]  /*11390*/  FSEL R33, R21, 0.0052134888246655464172, P3 ;  /* 0x3baad5ea15217808 */ /* 0x000fe20001800000 */
[----:B------:R-:W-:Y:S01]  /*113a0*/  FFMA R37, R32, R35, R37 ;  /* 0x0000002320257223 */ /* 0x000fe20000000025 */
[----:B------:R-:W-:Y:S02]  /*113b0*/  FSEL R36, |R44|, R34, P5 ;  /* 0x000000222c247208 */ /* 0x000fe40002800200 */
[----:B------:R-:W-:Y:S01]  /*113c0*/  FSEL R41, R3, 8.4834944573231041431e-05, P5 ;  /* 0x38b1e96a03297808 */ /* 0x000fe20002800000 */
[----:B------:R-:W-:Y:S01]  /*113d0*/  FFMA R31, R30, R31, R33 ;  /* 0x0000001f1e1f7223 */ /* 0x000fe20000000021 */
[----:B------:R-:W-:Y:S02]  /*113e0*/  FSEL R43, -R20, -0.00082130916416645050049, P5 ;  /* 0xba574d20142b7808 */ /* 0x000fe40002800100 */
[----:B------:R-:W-:-:S02]  /*113f0*/  FSEL R39, R21, 0.0052134888246655464172, P4 ;  /* 0x3baad5ea15277808 */ /* 0x000fc40002000000 */
        /* <DEDUP_REMOVED lines=16> */
[----:B------:R-:W-:Y:S01]  /*11500*/  FSEL R43, -R23, -0.026868773624300956726, P5 ;  /* 0xbcdc1be7172b7808 */ /* 0x000fe20002800100 */
[----:B------:R-:W-:Y:S01]  /*11510*/  FFMA R30, R30, R31, R33 ;  /* 0x0000001f1e1e7223 */ /* 0x000fe20000000021 */
[----:B------:R-:W-:Y:S01]  /*11520*/  FSEL R31, R159, 0.12837915122509002686, P4 ;  /* 0x3e0375d39f1f7808 */ /* 0x000fe20002000000 */
[----:B------:R-:W-:Y:S01]  /*11530*/  FFMA R37, R32, R37, R39 ;  /* 0x0000002520257223 */ /* 0x000fe20000000027 */
[----:B------:R-:W-:Y:S01]  /*11540*/  FSEL R35, -|R47|, R47, P3 ;  /* 0x0000002f2f237208 */ /* 0x000fe20001800300 */
[----:B------:R-:W-:Y:S01]  /*11550*/  FFMA R43, R36, R45, R43 ;  /* 0x0000002d242b7223 */ /* 0x000fe2000000002b */
[----:B------:R-:W-:Y:S01]  /*11560*/  FSEL R41, R157, 0.11284004896879196167, P5 ;  /* 0x3de718af9d297808 */ /* 0x000fe20002800000 */
[----:B------:R-:W-:Y:S01]  /*11570*/  FFMA R31, R32, R37, R31 ;  /* 0x00000025201f7223 */ /* 0x000fe2000000001f */
[----:B------:R-:W-:Y:S01]  /*11580*/  FSEL R32, -|R49|, R49, P4 ;  /* 0x0000003131207208 */ /* 0x000fe20002000300 */
[----:B------:R-:W-:Y:S01]  /*11590*/  FFMA R30, R30, R35, R35 ;  /* 0x000000231e1e7223 */ /* 0x000fe20000000023 */
[----:B------:R-:W-:Y:S01]  /*115a0*/  FSEL R33, R158, -0.37612664699554443359, P5 ;  /* 0xbec093ac9e217808 */ /* 0x000fe20002800000 */
[C---:B------:R-:W-:Y:S01]  /*115b0*/  FFMA R41, R36.reuse, R43, R41 ;  /* 0x0000002b24297223 */ /* 0x040fe20000000029 */
[----:B------:R-:W-:Y:S01]  /*115c0*/  FSEL R38, R159, 0.12837915122509002686, P5 ;  /* 0x3e0375d39f267808 */ /* 0x000fe20002800000 */
[----:B------:R-:W-:Y:S01]  /*115d0*/  FFMA R31, R31, R32, R32 ;  /* 0x000000201f1f7223 */ /* 0x000fe20000000020 */
[----:B------:R-:W1:Y:S01]  /*115e0*/  @P3 MUFU.EX2 R34, R30 ;  /* 0x0000001e00223308 */ /* 0x000e620000000800 */
[----:B------:R-:W-:Y:S01]  /*115f0*/  FFMA R33, R36, R41, R33 ;  /* 0x0000002924217223 */ /* 0x000fe20000000021 */
[----:B------:R-:W-:Y:S01]  /*11600*/  FSEL R32, -|R44|, R44, P5 ;  /* 0x0000002c2c207208 */ /* 0x000fe20002800300 */
[----:B------:R-:W-:Y:S01]  /*11610*/  FMUL R39, R155, R144 ;  /* 0x000000909b277220 */ /* 0x000fe20000400000 */
[----:B------:R-:W-:-:S02]  /*11620*/  HADD2.F32 R35, -RZ, R8.H1_H1 ;  /* 0x30000008ff237230 */ /* 0x000fc40000004100 */
[----:B------:R-:W-:Y:S01]  /*11630*/  FFMA R33, R36, R33, R38 ;  /* 0x0000002124217223 */ /* 0x000fe20000000026 */
[----:B------:R-:W-:Y:S01]  /*11640*/  FMUL R36, R155, R145 ;  /* 0x000000919b247220 */ /* 0x000fe20000400000 */
[--C-:B------:R-:W-:Y:S01]  /*11650*/  HADD2.F32 R37, -RZ, R9.reuse.H0_H0 ;  /* 0x20000009ff257230 */ /* 0x100fe20000004100 */
[----:B------:R-:W2:Y:S01]  /*11660*/  @P4 MUFU.EX2 R40, R31 ;  /* 0x0000001f00284308 */ /* 0x000ea20000000800 */
[----:B------:R-:W-:Y:S01]  /*11670*/  FFMA R32, R33, R32, R32 ;  /* 0x0000002021207223 */ /* 0x000fe20000000020 */
[----:B------:R-:W-:Y:S02]  /*11680*/  HADD2.F32 R33, -RZ, R8.H0_H0 ;  /* 0x20000008ff217230 */ /* 0x000fe40000004100 */
[----:B------:R-:W-:Y:S01]  /*11690*/  FFMA R8, R154, R35, R36 ;  /* 0x000000239a087223 */ /* 0x000fe20000000024 */
[----:B------:R-:W-:-:S03]  /*116a0*/  HADD2.F32 R9, -RZ, R9.H1_H1 ;  /* 0x30000009ff097230 */ /* 0x000fc60000004100 */
[----:B------:R-:W3:Y:S01]  /*116b0*/  @P5 MUFU.EX2 R41, R32 ;  /* 0x0000002000295308 */ /* 0x000ee20000000800 */
[----:B-1----:R-:W-:Y:S01]  /*116c0*/  @P3 FADD R38, -R34, 1 ;  /* 0x3f80000022263421 */ /* 0x002fe20000000100 */
[C---:B------:R-:W-:Y:S01]  /*116d0*/  FFMA R34, R154.reuse, R33, R39 ;  /* 0x000000219a227223 */ /* 0x040fe20000000027 */
[C---:B------:R-:W-:Y:S01]  /*116e0*/  FFMA R33, R154.reuse, R37, R146 ;  /* 0x000000259a217223 */ /* 0x040fe20000000092 */
[----:B------:R-:W-:Y:S02]  /*116f0*/  FFMA R147, R154, R9, R147 ;  /* 0x000000099a937223 */ /* 0x000fe40000000093 */
[----:B------:R-:W-:Y:S01]  /*11700*/  FMUL R45, R34, 0.70710676908493041992 ;  /* 0x3f3504f3222d7820 */ /* 0x000fe20000400000 */
[----:B------:R-:W-:Y:S01]  /*11710*/  @P3 LOP3.LUT R30, R38, 0x80000000, R47, 0xb8, !PT ;  /* 0x80000000261e3812 */ /* 0x000fe200078eb82f */
[----:B------:R-:W-:Y:S01]  /*11720*/  FMUL R52, R33, 0.70710676908493041992 ;  /* 0x3f3504f321347820 */ /* 0x000fe20000400000 */
[----:B--2---:R-:W-:Y:S01]  /*11730*/  @P4 FADD R40, -R40, 1 ;  /* 0x3f80000028284421 */ /* 0x004fe20000000100 */
[C---:B------:R-:W-:Y:S01]  /*11740*/  FMUL R35, R45.reuse, R45 ;  /* 0x0000002d2d237220 */ /* 0x040fe20000400000 */
[----:B------:R-:W-:Y:S01]  /*11750*/  FSETP.GE.AND P3, PT, |R45|, 1.0029599666595458984, PT ;  /* 0x3f8060fe2d00780b */ /* 0x000fe20003f66200 */
[----:B------:R-:W-:-:S02]  /*11760*/  FADD R30, R30, 1 ;  /* 0x3f8000001e1e7421 */ /* 0x000fc40000000000 */
[----:B------:R-:W-:Y:S01]  /*11770*/  @P4 LOP3.LUT R31, R40, 0x80000000, R49, 0xb8, !PT ;  /* 0x80000000281f4812 */ /* 0x000fe200078eb831 */
[----:B------:R-:W-:Y:S01]  /*11780*/  FMUL R49, R8, 0.70710676908493041992 ;  /* 0x3f3504f308317820 */ /* 0x000fe20000400000 */
[----:B------:R-:W-:Y:S01]  /*11790*/  FSEL R35, |R45|, R35, P3 ;  /* 0x000000232d237208 */ /* 0x000fe20001800200 */
[----:B---3--:R-:W-:Y:S01]  /*117a0*/  @P5 FADD R41, -R41, 1 ;  /* 0x3f80000029295421 */ /* 0x008fe20000000100 */
[----:B------:R-:W-:Y:S01]  /*117b0*/  FSEL R36, R3, 8.4834944573231041431e-05, P3 ;  /* 0x38b1e96a03247808 */ /* 0x000fe20001800000 */
[C---:B------:R-:W-:Y:S01]  /*117c0*/  FMUL R37, R49.reuse, R49 ;  /* 0x0000003131257220 */ /* 0x040fe20000400000 */
[----:B------:R-:W-:Y:S01]  /*117d0*/  FSETP.GE.AND P4, PT, |R49|, 1.0029599666595458984, PT ;  /* 0x3f8060fe3100780b */ /* 0x000fe20003f86200 */
[----:B------:R-:W-:Y:S01]  /*117e0*/  FADD R31, R31, 1 ;  /* 0x3f8000001f1f7421 */ /* 0x000fe20000000000 */
[----:B------:R-:W-:Y:S01]  /*117f0*/  FSEL R38, -R20, -0.00082130916416645050049, P3 ;  /* 0xba574d2014267808 */ /* 0x000fe20001800100 */
[----:B------:R-:W-:Y:S01]  /*11800*/  FMUL R8, R8, 0.5 ;  /* 0x3f00000008087820 */ /* 0x000fe20000400000 */
[----:B------:R-:W-:Y:S01]  /*11810*/  @P5 LOP3.LUT R32, R41, 0x80000000, R44, 0xb8, !PT ;  /* 0x8000000029205812 */ /* 0x000fe200078eb82c */
[----:B------:R-:W-:Y:S01]  /*11820*/  FMUL R41, R52, R52 ;  /* 0x0000003434297220 */ /* 0x000fe20000400000 */
[----:B------:R-:W-:Y:S01]  /*11830*/  FSEL R39, |R49|, R37, P4 ;  /* 0x0000002531277208 */ /* 0x000fe20002000200 */
[----:B------:R-:W-:Y:S01]  /*11840*/  FFMA R36, R35, R36, R38 ;  /* 0x0000002423247223 */ /* 0x000fe20000000026 */
[----:B------:R-:W-:Y:S01]  /*11850*/  FSEL R40, R3, 8.4834944573231041431e-05, P4 ;  /* 0x38b1e96a03287808 */ /* 0x000fe20002000000 */
[----:B------:R-:W-:Y:S01]  /*11860*/  FADD R32, R32, 1 ;  /* 0x3f80000020207421 */ /* 0x000fe20000000000 */
[----:B------:R-:W-:-:S02]  /*11870*/  FSEL R42, -R20, -0.00082130916416645050049, P4 ;  /* 0xba574d20142a7808 */ /* 0x000fc40002000100 */
[----:B------:R-:W-:Y:S01]  /*11880*/  FSETP.GE.AND P5, PT, |R52|, 1.0029599666595458984, PT ;  /* 0x3f8060fe3400780b */ /* 0x000fe20003fa6200 */
[----:B------:R-:W-:Y:S01]  /*11890*/  FMUL R32, R32, R27 ;  /* 0x0000001b20207220 */ /* 0x000fe20000400000 */
        /* <DEDUP_REMOVED lines=19> */
[----:B------:R-:W-:Y:S01]  /*119d0*/  FSEL R48, -R23, -0.026868773624300956726, P5 ;  /* 0xbcdc1be717307808 */ /* 0x000fe20002800100 */
[----:B------:R-:W-:Y:S01]  /*119e0*/  FFMA R36, R35, R36, R40 ;  /* 0x0000002423247223 */ /* 0x000fe20000000028 */
[----:B------:R-:W-:Y:S01]  /*119f0*/  FSEL R38, R159, 0.12837915122509002686, P3 ;  /* 0x3e0375d39f267808 */ /* 0x000fe20001800000 */
        /* <DEDUP_REMOVED lines=15> */
[----:B------:R-:W-:-:S02]  /*11af0*/  HADD2.F32 R39, -RZ, R10.H0_H0 ;  /* 0x2000000aff277230 */ /* 0x000fc40000004100 */
[----:B------:R-:W-:Y:S01]  /*11b00*/  FFMA R35, R38, R35, R35 ;  /* 0x0000002326237223 */ /* 0x000fe20000000023 */
[----:B------:R-:W1:Y:S01]  /*11b10*/  @P3 MUFU.EX2 R40, R36 ;  /* 0x0000002400283308 */ /* 0x000e620000000800 */
[----:B------:R-:W-:Y:S01]  /*11b20*/  FFMA R37, R41, R42, R37 ;  /* 0x0000002a29257223 */ /* 0x000fe20000000025 */
[----:B------:R-:W-:Y:S01]  /*11b30*/  FSEL R38, -|R52|, R52, P5 ;  /* 0x0000003434267208 */ /* 0x000fe20002800300 */
[----:B------:R-:W-:Y:S01]  /*11b40*/  FFMA R148, R154, R39, R148 ;  /* 0x000000279a947223 */ /* 0x000fe20000000094 */
[----:B------:R-:W-:-:S03]  /*11b50*/  HADD2.F32 R41, -RZ, R10.H1_H1 ;  /* 0x3000000aff297230 */ /* 0x000fc60000004100 */
[----:B------:R-:W-:Y:S01]  /*11b60*/  FFMA R37, R37, R38, R38 ;  /* 0x0000002625257223 */ /* 0x000fe20000000026 */
[----:B------:R-:W2:Y:S01]  /*11b70*/  @P4 MUFU.EX2 R42, R35 ;  /* 0x00000023002a4308 */ /* 0x000ea20000000800 */
[----:B------:R-:W-:Y:S01]  /*11b80*/  FMUL R38, R155, R149 ;  /* 0x000000959b267220 */ /* 0x000fe20000400000 */
[----:B------:R-:W-:-:S03]  /*11b90*/  FMUL R54, R148, 0.70710676908493041992 ;  /* 0x3f3504f394367820 */ /* 0x000fc60000400000 */
[----:B------:R-:W-:Y:S01]  /*11ba0*/  FFMA R47, R154, R41, R38 ;  /* 0x000000299a2f7223 */ /* 0x000fe20000000026 */
[----:B------:R-:W-:Y:S02]  /*11bb0*/  FMUL R39, R54, R54 ;  /* 0x0000003636277220 */ /* 0x000fe40000400000 */
[----:B------:R-:W3:Y:S01]  /*11bc0*/  @P5 MUFU.EX2 R43, R37 ;  /* 0x00000025002b5308 */ /* 0x000ee20000000800 */
[----:B-1----:R-:W-:Y:S01]  /*11bd0*/  @P3 FADD R40, -R40, 1 ;  /* 0x3f80000028283421 */ /* 0x002fe20000000100 */
[----:B------:R-:W-:-:S04]  /*11be0*/  FMUL R56, R47, 0.70710676908493041992 ;  /* 0x3f3504f32f387820 */ /* 0x000fc80000400000 */
[----:B------:R-:W-:Y:S01]  /*11bf0*/  @P3 LOP3.LUT R36, R40, 0x80000000, R45, 0xb8, !PT ;  /* 0x8000000028243812 */ /* 0x000fe200078eb82d */
[----:B--2---:R-:W-:-:S04]  /*11c00*/  @P4 FADD R42, -R42, 1 ;  /* 0x3f8000002a2a4421 */ /* 0x004fc80000000100 */
[----:B------:R-:W-:Y:S01]  /*11c10*/  FADD R36, R36, 1 ;  /* 0x3f80000024247421 */ /* 0x000fe20000000000 */
[----:B------:R-:W-:Y:S01]  /*11c20*/  @P4 LOP3.LUT R35, R42, 0x80000000, R49, 0xb8, !PT ;  /* 0x800000002a234812 */ /* 0x000fe200078eb831 */
[----:B------:R-:W-:Y:S01]  /*11c30*/  FMUL R49, R147, 0.70710676908493041992 ;  /* 0x3f3504f393317820 */ /* 0x000fe20000400000 */
[C---:B------:R-:W-:Y:S01]  /*11c40*/  FSETP.GE.AND P4, PT, |R54|.reuse, 1.0029599666595458984, PT ;  /* 0x3f8060fe3600780b */ /* 0x040fe20003f86200 */
[----:B---3--:R-:W-:Y:S02]  /*11c50*/  @P5 FADD R43, -R43, 1 ;  /* 0x3f8000002b2b5421 */ /* 0x008fe40000000100 */
[C---:B------:R-:W-:Y:S01]  /*11c60*/  FMUL R9, R49.reuse, R49 ;  /* 0x0000003131097220 */ /* 0x040fe20000400000 */
[----:B------:R-:W-:Y:S01]  /*11c70*/  FSETP.GE.AND P3, PT, |R49|, 1.0029599666595458984, PT ;  /* 0x3f8060fe3100780b */ /* 0x000fe20003f66200 */
[----:B------:R-:W-:Y:S01]  /*11c80*/  FADD R35, R35, 1 ;  /* 0x3f80000023237421 */ /* 0x000fe20000000000 */
[----:B------:R-:W-:Y:S02]  /*11c90*/  FSEL R41, |R54|, R39, P4 ;  /* 0x0000002736297208 */ /* 0x000fe40002000200 */
[----:B------:R-:W-:Y:S01]  /*11ca0*/  FSEL R9, |R49|, R9, P3 ;  /* 0x0000000931097208 */ /* 0x000fe20001800200 */
[----:B------:R-:W-:Y:S01]  /*11cb0*/  FMUL R35, R35, R8 ;  /* 0x0000000823237220 */ /* 0x000fe20000400000 */
[----:B------:R-:W-:-:S02]  /*11cc0*/  FSEL R10, R3, 8.4834944573231041431e-05, P3 ;  /* 0x38b1e96a030a7808 */ /* 0x000fc40001800000 */
[C---:B------:R-:W-:Y:S02]  /*11cd0*/  FSEL R38, -R20.reuse, -0.00082130916416645050049, P3 ;  /* 0xba574d2014267808 */ /* 0x040fe40001800100 */
[----:B------:R-:W-:Y:S02]  /*11ce0*/  FSEL R40, R3, 8.4834944573231041431e-05, P4 ;  /* 0x38b1e96a03287808 */ /* 0x000fe40002000000 */
[----:B------:R-:W-:Y:S01]  /*11cf0*/  FSEL R42, -R20, -0.00082130916416645050049, P4 ;  /* 0xba574d20142a7808 */ /* 0x000fe20002000100 */
[----:B------:R-:W-:Y:S01]  /*11d00*/  FFMA R10, R9, R10, R38 ;  /* 0x0000000a090a7223 */ /* 0x000fe20000000026 */
[----:B------:R-:W-:Y:S01]  /*11d10*/  @P5 LOP3.LUT R37, R43, 0x80000000, R52, 0xb8, !PT ;  /* 0x800000002b255812 */ /* 0x000fe200078eb834 */
[C---:B------:R-:W-:Y:S01]  /*11d20*/  FMUL R43, R56.reuse, R56 ;  /* 0x00000038382b7220 */ /* 0x040fe20000400000 */
[----:B------:R-:W-:Y:S01]  /*11d30*/  FSEL R38, R21, 0.0052134888246655464172, P3 ;  /* 0x3baad5ea15267808 */ /* 0x000fe20001800000 */
[----:B------:R-:W-:Y:S01]  /*11d40*/  FFMA R42, R41, R40, R42 ;  /* 0x00000028292a7223 */ /* 0x000fe2000000002a */
[C---:B------:R-:W-:Y:S01]  /*11d50*/  FSETP.GE.AND P5, PT, |R56|.reuse, 1.0029599666595458984, PT ;  /* 0x3f8060fe3800780b */ /* 0x040fe20003fa6200 */
[----:B------:R-:W-:Y:S01]  /*11d60*/  FADD R37, R37, 1 ;  /* 0x3f80000025257421 */ /* 0x000fe20000000000 */
        /* <DEDUP_REMOVED lines=39> */
[----:B------:R-:W-:-:S02]  /*11fe0*/  HADD2.F32 R39, -RZ, R11.H0_H0 ;  /* 0x2000000bff277230 */ /* 0x000fc40000004100 */
[C---:B------:R-:W-:Y:S01]  /*11ff0*/  FMUL R41, R155.reuse, R150 ;  /* 0x000000969b297220 */ /* 0x040fe20000400000 */
[--C-:B------:R-:W-:Y:S02]  /*12000*/  HADD2.F32 R11, -RZ, R4.reuse.H1_H1 ;  /* 0x30000004ff0b7230 */ /* 0x100fe40000004100 */
[----:B------:R-:W-:Y:S01]  /*12010*/  FFMA R44, R10, R9, R9 ;  /* 0x000000090a2c7223 */ /* 0x000fe20000000009 */
[----:B------:R-:W2:Y:S01]  /*12020*/  @P4 MUFU.EX2 R43, R42 ;  /* 0x0000002a002b4308 */ /* 0x000ea20000000800 */
[----:B------:R-:W-:Y:S02]  /*12030*/  HADD2.F32 R9, -RZ, R4.H0_H0 ;  /* 0x20000004ff097230 */ /* 0x000fe40000004100 */
[C---:B------:R-:W-:Y:S01]  /*12040*/  FFMA R48, R154.reuse, R39, R41 ;  /* 0x000000279a307223 */ /* 0x040fe20000000029 */
[----:B------:R-:W-:Y:S02]  /*12050*/  FMUL R10, R155, R137 ;  /* 0x000000899b0a7220 */ /* 0x000fe40000400000 */
[----:B------:R-:W-:Y:S01]  /*12060*/  FFMA R136, R154, R9, R136 ;  /* 0x000000099a887223 */ /* 0x000fe20000000088 */
[----:B------:R-:W-:Y:S01]  /*12070*/  FMUL R50, R48, 0.70710676908493041992 ;  /* 0x3f3504f330327820 */ /* 0x000fe20000400000 */
[----:B------:R-:W3:Y:S01]  /*12080*/  @P5 MUFU.EX2 R45, R44 ;  /* 0x0000002c002d5308 */ /* 0x000ee20000000800 */
[----:B-1----:R-:W-:Y:S01]  /*12090*/  @P3 FADD R38, -R38, 1 ;  /* 0x3f80000026263421 */ /* 0x002fe20000000100 */
[----:B------:R-:W-:Y:S01]  /*120a0*/  FFMA R46, R154, R11, R10 ;  /* 0x0000000b9a2e7223 */ /* 0x000fe2000000000a */
[----:B------:R-:W-:-:S03]  /*120b0*/  FMUL R9, R50, R50 ;  /* 0x0000003232097220 */ /* 0x000fc60000400000 */
[----:B------:R-:W-:Y:S01]  /*120c0*/  @P3 LOP3.LUT R40, R38, 0x80000000, R49, 0xb8, !PT ;  /* 0x8000000026283812 */ /* 0x000fe200078eb831 */
[----:B------:R-:W-:Y:S01]  /*120d0*/  FMUL R49, R136, 0.70710676908493041992 ;  /* 0x3f3504f388317820 */ /* 0x000fe20000400000 */
[----:B------:R-:W-:Y:S01]  /*120e0*/  FMUL R51, R46, 0.70710676908493041992 ;  /* 0x3f3504f32e337820 */ /* 0x000fe20000400000 */
[----:B--2---:R-:W-:Y:S02]  /*120f0*/  @P4 FADD R43, -R43, 1 ;  /* 0x3f8000002b2b4421 */ /* 0x004fe40000000100 */
[C---:B------:R-:W-:Y:S01]  /*12100*/  FMUL R4, R49.reuse, R49 ;  /* 0x0000003131047220 */ /* 0x040fe20000400000 */
[----:B------:R-:W-:Y:S01]  /*12110*/  FSETP.GE.AND P3, PT, |R49|, 1.0029599666595458984, PT ;  /* 0x3f8060fe3100780b */ /* 0x000fe20003f66200 */
[----:B------:R-:W-:Y:S01]  /*12120*/  FMUL R10, R51, R51 ;  /* 0x00000033330a7220 */ /* 0x000fe20000400000 */
[----:B------:R-:W-:Y:S01]  /*12130*/  @P4 LOP3.LUT R42, R43, 0x80000000, R54, 0xb8, !PT ;  /* 0x800000002b2a4812 */ /* 0x000fe200078eb836 */
[----:B------:R-:W-:Y:S01]  /*12140*/  FADD R40, R40, 1 ;  /* 0x3f80000028287421 */ /* 0x000fe20000000000 */
[----:B------:R-:W-:Y:S01]  /*12150*/  FSETP.GE.AND P4, PT, |R51|, 1.0029599666595458984, PT ;  /* 0x3f8060fe3300780b */ /* 0x000fe20003f86200 */
[----:B---3--:R-:W-:Y:S01]  /*12160*/  @P5 FADD R45, -R45, 1 ;  /* 0x3f8000002d2d5421 */ /* 0x008fe20000000100 */
[----:B------:R-:W-:Y:S01]  /*12170*/  FSEL R4, |R49|, R4, P3 ;  /* 0x0000000431047208 */ /* 0x000fe20001800200 */
[----:B------:R-:W-:Y:S01]  /*12180*/  FADD R42, R42, 1 ;  /* 0x3f8000002a2a7421 */ /* 0x000fe20000000000 */
[----:B------:R-:W-:-:S02]  /*12190*/  FSEL R11, -R20, -0.00082130916416645050049, P3 ;  /* 0xba574d20140b7808 */ /* 0x000fc40001800100 */
[----:B------:R-:W-:Y:S02]  /*121a0*/  @P5 LOP3.LUT R44, R45, 0x80000000, R56, 0xb8, !PT ;  /* 0x800000002d2c5812 */ /* 0x000fe400078eb838 */
[----:B------:R-:W-:Y:S02]  /*121b0*/  FSETP.GE.AND P5, PT, |R50|, 1.0029599666595458984, PT ;  /* 0x3f8060fe3200780b */ /* 0x000fe40003fa6200 */
[----:B------:R-:W-:Y:S01]  /*121c0*/  FSEL R10, |R51|, R10, P4 ;  /* 0x0000000a330a7208 */ /* 0x000fe20002000200 */
[----:B------:R-:W-:Y:S01]  /*121d0*/  FADD R44, R44, 1 ;  /* 0x3f8000002c2c7421 */ /* 0x000fe20000000000 */
[----:B------:R-:W-:Y:S02]  /*121e0*/  FSEL R38, |R50|, R9, P5 ;  /* 0x0000000932267208 */ /* 0x000fe40002800200 */
[----:B------:R-:W-:Y:S02]  /*121f0*/  FSEL R39, R3, 8.4834944573231041431e-05, P5 ;  /* 0x38b1e96a03277808 */ /* 0x000fe40002800000 */
[----:B------:R-:W-:-:S02]  /*12200*/  FSEL R41, -R20, -0.00082130916416645050049, P5 ;  /* 0xba574d2014297808 */ /* 0x000fc40002800100 */
[----:B------:R-:W-:-:S03]  /*12210*/  FSEL R9, R3, 8.4834944573231041431e-05, P3 ;  /* 0x38b1e96a03097808 */ /* 0x000fc60001800000 */
[----:B------:R-:W-:Y:S01]  /*12220*/  FFMA R43, R38, R39, R41 ;  /* 0x00000027262b7223 */ /* 0x000fe20000000029 */
[----:B------:R-:W-:Y:S01]  /*12230*/  FSEL R39, R3, 8.4834944573231041431e-05, P4 ;  /* 0x38b1e96a03277808 */ /* 0x000fe20002000000 */
[----:B------:R-:W-:Y:S01]  /*12240*/  FFMA R9, R4, R9, R11 ;  /* 0x0000000904097223 */ /* 0x000fe2000000000b */
[----:B------:R-:W-:Y:S02]  /*12250*/  FSEL R41, -R20, -0.00082130916416645050049, P4 ;  /* 0xba574d2014297808 */ /* 0x000fe40002000100 */
[C---:B------:R-:W-:Y:S02]  /*12260*/  FSEL R11, R21.reuse, 0.0052134888246655464172, P5 ;  /* 0x3baad5ea150b7808 */ /* 0x040fe40002800000 */
[C---:B------:R-:W-:Y:S01]  /*12270*/  FSEL R3, R21.reuse, 0.0052134888246655464172, P3 ;  /* 0x3baad5ea15037808 */ /* 0x040fe20001800000 */
[----:B------:R-:W-:Y:S01]  /*12280*/  FFMA R39, R10, R39, R41 ;  /* 0x000000270a277223 */ /* 0x000fe20000000029 */
[----:B------:R-:W-:Y:S01]  /*12290*/  FSEL R21, R21, 0.0052134888246655464172, P4 ;  /* 0x3baad5ea15157808 */ /* 0x000fe20002000000 */
[----:B------:R-:W-:Y:S01]  /*122a0*/  FFMA R11, R38, R43, R11 ;  /* 0x0000002b260b7223 */ /* 0x000fe2000000000b */
[C---:B------:R-:W-:Y:S01]  /*122b0*/  FSEL R41, -R23.reuse, -0.026868773624300956726, P5 ;  /* 0xbcdc1be717297808 */ /* 0x040fe20002800100 */
[----:B------:R-:W-:Y:S01]  /*122c0*/  FFMA R3, R4, R9, R3 ;  /* 0x0000000904037223 */ /* 0x000fe20000000003 */
[----:B------:R-:W-:Y:S01]  /*122d0*/  FSEL R9, -R23, -0.026868773624300956726, P3 ;  /* 0xbcdc1be717097808 */ /* 0x000fe20001800100 */
[----:B------:R-:W-:Y:S01]  /*122e0*/  FFMA R21, R10, R39, R21 ;  /* 0x000000270a157223 */ /* 0x000fe20000000015 */
[C---:B------:R-:W-:Y:S01]  /*122f0*/  FSEL R39, R157.reuse, 0.11284004896879196167, P5 ;  /* 0x3de718af9d277808 */ /* 0x040fe20002800000 */
[----:B------:R-:W-:Y:S01]  /*12300*/  FFMA R41, R38, R11, R41 ;  /* 0x0000000b26297223 */ /* 0x000fe20000000029 */
[----:B------:R-:W-:Y:S01]  /*12310*/  FSEL R11, R157, 0.11284004896879196167, P3 ;  /* 0x3de718af9d0b7808 */ /* 0x000fe20001800000 */
[----:B------:R-:W-:Y:S01]  /*12320*/  FFMA R3, R4, R3, R9 ;  /* 0x0000000304037223 */ /* 0x000fe20000000009 */
[----:B------:R-:W-:Y:S01]  /*12330*/  FSEL R9, R158, -0.37612664699554443359, P5 ;  /* 0xbec093ac9e097808 */ /* 0x000fe20002800000 */
[----:B------:R-:W-:Y:S01]  /*12340*/  FFMA R39, R38, R41, R39 ;  /* 0x0000002926277223 */ /* 0x000fe20000000027 */
[----:B------:R-:W-:Y:S01]  /*12350*/  FSEL R23, -R23, -0.026868773624300956726, P4 ;  /* 0xbcdc1be717177808 */ /* 0x000fe20002000100 */
[----:B------:R-:W-:Y:S01]  /*12360*/  FFMA R3, R4, R3, R11 ;  /* 0x0000000304037223 */ /* 0x000fe2000000000b */
[----:B------:R-:W-:Y:S01]  /*12370*/  FSEL R11, R159, 0.12837915122509002686, P5 ;  /* 0x3e0375d39f0b7808 */ /* 0x000fe20002800000 */
[----:B------:R-:W-:Y:S01]  /*12380*/  FFMA R39, R38, R39, R9 ;  /* 0x0000002726277223 */ /* 0x000fe20000000009 */
[----:B------:R-:W-:Y:S01]  /*12390*/  FSEL R9, R158, -0.37612664699554443359, P3 ;  /* 0xbec093ac9e097808 */ /* 0x000fe20001800000 */
        /* <DEDUP_REMOVED lines=16> */
[----:B------:R-:W-:-:S04]  /*124a0*/  FFMA R9, R10, R9, R20 ;  /* 0x000000090a097223 */ /* 0x000fc80000000014 */
[----:B------:R-:W-:-:S03]  /*124b0*/  FFMA R9, R9, R38, R38 ;  /* 0x0000002609097223 */ /* 0x000fc60000000026 */
[----:B------:R-:W2:Y:S08]  /*124c0*/  @P3 MUFU.EX2 R4, R3 ;  /* 0x0000000300043308 */ /* 0x000eb00000000800 */
[----:B------:R-:W3:Y:S01]  /*124d0*/  @P4 MUFU.EX2 R10, R9 ;  /* 0x00000009000a4308 */ /* 0x000ee20000000800 */
[----:B-1----:R-:W-:-:S05]  /*124e0*/  @P5 FADD R11, -R11, 1 ;  /* 0x3f8000000b0b5421 */ /* 0x002fca0000000100 */
[----:B------:R-:W-:Y:S01]  /*124f0*/  @P5 LOP3.LUT R39, R11, 0x80000000, R50, 0xb8, !PT ;  /* 0x800000000b275812 */ /* 0x000fe200078eb832 */
[----:B------:R-:W-:Y:S01]  /*12500*/  FMUL R11, R12, 0.5 ;  /* 0x3f0000000c0b7820 */ /* 0x000fe20000400000 */
[----:B--2---:R-:W-:-:S03]  /*12510*/  @P3 FADD R4, -R4, 1 ;  /* 0x3f80000004043421 */ /* 0x004fc60000000100 */
[----:B------:R-:W-:Y:S01]  /*12520*/  FMUL R11, R0, R11 ;  /* 0x0000000b000b7220 */ /* 0x000fe20000400000 */
[----:B------:R-:W-:Y:S01]  /*12530*/  FMUL R0, R7, 0.5 ;  /* 0x3f00000007007820 */ /* 0x000fe20000400000 */
[----:B------:R-:W-:Y:S01]  /*12540*/  FMUL R7, R34, 0.5 ;  /* 0x3f00000022077820 */ /* 0x000fe20000400000 */
[----:B------:R-:W-:Y:S01]  /*12550*/  @P3 LOP3.LUT R3, R4, 0x80000000, R49, 0xb8, !PT ;  /* 0x8000000004033812 */ /* 0x000fe200078eb831 */
[----:B------:R-:W-:Y:S01]  /*12560*/  FMUL R4, R5, 0.5 ;  /* 0x3f00000005047820 */ /* 0x000fe20000400000 */
[----:B------:R-:W-:Y:S01]  /*12570*/  FMUL R5, R14, 0.5 ;  /* 0x3f0000000e057820 */ /* 0x000fe20000400000 */
[----:B---3--:R-:W-:Y:S01]  /*12580*/  @P4 FADD R10, -R10, 1 ;  /* 0x3f8000000a0a4421 */ /* 0x008fe20000000100 */
[----:B------:R-:W-:Y:S01]  /*12590*/  FMUL R31, R31, R0 ;  /* 0x000000001f1f7220 */ /* 0x000fe20000400000 */
[----:B------:R-:W-:Y:S01]  /*125a0*/  FMUL R0, R33, 0.5 ;  /* 0x3f00000021007820 */ /* 0x000fe20000400000 */
[----:B------:R-:W-:Y:S01]  /*125b0*/  FMUL R26, R26, R5 ;  /* 0x000000051a1a7220 */ /* 0x000fe20000400000 */
[----:B------:R-:W-:Y:S01]  /*125c0*/  FMUL R5, R6, 0.5 ;  /* 0x3f00000006057820 */ /* 0x000fe20000400000 */
[----:B------:R-:W-:Y:S01]  /*125d0*/  @P4 LOP3.LUT R9, R10, 0x80000000, R51, 0xb8, !PT ;  /* 0x800000000a094812 */ /* 0x000fe200078eb833 */
[----:B------:R-:W-:Y:S01]  /*125e0*/  FMUL R37, R37, R0 ;  /* 0x0000000025257220 */ /* 0x000fe20000400000 */
[----:B------:R-:W-:Y:S01]  /*125f0*/  FMUL R15, R15, R4 ;  /* 0x000000040f0f7220 */ /* 0x000fe20000400000 */
[----:B------:R-:W-:Y:S01]  /*12600*/  FMUL R13, R30, R5 ;  /* 0x000000051e0d7220 */ /* 0x000fe20000400000 */
[----:B------:R-:W-:Y:S01]  /*12610*/  FMUL R5, R147, 0.5 ;  /* 0x3f00000093057820 */ /* 0x000fe20000400000 */
[----:B------:R-:W-:Y:S01]  /*12620*/  FMUL R0, R136, 0.5 ;  /* 0x3f00000088007820 */ /* 0x000fe20000400000 */
[----:B------:R-:W-:Y:S01]  /*12630*/  FADD R3, R3, 1 ;  /* 0x3f80000003037421 */ /* 0x000fe20000000000 */
[----:B------:R-:W-:Y:S01]  /*12640*/  FMUL R36, R36, R7 ;  /* 0x0000000724247220 */ /* 0x000fe20000400000 */
[----:B------:R-:W-:Y:S01]  /*12650*/  FMUL R40, R40, R5 ;  /* 0x0000000528287220 */ /* 0x000fe20000400000 */
[----:B------:R-:W-:Y:S01]  /*12660*/  FMUL R4, R46, 0.5 ;  /* 0x3f0000002e047820 */ /* 0x000fe20000400000 */
[----:B------:R-:W-:Y:S01]  /*12670*/  FADD R9, R9, 1 ;  /* 0x3f80000009097421 */ /* 0x000fe20000000000 */
[----:B------:R-:W-:Y:S01]  /*12680*/  FMUL R7, R148, 0.5 ;  /* 0x3f00000094077820 */ /* 0x000fe20000400000 */
[----:B------:R-:W-:Y:S01]  /*12690*/  FMUL R5, R47, 0.5 ;  /* 0x3f0000002f057820 */ /* 0x000fe20000400000 */
[----:B------:R-:W-:Y:S01]  /*126a0*/  FMUL R6, R48, 0.5 ;  /* 0x3f00000030067820 */ /* 0x000fe20000400000 */
[----:B------:R-:W-:Y:S01]  /*126b0*/  FADD R39, R39, 1 ;  /* 0x3f80000027277421 */ /* 0x000fe20000000000 */
[----:B------:R-:W-:Y:S01]  /*126c0*/  FMUL R0, R3, R0 ;  /* 0x0000000003007220 */ /* 0x000fe20000400000 */
        /* <DEDUP_REMOVED lines=31> */
.L_x_122:
[----:B------:R-:W-:Y:S05]  /*128c0*/  BSYNC B0 ;  /* 0x0000000000007941 */ /* 0x000fea0003800000 */
.L_x_121:
[----:B------:R-:W-:Y:S06]  /*128d0*/  BAR.SYNC.DEFER_BLOCKING 0x1, 0x100 ;  /* 0x0044000000007b1d */ /* 0x000fec0000010000 */
[----:B------:R-:W-:Y:S04]  /*128e0*/  BSSY B0, `(.L_x_123) ;  /* 0x0000009000007945 */ /* 0x000fe80003800000 */
[----:B------:R-:W-:Y:S05]  /*128f0*/  @P0 BRA `(.L_x_124) ;  /* 0x00000000001c0947 */ /* 0x000fea0003800000 */
[----:B------:R-:W-:-:S13]  /*12900*/  ISETP.NE.AND P0, PT, R171, 0x3, PT ;  /* 0x00000003ab00780c */ /* 0x000fda0003f05270 */
[----:B------:R-:W-:Y:S05]  /*12910*/  @!P0 BRA `(.L_x_125) ;  /* 0x0000000000048947 */ /* 0x000fea0003800000 */
[----:B------:R-:W-:Y:S01]  /*12920*/  BPT.TRAP 0x1 ;  /* 0x000000040000795c */ /* 0x000fe20000300000 */
.L_x_125:
[----:B------:R-:W-:-:S04]  /*12930*/  ULEA UR4, UR36, UR44, 0x3 ;  /* 0x0000002c24047291 */ /* 0x000fc8000f8e183f */
[----:B------:R-:W-:-:S04]  /*12940*/  UIADD3 UR4, UR4, 0x60, URZ ;  /* 0x0000006004047890 */ /* 0x000fc8000fffe03f */
[----:B------:R-:W-:-:S09]  /*12950*/  UPRMT UR4, UR50, 0x654, UR4 ;  /* 0x0000065432047896 */ /* 0x000fd20008000004 */
[----:B------:R-:W-:Y:S03]  /*12960*/  SYNCS.ARRIVE.TRANS64.RED.A1T0 RZ, [UR4], RZ ;  /* 0x000000ffffff79a7 */ /* 0x000fe60008100404 */
.L_x_124:
[----:B------:R-:W-:Y:S05]  /*12970*/  BSYNC B0 ;  /* 0x0000000000007941 */ /* 0x000fea0003800000 */
.L_x_123:
[----:B------:R-:W-:Y:S01]  /*12980*/  IADD3 R16, P0, R16, UR46, RZ ;  /* 0x0000002e10107c10 */ /* 0x000fe2000ff1e0ff */
[----:B------:R-:W-:Y:S01]  /*12990*/  ULDC.64 UR4, c[0x0][0x8f8] ;  /* 0x00023e0000047ab9 */ /* 0x000fe20000000a00 */
[----:B------:R-:W-:Y:S01]  /*129a0*/  UIADD3 UR36, UR36, 0x1, URZ ;  /* 0x0000000124247890 */ /* 0x000fe2000fffe03f */
[----:B------:R-:W-:Y:S01]  /*129b0*/  PRMT R0, RZ, 0x7610, R0 ;  /* 0x00007610ff007816 */ /* 0x000fe20000000000 */
[----:B------:R-:W-:Y:S01]  /*129c0*/  UMOV UR55, 0xffffffff ;  /* 0xffffffff00377882 */ /* 0x000fe20000000000 */
[----:B------:R-:W-:Y:S01]  /*129d0*/  IADD3.X R17, R17, UR38, RZ, P0, !PT ;  /* 0x0000002611117c10 */ /* 0x000fe200087fe4ff */
[----:B------:R-:W-:Y:S01]  /*129e0*/  UISETP.NE.AND UP0, UPT, UR36, 0x4, UPT ;  /* 0x000000042400788c */ /* 0x000fe2000bf05270 */
[----:B------:R-:W-:Y:S02]  /*129f0*/  ISETP.GE.U32.AND P0, PT, R16, UR4, PT ;  /* 0x0000000410007c0c */ /* 0x000fe4000bf06070 */
[----:B------:R-:W-:Y:S01]  /*12a00*/  MOV R23, 0xffffffff ;  /* 0xffffffff00177802 */ /* 0x000fe20000000f00 */
[----:B------:R-:W-:Y:S01]  /*12a10*/  USEL UR36, UR36, URZ, UP0 ;  /* 0x0000003f24247287 */ /* 0x000fe20008000000 */
[----:B------:R-:W-:-:S02]  /*12a20*/  ISETP.GE.U32.AND.EX P0, PT, R17, UR5, PT, P0 ;  /* 0x0000000511007c0c */ /* 0x000fc4000bf06100 */
[----:B------:R-:W-:-:S11]  /*12a30*/  MOV R157, 0xffffffff ;  /* 0xffffffff009d7802 */ /* 0x000fd60000000f00 */
[----:B------:R-:W-:Y:S05]  /*12a40*/  @P0 BRA `(.L_x_126) ;  /* 0x0000000400680947 */ /* 0x000fea0003800000 */
[----:B------:R-:W2:Y:S01]  /*12a50*/  S2R R12, SR_CTAID.X ;  /* 0x00000000000c7919 */ /* 0x000ea20000002500 */
[----:B-1----:R-:W1:Y:S01]  /*12a60*/  LDC.64 R10, c[0x0][0x8d0] ;  /* 0x00023400ff0a7b82 */ /* 0x002e620000000a00 */
[----:B------:R-:W-:Y:S01]  /*12a70*/  ULDC UR4, c[0x0][0x150] ;  /* 0x0000540000047ab9 */ /* 0x000fe20000000800 */
[----:B------:R-:W-:Y:S01]  /*12a80*/  MOV R8, R16 ;  /* 0x0000001000087202 */ /* 0x000fe20000000f00 */
[----:B------:R-:W3:Y:S01]  /*12a90*/  S2R R24, SR_CTAID.Y ;  /* 0x0000000000187919 */ /* 0x000ee20000002600 */
[----:B------:R-:W-:-:S04]  /*12aa0*/  MOV R9, R17 ;  /* 0x0000001100097202 */ /* 0x000fc80000000f00 */
[----:B------:R-:W4:Y:S08]  /*12ab0*/  LDC R25, c[0x0][0x144] ;  /* 0x00005100ff197b82 */ /* 0x000f300000000800 */
[----:B------:R-:W3:Y:S08]  /*12ac0*/  LDC R0, c[0x0][0x8d8] ;  /* 0x00023600ff007b82 */ /* 0x000ef00000000800 */
[----:B------:R-:W3:Y:S01]  /*12ad0*/  LDC.64 R14, c[0x0][0x8c8] ;  /* 0x00023200ff0e7b82 */ /* 0x000ee20000000a00 */
[----:B-1----:R-:W-:-:S04]  /*12ae0*/  ISETP.NE.U32.AND P0, PT, R10, RZ, PT ;  /* 0x000000ff0a00720c */ /* 0x002fc80003f05070 */
[----:B------:R-:W-:Y:S02]  /*12af0*/  ISETP.NE.AND.EX P0, PT, R11, RZ, PT, P0 ;  /* 0x000000ff0b00720c */ /* 0x000fe40003f05300 */
[----:B--2---:R-:W-:-:S05]  /*12b00*/  I2FP.F32.U32 R3, R12 ;  /* 0x0000000c00037245 */ /* 0x004fca0000201000 */
[----:B------:R-:W-:-:S04]  /*12b10*/  FMUL R3, R3, UR4 ;  /* 0x0000000403037c20 */ /* 0x000fc80008400000 */
[----:B------:R1:W2:Y:S02]  /*12b20*/  F2I.U32.TRUNC.NTZ R23, R3 ;  /* 0x0000000300177305 */ /* 0x0002a4000020f000 */
[----:B----4-:R-:W-:Y:S05]  /*12b30*/  @!P0 BRA `(.L_x_127) ;  /* 0x0000000000288947 */ /* 0x010fea0003800000 */
[----:B-1----:R-:W1:Y:S02]  /*12b40*/  LDC R3, c[0x0][0x8dc] ;  /* 0x00023700ff037b82 */ /* 0x002e640000000800 */
[----:B-1----:R-:W-:-:S04]  /*12b50*/  IADD3 R3, P0, R16, R3, RZ ;  /* 0x0000000310037210 */ /* 0x002fc80007f1e0ff */
[----:B------:R-:W-:-:S05]  /*12b60*/  IADD3.X R13, RZ, R17, RZ, P0, !PT ;  /* 0x00000011ff0d7210 */ /* 0x000fca00007fe4ff */
[----:B------:R-:W-:-:S04]  /*12b70*/  IMAD.WIDE.U32 R4, R13, R10, RZ ;  /* 0x0000000a0d047225 */ /* 0x000fc800078e00ff */
[----:B------:R-:W-:-:S04]  /*12b80*/  IMAD.WIDE.U32 R6, P0, R3, R11, R4 ;  /* 0x0000000b03067225 */ /* 0x000fc80007800004 */
[----:B------:R-:W-:Y:S01]  /*12b90*/  IMAD.WIDE.U32 R4, R3, R10, RZ ;  /* 0x0000000a03047225 */ /* 0x000fe200078e00ff */
[----:B------:R-:W-:-:S03]  /*12ba0*/  MOV R8, R7 ;  /* 0x0000000700087202 */ /* 0x000fc60000000f00 */
[----:B------:R-:W-:Y:S01]  /*12bb0*/  IMAD.X R9, RZ, RZ, RZ, P0 ;  /* 0x000000ffff097224 */ /* 0x000fe200000e06ff */
[----:B------:R-:W-:-:S05]  /*12bc0*/  IADD3 RZ, P0, R5, R6, RZ ;  /* 0x0000000605ff7210 */ /* 0x000fca0007f1e0ff */
[----:B------:R-:W-:-:S08]  /*12bd0*/  IMAD.WIDE.U32.X R8, R13, R11, R8, P0 ;  /* 0x0000000b0d087225 */ /* 0x000fd000000e0408 */
.L_x_127:
[----:B------:R-:W4:Y:S01]  /*12be0*/  LDC.64 R20, c[0x0][0x8e8] ;  /* 0x00023a00ff147b82 */ /* 0x000f220000000a00 */
[-CC-:B---3--:R-:W-:Y:S01]  /*12bf0*/  SHF.R.U64 R32, R8, R0.reuse, R9.reuse ;  /* 0x0000000008207219 */ /* 0x188fe20000001209 */
[----:B------:R-:W-:Y:S01]  /*12c00*/  ULDC UR4, c[0x0][0x154] ;  /* 0x0000550000047ab9 */ /* 0x000fe20000000800 */
[----:B------:R-:W-:Y:S02]  /*12c10*/  SHF.R.U32.HI R0, RZ, R0, R9 ;  /* 0x00000000ff007219 */ /* 0x000fe40000011609 */
[----:B-1----:R-:W-:Y:S02]  /*12c20*/  IADD3 R3, P0, RZ, -R32, RZ ;  /* 0x80000020ff037210 */ /* 0x002fe40007f1e0ff */
[----:B--2---:R-:W-:Y:S01]  /*12c30*/  IADD3 R23, -R23, RZ, RZ ;  /* 0x000000ff17177210 */ /* 0x004fe20007ffe1ff */
[----:B------:R-:W1:Y:S01]  /*12c40*/  LDC R6, c[0x0][0x8c0] ;  /* 0x00023000ff067b82 */ /* 0x000e620000000800 */
[----:B------:R-:W-:Y:S02]  /*12c50*/  IADD3.X R5, RZ, ~R0, RZ, P0, !PT ;  /* 0x80000000ff057210 */ /* 0x000fe400007fe4ff */
[----:B------:R-:W-:Y:S01]  /*12c60*/  MOV R7, 0x1 ;  /* 0x0000000100077802 */ /* 0x000fe20000000f00 */
[----:B------:R-:W-:-:S02]  /*12c70*/  IMAD R26, R25, R23, R12 ;  /* 0x00000017191a7224 */ /* 0x000fc400078e020c */
[-C--:B------:R-:W-:Y:S02]  /*12c80*/  IMAD R0, R5, R14.reuse, RZ ;  /* 0x0000000e05007224 */ /* 0x080fe400078e02ff */
[----:B------:R-:W2:Y:S01]  /*12c90*/  LDC R8, c[0x0][0x8b0] ;  /* 0x00022c00ff087b82 */ /* 0x000ea20000000800 */
[----:B------:R-:W-:-:S04]  /*12ca0*/  IMAD.WIDE.U32 R4, R3, R14, R16 ;  /* 0x0000000e03047225 */ /* 0x000fc800078e0010 */
[----:B------:R-:W-:Y:S01]  /*12cb0*/  IMAD R3, R3, R15, R0 ;  /* 0x0000000f03037224 */ /* 0x000fe200078e0200 */
[----:B------:R-:W-:Y:S02]  /*12cc0*/  I2FP.F32.U32 R0, R24 ;  /* 0x0000001800007245 */ /* 0x000fe40000201000 */
[----:B------:R-:W3:Y:S01]  /*12cd0*/  LDC R30, c[0x0][0x900] ;  /* 0x00024000ff1e7b82 */ /* 0x000ee20000000800 */
[----:B----4-:R-:W-:Y:S02]  /*12ce0*/  ISETP.NE.U32.AND P0, PT, R20, RZ, PT ;  /* 0x000000ff1400720c */ /* 0x010fe40003f05070 */
[----:B------:R-:W-:Y:S01]  /*12cf0*/  IADD3 R3, R5, R3, RZ ;  /* 0x0000000305037210 */ /* 0x000fe20007ffe0ff */
[----:B------:R-:W-:Y:S01]  /*12d00*/  FMUL R0, R0, UR4 ;  /* 0x0000000400007c20 */ /* 0x000fe20008400000 */
[----:B------:R-:W-:Y:S02]  /*12d10*/  ISETP.NE.AND.EX P0, PT, R21, RZ, PT, P0 ;  /* 0x000000ff1500720c */ /* 0x000fe40003f05300 */
[----:B------:R-:W-:Y:S01]  /*12d20*/  MOV R5, 0xffffffff ;  /* 0xffffffff00057802 */ /* 0x000fe20000000f00 */
[----:B------:R-:W4:Y:S01]  /*12d30*/  LDC R15, c[0x0][0x148] ;  /* 0x00005200ff0f7b82 */ /* 0x000f220000000800 */
[-CC-:B-1----:R-:W-:Y:S01]  /*12d40*/  SHF.R.U64 R12, R4, R6.reuse, R3.reuse ;  /* 0x00000006040c7219 */ /* 0x182fe20000001203 */
[----:B------:R1:W1:Y:S01]  /*12d50*/  F2I.U32.TRUNC.NTZ R13, R0 ;  /* 0x00000000000d7305 */ /* 0x000262000020f000 */
[----:B------:R-:W-:-:S05]  /*12d60*/  SHF.R.U32.HI R3, RZ, R6, R3 ;  /* 0x00000006ff037219 */ /* 0x000fca0000011603 */
[----:B------:R-:W1:Y:S01]  /*12d70*/  LDC R25, c[0x0][0x8a8] ;  /* 0x00022a00ff197b82 */ /* 0x000e620000000800 */
[-CC-:B--2---:R-:W-:Y:S02]  /*12d80*/  SHF.R.U64 R10, R12, R8.reuse, R3.reuse ;  /* 0x000000080c0a7219 */ /* 0x184fe40000001203 */
[----:B------:R-:W-:-:S05]  /*12d90*/  SHF.R.U32.HI R3, RZ, R8, R3 ;  /* 0x00000008ff037219 */ /* 0x000fca0000011603 */
[----:B------:R-:W2:Y:S01]  /*12da0*/  LDC R27, c[0x0][0x8f0] ;  /* 0x00023c00ff1b7b82 */ /* 0x000ea20000000800 */
[-C--:B---3--:R-:W-:Y:S02]  /*12db0*/  SHF.L.U32 R4, R5, R30.reuse, RZ ;  /* 0x0000001e05047219 */ /* 0x088fe400000006ff */
[-CC-:B------:R-:W-:Y:S02]  /*12dc0*/  SHF.R.U64 R14, R10, R30.reuse, R3.reuse ;  /* 0x0000001e0a0e7219 */ /* 0x180fe40000001203 */
[----:B------:R-:W-:Y:S02]  /*12dd0*/  SHF.R.U32.HI R5, RZ, R30, R3 ;  /* 0x0000001eff057219 */ /* 0x000fe40000011603 */
[----:B------:R-:W-:Y:S01]  /*12de0*/  LOP3.LUT R23, RZ, R4, RZ, 0x33, !PT ;  /* 0x00000004ff177212 */ /* 0x000fe200078e33ff */
[----:B------:R-:W3:Y:S01]  /*12df0*/  LDC R29, c[0x0][0x8e0] ;  /* 0x00023800ff1d7b82 */ /* 0x000ee20000000800 */
[----:B------:R-:W-:Y:S02]  /*12e00*/  SHF.L.U32 R30, R7, R30, RZ ;  /* 0x0000001e071e7219 */ /* 0x000fe400000006ff */
[----:B------:R-:W-:-:S05]  /*12e10*/  MOV R4, R14 ;  /* 0x0000000e00047202 */ /* 0x000fca0000000f00 */
[----:B------:R-:W1:Y:S01]  /*12e20*/  LDC R31, c[0x0][0x8b8] ;  /* 0x00022e00ff1f7b82 */ /* 0x000e620000000800 */
[----:B------:R-:W-:Y:S05]  /*12e30*/  @!P0 BRA `(.L_x_128) ;  /* 0x0000000000288947 */ /* 0x000fea0003800000 */
[----:B------:R-:W5:Y:S02]  /*12e40*/  LDC R3, c[0x0][0x8f4] ;  /* 0x00023d00ff037b82 */ /* 0x000f640000000800 */
[----:B-----5:R-:W-:-:S05]  /*12e50*/  IADD3 R3, P0, R14, R3, RZ ;  /* 0x000000030e037210 */ /* 0x020fca0007f1e0ff */
[----:B------:R-:W-:-:S04]  /*12e60*/  IMAD.X R11, RZ, RZ, R5, P0 ;  /* 0x000000ffff0b7224 */ /* 0x000fc800000e0605 */
[----:B------:R-:W-:-:S04]  /*12e70*/  IMAD.WIDE.U32 R4, R11, R20, RZ ;  /* 0x000000140b047225 */ /* 0x000fc800078e00ff */
[----:B------:R-:W-:-:S04]  /*12e80*/  IMAD.WIDE.U32 R6, P0, R3, R21, R4 ;  /* 0x0000001503067225 */ /* 0x000fc80007800004 */
[----:B------:R-:W-:Y:S01]  /*12e90*/  IMAD.WIDE.U32 R4, R3, R20, RZ ;  /* 0x0000001403047225 */ /* 0x000fe200078e00ff */
[----:B------:R-:W-:Y:S02]  /*12ea0*/  IADD3.X R9, RZ, RZ, RZ, P0, !PT ;  /* 0x000000ffff097210 */ /* 0x000fe400007fe4ff */
[----:B------:R-:W-:Y:S02]  /*12eb0*/  MOV R8, R7 ;  /* 0x0000000700087202 */ /* 0x000fe40000000f00 */
[----:B------:R-:W-:-:S05]  /*12ec0*/  IADD3 RZ, P0, R5, R6, RZ ;  /* 0x0000000605ff7210 */ /* 0x000fca0007f1e0ff */
[----:B------:R-:W-:-:S08]  /*12ed0*/  IMAD.WIDE.U32.X R4, R11, R21, R8, P0 ;  /* 0x000000150b047225 */ /* 0x000fd000000e0408 */
.L_x_128:
[----:B------:R-:W-:Y:S02]  /*12ee0*/  ISETP.NE.AND P0, PT, R2, 0x1, PT ;  /* 0x000000010200780c */ /* 0x000fe40003f05270 */
[----:B-12---:R-:W-:Y:S02]  /*12ef0*/  SHF.R.U64 R0, R4, R27, R5 ;  /* 0x0000001b04007219 */ /* 0x006fe40000001205 */
[----:B------:R-:W-:Y:S02]  /*12f00*/  LOP3.LUT R23, R10, R23, RZ, 0xc0, !PT ;  /* 0x000000170a177212 */ /* 0x000fe400078ec0ff */
[----:B------:R-:W-:Y:S02]  /*12f10*/  IADD3 R13, -R13, RZ, RZ ;  /* 0x000000ff0d0d7210 */ /* 0x000fe40007ffe1ff */
[----:B------:R-:W-:Y:S01]  /*12f20*/  IADD3 R5, R25, -0x1, RZ ;  /* 0xffffffff19057810 */ /* 0x000fe20007ffe0ff */
[----:B------:R-:W-:Y:S01]  /*12f30*/  IMAD R23, R30, R0, R23 ;  /* 0x000000001e177224 */ /* 0x000fe200078e0217 */
[----:B------:R-:W-:-:S02]  /*12f40*/  IADD3 R3, -R0, RZ, RZ ;  /* 0x000000ff00037210 */ /* 0x000fc40007ffe1ff */
[----:B------:R-:W-:Y:S01]  /*12f50*/  LOP3.LUT R5, R12, R5, RZ, 0xc0, !PT ;  /* 0x000000050c057212 */ /* 0x000fe200078ec0ff */
[----:B----4-:R-:W-:Y:S01]  /*12f60*/  @P0 IMAD R26, R15, R13, R24 ;  /* 0x0000000d0f1a0224 */ /* 0x010fe200078e0218 */
[----:B------:R-:W-:Y:S01]  /*12f70*/  R2UR UR55, R32 ;  /* 0x00000000203772ca */ /* 0x000fe200000e0000 */
[----:B---3--:R-:W-:Y:S01]  /*12f80*/  IMAD R0, R3, R29, R14 ;  /* 0x0000001d03007224 */ /* 0x008fe200078e020e */
[----:B------:R-:W-:Y:S01]  /*12f90*/  MOV R3, 0x1 ;  /* 0x0000000100037802 */ /* 0x000fe20000000f00 */
[----:B------:R-:W-:Y:S02]  /*12fa0*/  IMAD R23, R23, R31, R26 ;  /* 0x0000001f17177224 */ /* 0x000fe400078e021a */
[----:B------:R-:W-:-:S05]  /*12fb0*/  IMAD R0, R0, R25, R5 ;  /* 0x0000001900007224 */ /* 0x000fca00078e0205 */
[----:B------:R-:W-:Y:S02]  /*12fc0*/  SEL R157, R0, R23, !P0 ;  /* 0x00000017009d7207 */ /* 0x000fe40004000000 */
[----:B------:R-:W-:Y:S02]  /*12fd0*/  SEL R23, R23, R0, !P0 ;  /* 0x0000000017177207 */ /* 0x000fe40004000000 */
[----:B------:R-:W-:-:S07]  /*12fe0*/  PRMT R0, R3, 0x7610, R0 ;  /* 0x0000761003007816 */ /* 0x000fce0000000000 */
.L_x_126:
[----:B------:R-:W-:Y:S01]  /*12ff0*/  R2UR UR42, R28 ;  /* 0x000000001c2a72ca */ /* 0x000fe200000e0000 */
[----:B------:R-:W-:Y:S01]  /*13000*/  UIADD3 UR39, UR39, 0x8, URZ ;  /* 0x0000000827277890 */ /* 0x000fe2000fffe03f */
[----:B------:R-:W-:-:S11]  /*13010*/  LOP3.LUT P0, RZ, R0, 0xff, RZ, 0xc0, !PT ;  /* 0x000000ff00ff7812 */ /* 0x000fd6000780c0ff */
[----:B------:R-:W-:Y:S02]  /*13020*/  ULOP3.LUT UR42, UR42, 0x3, URZ, 0xc0, !UPT ;  /* 0x000000032a2a7892 */ /* 0x000fe4000f8ec03f */
[----:B------:R-:W-:Y:S10]  /*13030*/  @P0 BRA `(.L_x_129) ;  /* 0xfffffee400080947 */ /* 0x000ff4000383ffff */
[----:B------:R-:W-:-:S13]  /*13040*/  PLOP3.LUT P0, PT, PT, PT, PT, 0x8, 0x0 ;  /* 0x000000000000781c */ /* 0x000fda0003f0e170 */
.L_x_18:
[----:B------:R-:W-:Y:S05]  /*13050*/  @P0 BRA `(.L_x_10) ;  /* 0x0000003000280947 */ /* 0x000fea0003800000 */
[----:B------:R-:W-:Y:S01]  /*13060*/  ULDC.64 UR6, c[0x0][0x588] ;  /* 0x0001620000067ab9 */ /* 0x000fe20000000a00 */
[----:B------:R-:W-:Y:S01]  /*13070*/  ISETP.NE.AND.EX P1, PT, R177, RZ, PT, P1 ;  /* 0x000000ffb100720c */ /* 0x000fe20003f25310 */
[----:B------:R-:W-:-:S04]  /*13080*/  DEPBAR.LE SB0, 0x0 ;  /* 0x000080000000791a */ /* 0x000fc80000000000 */
[----:B------:R-:W-:Y:S01]  /*13090*/  ISETP.NE.U32.AND P0, PT, RZ, UR6, PT ;  /* 0x00000006ff007c0c */ /* 0x000fe2000bf05070 */
[----:B------:R-:W-:Y:S03]  /*130a0*/  BSSY B0, `(.L_x_130) ;  /* 0x0000014000007945 */ /* 0x000fe60003800000 */
[----:B------:R-:W-:-:S13]  /*130b0*/  ISETP.NE.AND.EX P0, PT, RZ, UR7, PT, P0 ;  /* 0x00000007ff007c0c */ /* 0x000fda000bf05300 */
[----:B------:R-:W-:Y:S05]  /*130c0*/  @P0 BRA P1, `(.L_x_131) ;  /* 0x0000000000440947 */ /* 0x000fea0000800000 */
[----:B------:R-:W-:-:S04]  /*130d0*/  ISETP.NE.U32.AND P0, PT, R176, RZ, PT ;  /* 0x000000ffb000720c */ /* 0x000fc80003f05070 */
[----:B------:R-:W-:-:S13]  /*130e0*/  ISETP.NE.AND.EX P0, PT, R177, RZ, PT, P0 ;  /* 0x000000ffb100720c */ /* 0x000fda0003f05300 */
[----:B------:R-:W-:Y:S05]  /*130f0*/  @!P0 BRA `(.L_x_132) ;  /* 0x00000000002c8947 */ /* 0x000fea0003800000 */
[----:B------:R-:W-:-:S13]  /*13100*/  LOP3.LUT P0, RZ, R152, 0xff, RZ, 0xc0, !PT ;  /* 0x000000ff98ff7812 */ /* 0x000fda000780c0ff */
[----:B------:R-:W-:Y:S05]  /*13110*/  @!P0 BRA `(.L_x_133) ;  /* 0x0000000000108947 */ /* 0x000fea0003800000 */
[----:B-----5:R-:W-:-:S13]  /*13120*/  FSETP.NEU.AND P0, PT, R154, RZ, PT ;  /* 0x000000ff9a00720b */ /* 0x020fda0003f0d000 */
[----:B------:R-:W-:Y:S05]  /*13130*/  @!P0 BREAK B0 ;  /* 0x0000000000008942 */ /* 0x000fea0003800000 */
[----:B------:R-:W-:Y:S05]  /*13140*/  @P0 BRA `(.L_x_131) ;  /* 0x0000000000240947 */ /* 0x000fea0003800000 */
[----:B------:R-:W-:Y:S05]  /*13150*/  BRA `(.L_x_10) ;  /* 0x0000002c00e87947 */ /* 0x000fea0003800000 */
.L_x_133:
[----:B------:R-:W-:-:S04]  /*13160*/  ISETP.NE.U32.AND P0, PT, RZ, UR6, PT ;  /* 0x00000006ff007c0c */ /* 0x000fc8000bf05070 */
[----:B------:R-:W-:-:S13]  /*13170*/  ISETP.NE.AND.EX P0, PT, RZ, UR7, PT, P0 ;  /* 0x00000007ff007c0c */ /* 0x000fda000bf05300 */
[----:B------:R-:W-:Y:S05]  /*13180*/  @!P0 BREAK B0 ;  /* 0x0000000000008942 */ /* 0x000fea0003800000 */
[----:B------:R-:W-:Y:S05]  /*13190*/  @P0 BRA `(.L_x_131) ;  /* 0x0000000000100947 */ /* 0x000fea0003800000 */
[----:B------:R-:W-:Y:S05]  /*131a0*/  BRA `(.L_x_10) ;  /* 0x0000002c00d47947 */ /* 0x000fea0003800000 */
.L_x_132:
[----:B-----5:R-:W-:-:S13]  /*131b0*/  FSETP.NEU.AND P0, PT, R154, RZ, PT ;  /* 0x000000ff9a00720b */ /* 0x020fda0003f0d000 */
[----:B------:R-:W-:Y:S05]  /*131c0*/  @!P0 BREAK B0 ;  /* 0x0000000000008942 */ /* 0x000fea0003800000 */
[----:B------:R-:W-:Y:S05]  /*131d0*/  @!P0 BRA `(.L_x_10) ;  /* 0x0000002c00c88947 */ /* 0x000fea0003800000 */
.L_x_131:
[----:B------:R-:W-:Y:S05]  /*131e0*/  BSYNC B0 ;  /* 0x0000000000007941 */ /* 0x000fea0003800000 */
.L_x_130:
[----:B------:R-:W-:-:S04]  /*131f0*/  LOP3.LUT R19, R19, 0x1, RZ, 0xfc, !PT ;  /* 0x0000000113137812 */ /* 0x000fc800078efcff */
[----:B------:R-:W-:-:S13]  /*13200*/  ISETP.NE.AND P0, PT, R19, 0x3, PT ;  /* 0x000000031300780c */ /* 0x000fda0003f05270 */
[----:B------:R-:W-:Y:S05]  /*13210*/  @!P0 BRA `(.L_x_134) ;  /* 0x0000000000048947 */ /* 0x000fea0003800000 */
[----:B------:R-:W-:Y:S01]  /*13220*/  BPT.TRAP 0x1 ;  /* 0x000000040000795c */ /* 0x000fe20000300000 */
.L_x_134:
[----:B------:R-:W3:Y:S01]  /*13230*/  S2UR UR5, SR_CgaCtaId ;  /* 0x00000000000579c3 */ /* 0x000ee20000008800 */
[----:B------:R-:W-:Y:S02]  /*13240*/  UMOV UR4, 0x400 ;  /* 0x0000040000047882 */ /* 0x000fe40000000000 */
[----:B---3--:R-:W-:-:S04]  /*13250*/  ULEA UR4, UR5, UR4, 0x18 ;  /* 0x0000000405047291 */ /* 0x008fc8000f8ec03f */
[----:B------:R-:W-:-:S04]  /*13260*/  ULEA UR4, UR36, UR4, 0x3 ;  /* 0x0000000424047291 */ /* 0x000fc8000f8e183f */
[----:B------:R-:W-:-:S04]  /*13270*/  UIADD3 UR4, UR4, 0x60, URZ ;  /* 0x0000006004047890 */ /* 0x000fc8000fffe03f */
[----:B------:R-:W-:-:S09]  /*13280*/  UPRMT UR4, UR5, 0x654, UR4 ;  /* 0x0000065405047896 */ /* 0x000fd20008000004 */
[----:B------:R-:W-:Y:S01]  /*13290*/  SYNCS.ARRIVE.TRANS64.RED.A1T0 RZ, [UR4], RZ ;  /* 0x000000ffffff79a7 */ /* 0x000fe20008100404 */
[----:B------:R-:W-:Y:S05]  /*132a0*/  BRA `(.L_x_10) ;  /* 0x0000002c00947947 */ /* 0x000fea0003800000 */
.L_x_9:
[----:B------:R-:W-:Y:S01]  /*132b0*/  ULDC.64 UR4, c[0x0][0x8f8] ;  /* 0x00023e0000047ab9 */ /* 0x000fe20000000a00 */
[----:B------:R-:W-:Y:S01]  /*132c0*/  PRMT R10, RZ, 0x7610, R10 ;  /* 0x00007610ff0a7816 */ /* 0x000fe2000000000a */
[----:B------:R-:W-:Y:S01]  /*132d0*/  IMAD.MOV.U32 R7, RZ, RZ, -0x1 ;  /* 0xffffffffff077424 */ /* 0x000fe200078e00ff */
[----:B------:R-:W-:Y:S02]  /*132e0*/  ISETP.GE.U32.AND P1, PT, R16, UR4, PT ;  /* 0x0000000410007c0c */ /* 0x000fe4000bf26070 */
[----:B------:R-:W-:Y:S02]  /*132f0*/  MOV R13, 0xffffffff ;  /* 0xffffffff000d7802 */ /* 0x000fe40000000f00 */
[----:B------:R-:W-:Y:S02]  /*13300*/  ISETP.GE.U32.AND.EX P1, PT, R17, UR5, PT, P1 ;  /* 0x0000000511007c0c */ /* 0x000fe4000bf26110 */
[----:B------:R-:W-:-:S11]  /*13310*/  MOV R6, 0xffffffff ;  /* 0xffffffff00067802 */ /* 0x000fd60000000f00 */
[----:B------:R-:W-:Y:S05]  /*13320*/  @P1 BRA `(.L_x_135) ;  /* 0x00000004005c1947 */ /* 0x000fea0003800000 */
[----:B------:R-:W1:Y:S01]  /*13330*/  LDC.64 R14, c[0x0][0x8d0] ;  /* 0x00023400ff0e7b82 */ /* 0x000e620000000a00 */
[----:B------:R-:W-:Y:S02]  /*13340*/  MOV R12, R16 ;  /* 0x00000010000c7202 */ /* 0x000fe40000000f00 */
[----:B------:R-:W-:-:S05]  /*13350*/  MOV R13, R17 ;  /* 0x00000011000d7202 */ /* 0x000fca0000000f00 */
        /* <DEDUP_REMOVED lines=15> */
.L_x_136:
[--C-:B------:R-:W-:Y:S01]  /*13450*/  SHF.R.U64 R14, R12, R20, R13.reuse ;  /* 0x000000140c0e7219 */ /* 0x100fe2000000120d */
[----:B------:R-:W1:Y:S01]  /*13460*/  LDC R26, c[0x0][0x8c0] ;  /* 0x00023000ff1a7b82 */ /* 0x000e620000000800 */
[----:B------:R-:W-:Y:S01]  /*13470*/  I2FP.F32.U32 R7, R8 ;  /* 0x0000000800077245 */ /* 0x000fe20000201000 */
[----:B------:R-:W-:Y:S01]  /*13480*/  ULDC UR4, c[0x0][0x150] ;  /* 0x0000540000047ab9 */ /* 0x000fe20000000800 */
[----:B------:R-:W-:Y:S02]  /*13490*/  SHF.R.U32.HI R6, RZ, R20, R13 ;  /* 0x00000014ff067219 */ /* 0x000fe4000001160d */
[----:B------:R-:W-:Y:S01]  /*134a0*/  IADD3 R9, P1, RZ, -R14, RZ ;  /* 0x8000000eff097210 */ /* 0x000fe20007f3e0ff */
[----:B------:R-:W-:Y:S01]  /*134b0*/  FMUL R13, R7, UR4 ;  /* 0x00000004070d7c20 */ /* 0x000fe20008400000 */
[----:B------:R-:W-:Y:S01]  /*134c0*/  ULDC UR4, c[0x0][0x154] ;  /* 0x0000550000047ab9 */ /* 0x000fe20000000800 */
[----:B------:R-:W2:Y:S01]  /*134d0*/  LDC.64 R28, c[0x0][0x8e8] ;  /* 0x00023a00ff1c7b82 */ /* 0x000ea20000000a00 */
[----:B------:R-:W-:Y:S01]  /*134e0*/  IADD3.X R11, RZ, ~R6, RZ, P1, !PT ;  /* 0x80000006ff0b7210 */ /* 0x000fe20000ffe4ff */
[----:B------:R-:W-:-:S02]  /*134f0*/  IMAD.WIDE.U32 R6, R9, R24, R16 ;  /* 0x0000001809067225 */ /* 0x000fc400078e0010 */
[----:B------:R-:W3:Y:S02]  /*13500*/  F2I.U32.TRUNC.NTZ R13, R13 ;  /* 0x0000000d000d7305 */ /* 0x000ee4000020f000 */
[----:B------:R-:W-:Y:S02]  /*13510*/  IMAD R10, R11, R24, RZ ;  /* 0x000000180b0a7224 */ /* 0x000fe400078e02ff */
[----:B------:R-:W4:Y:S02]  /*13520*/  LDC R15, c[0x0][0x144] ;  /* 0x00005100ff0f7b82 */ /* 0x000f240000000800 */
[----:B------:R-:W-:Y:S01]  /*13530*/  IMAD R9, R9, R25, R10 ;  /* 0x0000001909097224 */ /* 0x000fe200078e020a */
[----:B------:R-:W-:-:S03]  /*13540*/  MOV R10, 0xffffffff ;  /* 0xffffffff000a7802 */ /* 0x000fc60000000f00 */
[----:B------:R-:W-:Y:S01]  /*13550*/  IMAD.IADD R7, R7, 0x1, R9 ;  /* 0x0000000107077824 */ /* 0x000fe200078e0209 */
[----:B------:R-:W-:Y:S01]  /*13560*/  I2FP.F32.U32 R9, R3 ;  /* 0x0000000300097245 */ /* 0x000fe20000201000 */
[----:B------:R-:W5:Y:S03]  /*13570*/  LDC R20, c[0x0][0x8b0] ;  /* 0x00022c00ff147b82 */ /* 0x000f660000000800 */
[-CC-:B-1----:R-:W-:Y:S01]  /*13580*/  SHF.R.U64 R12, R6, R26.reuse, R7.reuse ;  /* 0x0000001a060c7219 */ /* 0x182fe20000001207 */
[----:B------:R-:W-:Y:S01]  /*13590*/  FMUL R9, R9, UR4 ;  /* 0x0000000409097c20 */ /* 0x000fe20008400000 */
[----:B---3--:R-:W-:Y:S02]  /*135a0*/  IADD3 R6, -R13, RZ, RZ ;  /* 0x000000ff0d067210 */ /* 0x008fe40007ffe1ff */
[----:B------:R-:W-:Y:S01]  /*135b0*/  SHF.R.U32.HI R7, RZ, R26, R7 ;  /* 0x0000001aff077219 */ /* 0x000fe20000011607 */
[----:B------:R-:W1:Y:S01]  /*135c0*/  LDC R11, c[0x0][0x900] ;  /* 0x00024000ff0b7b82 */ /* 0x000e620000000800 */
[----:B--2---:R-:W-:-:S04]  /*135d0*/  ISETP.NE.U32.AND P1, PT, R28, RZ, PT ;  /* 0x000000ff1c00720c */ /* 0x004fc80003f25070 */
[----:B------:R-:W-:-:S03]  /*135e0*/  ISETP.NE.AND.EX P1, PT, R29, RZ, PT, P1 ;  /* 0x000000ff1d00720c */ /* 0x000fc60003f25310 */
[----:B------:R-:W2:Y:S01]  /*135f0*/  LDC R24, c[0x0][0x148] ;  /* 0x00005200ff187b82 */ /* 0x000ea20000000800 */
[----:B----4-:R-:W-:Y:S01]  /*13600*/  IMAD R25, R15, R6, R8 ;  /* 0x000000060f197224 */ /* 0x010fe200078e0208 */
[----:B------:R-:W-:-:S06]  /*13610*/  MOV R8, 0x1 ;  /* 0x0000000100087802 */ /* 0x000fcc0000000f00 */
        /* <DEDUP_REMOVED lines=11> */
[----:B------:R-:W-:-:S05]  /*136d0*/  MOV R6, R21 ;  /* 0x0000001500067202 */ /* 0x000fca0000000f00 */
[----:B------:R-:W1:Y:S01]  /*136e0*/  LDC R31, c[0x0][0x8b8] ;  /* 0x00022e00ff1f7b82 */ /* 0x000e620000000800 */
[----:B----4-:R-:W-:Y:S05]  /*136f0*/  @!P1 BRA `(.L_x_137) ;  /* 0x0000000000289947 */ /* 0x010fea0003800000 */
[----:B------:R-:W4:Y:S02]  /*13700*/  LDC R6, c[0x0][0x8f4] ;  /* 0x00023d00ff067b82 */ /* 0x000f240000000800 */
[----:B----4-:R-:W-:-:S04]  /*13710*/  IADD3 R11, P1, R21, R6, RZ ;  /* 0x00000006150b7210 */ /* 0x010fc80007f3e0ff */
        /* <DEDUP_REMOVED lines=8> */
.L_x_137:
[----:B------:R-:W-:Y:S01]  /*137a0*/  ISETP.NE.AND P1, PT, R2, 0x1, PT ;  /* 0x000000010200780c */ /* 0x000fe20003f25270 */
[----:B---3--:R-:W-:Y:S01]  /*137b0*/  VIADD R9, R23, 0xffffffff ;  /* 0xffffffff17097836 */ /* 0x008fe20000000000 */
[----:B--2---:R-:W-:Y:S02]  /*137c0*/  SHF.R.U64 R7, R6, R27, R7 ;  /* 0x0000001b06077219 */ /* 0x004fe40000001207 */
[----:B------:R-:W-:Y:S02]  /*137d0*/  IADD3 R20, -R20, RZ, RZ ;  /* 0x000000ff14147210 */ /* 0x000fe40007ffe1ff */
[----:B------:R-:W-:Y:S02]  /*137e0*/  LOP3.LUT R6, R15, R32, RZ, 0xc0, !PT ;  /* 0x000000200f067212 */ /* 0x000fe400078ec0ff */
[----:B------:R-:W-:Y:S02]  /*137f0*/  IADD3 R8, -R7, RZ, RZ ;  /* 0x000000ff07087210 */ /* 0x000fe40007ffe1ff */
[----:B------:R-:W-:Y:S01]  /*13800*/  LOP3.LUT R12, R12, R9, RZ, 0xc0, !PT ;  /* 0x000000090c0c7212 */ /* 0x000fe200078ec0ff */
[----:B------:R-:W-:Y:S01]  /*13810*/  IMAD R6, R26, R7, R6 ;  /* 0x000000071a067224 */ /* 0x000fe200078e0206 */
[----:B------:R-:W-:Y:S01]  /*13820*/  MOV R10, 0x1 ;  /* 0x00000001000a7802 */ /* 0x000fe20000000f00 */
[----:B------:R-:W-:-:S02]  /*13830*/  @P1 IMAD R25, R24, R20, R3 ;  /* 0x0000001418191224 */ /* 0x000fc400078e0203 */
[----:B-1----:R-:W-:Y:S02]  /*13840*/  IMAD R3, R8, R30, R21 ;  /* 0x0000001e08037224 */ /* 0x002fe400078e0215 */
[----:B------:R-:W-:Y:S02]  /*13850*/  IMAD R13, R6, R31, R25 ;  /* 0x0000001f060d7224 */ /* 0x000fe400078e0219 */
[----:B------:R-:W-:-:S05]  /*13860*/  IMAD R6, R3, R23, R12 ;  /* 0x0000001703067224 */ /* 0x000fca00078e020c */
[----:B------:R-:W-:Y:S02]  /*13870*/  SEL R7, R6, R13, !P1 ;  /* 0x0000000d06077207 */ /* 0x000fe40004800000 */
[----:B------:R-:W-:Y:S02]  /*13880*/  SEL R13, R13, R6, !P1 ;  /* 0x000000060d0d7207 */ /* 0x000fe40004800000 */
[----:B------:R-:W-:-:S07]  /*13890*/  MOV R6, R14 ;  /* 0x0000000e00067202 */ /* 0x000fce0000000f00 */
.L_x_135:
[----:B------:R-:W-:-:S08]  /*138a0*/  NOP ;  /* 0x0000000000007918 */ /* 0x000fd00000000000 */
[----:B------:R-:W1:-:S00]  /*138b0*/  USETMAXREG.DEALLOC.CTAPOOL 0x28 ;  /* 0x00000028000079c8 */ /* 0x000e4000080e0500 */
[----:B-1----:R-:W-:-:S13]  /*138c0*/  ISETP.NE.AND P1, PT, R0, 0x1, PT ;  /* 0x000000010000780c */ /* 0x002fda0003f25270 */
[----:B------:R-:W-:Y:S05]  /*138d0*/  @!P1 BRA `(.L_x_10) ;  /* 0x0000002800089947 */ /* 0x000fea0003800000 */
[----:B------:R-:W-:Y:S05]  /*138e0*/  @!P4 BRA `(.L_x_138) ;  /* 0x000000180020c947 */ /* 0x000fea0003800000 */
[----:B------:R-:W-:-:S13]  /*138f0*/  ISETP.NE.OR P0, PT, R0, 0x2, P0 ;  /* 0x000000020000780c */ /* 0x000fda0000705670 */
[----:B------:R-:W-:Y:S05]  /*13900*/  @P0 BRA `(.L_x_10) ;  /* 0x0000002400fc0947 */ /* 0x000fea0003800000 */
[----:B------:R-:W-:-:S13]  /*13910*/  LOP3.LUT P1, RZ, R10, 0xff, RZ, 0xc0, !PT ;  /* 0x000000ff0aff7812 */ /* 0x000fda000782c0ff */
[----:B------:R-:W-:Y:S05]  /*13920*/  @!P1 BRA `(.L_x_139) ;  /* 0x0000000000189947 */ /* 0x000fea0003800000 */
[----:B------:R-:W-:Y:S01]  /*13930*/  UMOV UR4, 0x400 ;  /* 0x0000040000047882 */ /* 0x000fe20000000000 */
[----:B------:R-:W-:Y:S01]  /*13940*/  MOV R0, RZ ;  /* 0x000000ff00007202 */ /* 0x000fe20000000f00 */
[----:B------:R-:W-:-:S03]  /*13950*/  ULEA UR4, UR37, UR4, 0x18 ;  /* 0x0000000425047291 */ /* 0x000fc6000f8ec03f */
[----:B------:R-:W-:-:S06]  /*13960*/  SHF.L.U32 R0, R0, 0x1f, RZ ;  /* 0x0000001f00007819 */ /* 0x000fcc00000006ff */
[----:B------:R-:W1:Y:S02]  /*13970*/  SYNCS.PHASECHK.TRANS64.TRYWAIT P0, [UR4+0x88], R0 ;  /* 0x00008800ff0075a7 */ /* 0x000e640008000144 */
[----:B-1----:R-:W-:Y:S05]  /*13980*/  @!P0 BRA `(.L_x_140) ;  /* 0x0000002800b48947 */ /* 0x002fea0003800000 */
.L_x_139:
[----:B------:R-:W-:Y:S01]  /*13990*/  PRMT R9, RZ, 0x7610, R9 ;  /* 0x00007610ff097816 */ /* 0x000fe20000000009 */
[----:B------:R-:W-:Y:S06]  /*139a0*/  @P3 BRA `(.L_x_141) ;  /* 0x0000000000243947 */ /* 0x000fec0003800000 */
[----:B------:R-:W-:Y:S02]  /*139b0*/  ULDC.64 UR4, c[0x0][0x588] ;  /* 0x0001620000047ab9 */ /* 0x000fe40000000a00 */
[----:B------:R-:W-:-:S04]  /*139c0*/  ISETP.NE.U32.AND P0, PT, RZ, UR4, PT ;  /* 0x00000004ff007c0c */ /* 0x000fc8000bf05070 */
[----:B------:R-:W-:-:S13]  /*139d0*/  ISETP.NE.AND.EX P0, PT, RZ, UR5, PT, P0 ;  /* 0x00000005ff007c0c */ /* 0x000fda000bf05300 */
[----:B------:R-:W-:Y:S05]  /*139e0*/  @!P0 BRA `(.L_x_142) ;  /* 0x00000000000c8947 */ /* 0x000fea0003800000 */
[----:B------:R2:W5:Y:S01]  /*139f0*/  LDG.E R11, desc[UR48][R4.64] ;  /* 0x00000030040b7981 */ /* 0x000562000c1e1900 */
[----:B------:R-:W-:Y:S01]  /*13a00*/  MOV R9, 0x1 ;  /* 0x0000000100097802 */ /* 0x000fe20000000f00 */
[----:B------:R-:W-:Y:S06]  /*13a10*/  BRA `(.L_x_141) ;  /* 0x0000000000087947 */ /* 0x000fec0003800000 */
.L_x_142:
[----:B------:R-:W3:Y:S01]  /*13a20*/  LDC R11, c[0x0][0x580] ;  /* 0x00016000ff0b7b82 */ /* 0x000ee20000000800 */
[----:B------:R-:W-:-:S07]  /*13a30*/  MOV R9, 0x1 ;  /* 0x0000000100097802 */ /* 0x000fce0000000f00 */
.L_x_141:
[----:B------:R-:W-:Y:S05]  /*13a40*/  @!P1 BRA `(.L_x_143) ;  /* 0x0000001400509947 */ /* 0x000fea0003800000 */
[----:B-1----:R-:W1:Y:S01]  /*13a50*/  LDC R0, c[0x0][0x900] ;  /* 0x00024000ff007b82 */ /* 0x002e620000000800 */
[----:B--2---:R-:W-:Y:S01]  /*13a60*/  MOV R5, 0xffffffff ;  /* 0xffffffff00057802 */ /* 0x004fe20000000f00 */
[----:B------:R-:W-:Y:S01]  /*13a70*/  ULDC.64 UR22, c[0x0][0x198] ;  /* 0x0000660000167ab9 */ /* 0x000fe20000000a00 */
[----:B------:R-:W-:Y:S01]  /*13a80*/  MOV R15, 0x1 ;  /* 0x00000001000f7802 */ /* 0x000fe20000000f00 */
[----:B------:R-:W-:Y:S01]  /*13a90*/  ULDC.64 UR4, c[0x0][0x588] ;  /* 0x0001620000047ab9 */ /* 0x000fe20000000a00 */
[----:B------:R-:W-:Y:S01]  /*13aa0*/  LOP3.LUT R10, R19, 0x2, RZ, 0xfc, !PT ;  /* 0x00000002130a7812 */ /* 0x000fe200078efcff */
[----:B------:R-:W-:Y:S01]  /*13ab0*/  ULDC.64 UR6, c[0x0][0x8f8] ;  /* 0x00023e0000067ab9 */ /* 0x000fe20000000a00 */
[----:B------:R-:W-:Y:S01]  /*13ac0*/  ULDC.64 UR14, c[0x0][0x590] ;  /* 0x00016400000e7ab9 */ /* 0x000fe20000000a00 */
[----:B------:R-:W2:Y:S01]  /*13ad0*/  LDC R3, c[0x0][0x8a8] ;  /* 0x00022a00ff037b82 */ /* 0x000ea20000000800 */
[-C--:B-1----:R-:W-:Y:S02]  /*13ae0*/  SHF.L.U32 R5, R5, R0.reuse, RZ ;  /* 0x0000000005057219 */ /* 0x082fe400000006ff */
[----:B------:R-:W-:-:S02]  /*13af0*/  SHF.L.U32 R0, R15, R0, RZ ;  /* 0x000000000f007219 */ /* 0x000fc400000006ff */
[----:B------:R-:W-:Y:S01]  /*13b00*/  LOP3.LUT R8, RZ, R5, RZ, 0x33, !PT ;  /* 0x00000005ff087212 */ /* 0x000fe200078e33ff */
[----:B--2---:R-:W-:-:S07]  /*13b10*/  VIADD R3, R3, 0xffffffff ;  /* 0xffffffff03037836 */ /* 0x004fce0000000000 */
.L_x_199:
[----:B------:R-:W-:Y:S02]  /*13b20*/  ISETP.NE.U32.AND P0, PT, RZ, UR14, PT ;  /* 0x0000000eff007c0c */ /* 0x000fe4000bf05070 */
[----:B------:R-:W-:Y:S02]  /*13b30*/  R2UR UR43, R13 ;  /* 0x000000000d2b72ca */ /* 0x000fe400000e0000 */
[----:B------:R-:W-:Y:S02]  /*13b40*/  R2UR UR42, R7 ;  /* 0x00000000072a72ca */ /* 0x000fe400000e0000 */
[----:B------:R-:W-:-:S09]  /*13b50*/  ISETP.NE.AND.EX P0, PT, RZ, UR15, PT, P0 ;  /* 0x0000000fff007c0c */ /* 0x000fd2000bf05300 */
[----:B------:R-:W-:Y:S02]  /*13b60*/  USHF.L.U32 UR43, UR43, 0x7, URZ ;  /* 0x000000072b2b7899 */ /* 0x000fe4000800063f */
[----:B------:R-:W-:Y:S02]  /*13b70*/  USHF.L.U32 UR42, UR42, 0x8, URZ ;  /* 0x000000082a2a7899 */ /* 0x000fe4000800063f */
[----:B--234-:R-:W-:Y:S10]  /*13b80*/  @!P0 BRA `(.L_x_144) ;  /* 0x00000000002c8947 */ /* 0x01cff40003800000 */
[----:B------:R-:W-:-:S04]  /*13b90*/  ISETP.NE.U32.AND P1, PT, RZ, UR4, PT ;  /* 0x00000004ff007c0c */ /* 0x000fc8000bf25070 */
[----:B------:R-:W-:-:S13]  /*13ba0*/  ISETP.NE.AND.EX P1, PT, RZ, UR5, PT, P1 ;  /* 0x00000005ff007c0c */ /* 0x000fda000bf25310 */
[----:B------:R-:W-:Y:S05]  /*13bb0*/  @!P1 BRA `(.L_x_145) ;  /* 0x0000000000189947 */ /* 0x000fea0003800000 */
[----:B------:R-:W1:Y:S01]  /*13bc0*/  LDC.64 R4, c[0x0][0x588] ;  /* 0x00016200ff047b82 */ /* 0x000e620000000a00 */
[----:B------:R-:W-:-:S04]  /*13bd0*/  IMAD R7, R6, UR14, RZ ;  /* 0x0000000e06077c24 */ /* 0x000fc8000f8e02ff */
[----:B-1----:R-:W-:-:S05]  /*13be0*/  IMAD.WIDE R4, R7, 0x4, R4 ;  /* 0x0000000407047825 */ /* 0x002fca00078e0204 */
[----:B---3-5:R1:W5:Y:S01]  /*13bf0*/  LDG.E R11, desc[UR48][R4.64] ;  /* 0x00000030040b7981 */ /* 0x028362000c1e1900 */
[----:B------:R-:W-:Y:S01]  /*13c00*/  MOV R9, 0x1 ;  /* 0x0000000100097802 */ /* 0x000fe20000000f00 */
[----:B------:R-:W-:Y:S06]  /*13c10*/  BRA `(.L_x_144) ;  /* 0x0000000000087947 */ /* 0x000fec0003800000 */
.L_x_145:
[----:B---3-5:R-:W2:Y:S01]  /*13c20*/  LDC R11, c[0x0][0x580] ;  /* 0x00016000ff0b7b82 */ /* 0x028ea20000000800 */
[----:B------:R-:W-:-:S07]  /*13c30*/  MOV R9, 0x1 ;  /* 0x0000000100097802 */ /* 0x000fce0000000f00 */
.L_x_144:
[----:B------:R-:W-:Y:S05]  /*13c40*/  @!P0 BRA `(.L_x_146) ;  /* 0x00000000001c8947 */ /* 0x000fea0003800000 */
[----:B------:R-:W-:-:S13]  /*13c50*/  LOP3.LUT P2, RZ, R9, 0xff, RZ, 0xc0, !PT ;  /* 0x000000ff09ff7812 */ /* 0x000fda000784c0ff */
[----:B-1----:R-:W1:Y:S02]  /*13c60*/  @!P2 LDC.64 R4, c[0x0][0x588] ;  /* 0x00016200ff04ab82 */ /* 0x002e640000000a00 */
[----:B-1----:R-:W-:-:S04]  /*13c70*/  @!P2 ISETP.NE.U32.AND P0, PT, R4, RZ, PT ;  /* 0x000000ff0400a20c */ /* 0x002fc80003f05070 */
[----:B------:R-:W-:Y:S02]  /*13c80*/  @!P2 ISETP.NE.AND.EX P1, PT, R5, RZ, PT, P0 ;  /* 0x000000ff0500a20c */ /* 0x000fe40003f25300 */
[----:B--23-5:R-:W-:Y:S02]  /*13c90*/  @P2 FSETP.EQ.AND P0, PT, R11, RZ, PT ;  /* 0x000000ff0b00220b */ /* 0x02cfe40003f02000 */
[----:B------:R-:W-:Y:S01]  /*13ca0*/  @!P2 PLOP3.LUT P0, PT, P1, PT, PT, 0x8, 0x0 ;  /* 0x000000000000a81c */ /* 0x000fe20000f0e170 */
[----:B------:R-:W-:-:S12]  /*13cb0*/  BRA `(.L_x_147) ;  /* 0x0000000000047947 */ /* 0x000fd80003800000 */
.L_x_146:
[----:B--23-5:R-:W-:-:S13]  /*13cc0*/  FSETP.EQ.AND P0, PT, R11, RZ, PT ;  /* 0x000000ff0b00720b */ /* 0x02cfda0003f02000 */
.L_x_147:
[----:B------:R-:W-:Y:S02]  /*13cd0*/  ISETP.NE.AND P2, PT, R10, 0x3, PT ;  /* 0x000000030a00780c */ /* 0x000fe40003f45270 */
[----:B------:R-:W-:-:S04]  /*13ce0*/  ELECT P1, URZ, PT ;  /* 0x00000000003f782f */ /* 0x000fc80003820000 */
[----:B------:R-:W-:-:S07]  /*13cf0*/  PLOP3.LUT P0, PT, P1, P0, PT, 0x20, 0x0 ;  /* 0x000000000000781c */ /* 0x000fce0000f00470 */
[----:B------:R-:W-:Y:S06]  /*13d00*/  @!P2 BRA `(.L_x_148) ;  /* 0x000000000004a947 */ /* 0x000fec0003800000 */
[----:B------:R-:W-:Y:S01]  /*13d10*/  BPT.TRAP 0x1 ;  /* 0x000000040000795c */ /* 0x000fe20000300000 */
.L_x_148:
[----:B------:R-:W2:Y:S01]  /*13d20*/  S2UR UR37, SR_CgaCtaId ;  /* 0x00000000002579c3 */ /* 0x000ea20000008800 */
[----:B------:R-:W-:Y:S01]  /*13d30*/  UMOV UR13, 0x400 ;  /* 0x00000400000d7882 */ /* 0x000fe20000000000 */
[----:B-1----:R-:W-:-:S04]  /*13d40*/  MOV R4, 0x1 ;  /* 0x0000000100047802 */ /* 0x002fc80000000f00 */
[----:B------:R-:W-:Y:S01]  /*13d50*/  SHF.L.U32 R4, R4, 0x1f, RZ ;  /* 0x0000001f04047819 */ /* 0x000fe200000006ff */
[----:B--2---:R-:W-:-:S09]  /*13d60*/  ULEA UR13, UR37, UR13, 0x18 ;  /* 0x0000000d250d7291 */ /* 0x004fd2000f8ec03f */
[----:B------:R-:W1:Y:S02]  /*13d70*/  SYNCS.PHASECHK.TRANS64.TRYWAIT P1, [UR13+0x60], R4 ;  /* 0x00006004ff0075a7 */ /* 0x000e64000802014d */
[----:B-1----:R-:W-:Y:S05]  /*13d80*/  @!P1 BRA `(.L_x_149) ;  /* 0x0000002400cc9947 */ /* 0x002fea0003800000 */
.L_x_235:
[----:B------:R-:W-:Y:S04]  /*13d90*/  BSSY B0, `(.L_x_150) ;  /* 0x000000e000007945 */ /* 0x000fe80003800000 */
[----:B------:R-:W-:Y:S05]  /*13da0*/  @!P0 BRA `(.L_x_151) ;  /* 0x0000000000308947 */ /* 0x000fea0003800000 */
[----:B------:R-:W-:Y:S01]  /*13db0*/  R2UR UR44, R6 ;  /* 0x00000000062c72ca */ /* 0x000fe200000e0000 */
[----:B------:R-:W-:Y:S02]  /*13dc0*/  UIADD3 UR8, UP0, UR22, 0x3f0, URZ ;  /* 0x000003f016087890 */ /* 0x000fe4000ff1e03f */
[----:B------:R-:W-:Y:S02]  /*13dd0*/  UIADD3 UR40, UR13, 0x200, URZ ;  /* 0x000002000d287890 */ /* 0x000fe4000fffe03f */
[----:B------:R-:W-:Y:S02]  /*13de0*/  UIADD3 UR41, UR13, 0x40, URZ ;  /* 0x000000400d297890 */ /* 0x000fe4000fffe03f */
[----:B------:R-:W-:Y:S01]  /*13df0*/  UIADD3.X UR9, URZ, UR23, URZ, UP0, !UPT ;  /* 0x000000173f097290 */ /* 0x000fe200087fe43f */
[----:B------:R-:W-:Y:S01]  /*13e00*/  UMOV UR10, 0x0 ;  /* 0x00000000000a7882 */ /* 0x000fe20000000000 */
[----:B------:R-:W-:-:S07]  /*13e10*/  UMOV UR11, 0x10000000 ;  /* 0x10000000000b7882 */ /* 0x000fce0000000000 */
[----:B------:R2:W-:Y:S02]  /*13e20*/  UTMALDG.3D [UR40], [UR8], desc[UR10] ;  /* 0x00000a28080075b4 */ /* 0x0005e40008011000 */
[----:B--2---:R-:W-:Y:S05]  /*13e30*/  @!P2 BRA `(.L_x_152) ;  /* 0x000000000004a947 */ /* 0x004fea0003800000 */
[----:B------:R-:W-:Y:S01]  /*13e40*/  BPT.TRAP 0x1 ;  /* 0x000000040000795c */ /* 0x000fe20000300000 */
.L_x_152:
[----:B-1----:R-:W1:Y:S02]  /*13e50*/  LDC R5, c[0x0][0x800] ;  /* 0x00020000ff057b82 */ /* 0x002e640000000800 */
[----:B-1----:R2:W-:Y:S02]  /*13e60*/  SYNCS.ARRIVE.TRANS64.RED.A0TR RZ, [UR13+0x40], R5 ;  /* 0x00004005ffff79a7 */ /* 0x0025e4000830040d */
.L_x_151:
[----:B------:R-:W-:Y:S05]  /*13e70*/  BSYNC B0 ;  /* 0x0000000000007941 */ /* 0x000fea0003800000 */
.L_x_150:
[----:B------:R-:W-:Y:S05]  /*13e80*/  @!P2 BRA `(.L_x_153) ;  /* 0x000000000004a947 */ /* 0x000fea0003800000 */
[----:B------:R-:W-:Y:S01]  /*13e90*/  BPT.TRAP 0x1 ;  /* 0x000000040000795c */ /* 0x000fe20000300000 */
.L_x_153:
[----:B------:R-:W-:-:S04]  /*13ea0*/  UIADD3 UR33, UR13, 0x40, URZ ;  /* 0x000000400d217890 */ /* 0x000fc8000fffe03f */
[----:B------:R-:W-:-:S09]  /*13eb0*/  UPRMT UR16, UR37, 0x654, UR33 ;  /* 0x0000065425107896 */ /* 0x000fd20008000021 */
[----:B------:R-:W-:Y:S01]  /*13ec0*/  SYNCS.ARRIVE.TRANS64.RED.A1T0 RZ, [UR16], RZ ;  /* 0x000000ffffff79a7 */ /* 0x000fe20008100410 */
[----:B------:R-:W-:Y:S05]  /*13ed0*/  @!P2 BRA `(.L_x_154) ;  /* 0x000000000004a947 */ /* 0x000fea0003800000 */
[----:B------:R-:W-:Y:S01]  /*13ee0*/  BPT.TRAP 0x1 ;  /* 0x000000040000795c */ /* 0x000fe20000300000 */
.L_x_154:
[----:B------:R-:W3:Y:S02]  /*13ef0*/  SYNCS.PHASECHK.TRANS64.TRYWAIT P1, [UR13+0x68], R4 ;  /* 0x00006804ff0075a7 */ /* 0x000ee4000802014d */
[----:B---3--:R-:W-:Y:S05]  /*13f00*/  @!P1 BRA `(.L_x_155) ;  /* 0x0000002400849947 */ /* 0x008fea0003800000 */
.L_x_236:
[----:B------:R-:W-:Y:S04]  /*13f10*/  BSSY B0, `(.L_x_156) ;  /* 0x0000010000007945 */ /* 0x000fe80003800000 */
[----:B------:R-:W-:Y:S05]  /*13f20*/  @!P0 BRA `(.L_x_157) ;  /* 0x0000000000388947 */ /* 0x000fea0003800000 */
[----:B------:R-:W-:Y:S01]  /*13f30*/  UIADD3 UR18, UP0, UR22, 0x3f0, URZ ;  /* 0x000003f016127890 */ /* 0x000fe2000ff1e03f */
[----:B------:R-:W-:Y:S01]  /*13f40*/  R2UR UR12, R6 ;  /* 0x00000000060c72ca */ /* 0x000fe200000e0000 */
[----:B------:R-:W-:Y:S02]  /*13f50*/  UIADD3 UR10, UR42, 0x20, URZ ;  /* 0x000000202a0a7890 */ /* 0x000fe4000fffe03f */
[----:B------:R-:W-:Y:S02]  /*13f60*/  UIADD3 UR8, UR13, 0x2200, URZ ;  /* 0x000022000d087890 */ /* 0x000fe4000fffe03f */
[----:B------:R-:W-:Y:S02]  /*13f70*/  UIADD3 UR9, UR13, 0x48, URZ ;  /* 0x000000480d097890 */ /* 0x000fe4000fffe03f */
[----:B------:R-:W-:Y:S01]  /*13f80*/  UIADD3.X UR19, URZ, UR23, URZ, UP0, !UPT ;  /* 0x000000173f137290 */ /* 0x000fe200087fe43f */
[----:B------:R-:W-:Y:S01]  /*13f90*/  UMOV UR20, 0x0 ;  /* 0x0000000000147882 */ /* 0x000fe20000000000 */
[----:B------:R-:W-:Y:S01]  /*13fa0*/  UMOV UR21, 0x10000000 ;  /* 0x1000000000157882 */ /* 0x000fe20000000000 */
[----:B------:R-:W-:-:S06]  /*13fb0*/  UMOV UR11, UR43 ;  /* 0x0000002b000b7c82 */ /* 0x000fcc0008000000 */
[----:B------:R3:W-:Y:S02]  /*13fc0*/  UTMALDG.3D [UR8], [UR18], desc[UR20] ;  /* 0x00001408120075b4 */ /* 0x0007e40008011000 */
[----:B---3--:R-:W-:Y:S05]  /*13fd0*/  @!P2 BRA `(.L_x_158) ;  /* 0x000000000004a947 */ /* 0x008fea0003800000 */
[----:B------:R-:W-:Y:S01]  /*13fe0*/  BPT.TRAP 0x1 ;  /* 0x000000040000795c */ /* 0x000fe20000300000 */
.L_x_158:
[----:B-12---:R-:W1:Y:S02]  /*13ff0*/  LDC R5, c[0x0][0x800] ;  /* 0x00020000ff057b82 */ /* 0x006e640000000800 */
[----:B-1----:R3:W-:Y:S02]  /*14000*/  SYNCS.ARRIVE.TRANS64.RED.A0TR RZ, [UR13+0x48], R5 ;  /* 0x00004805ffff79a7 */ /* 0x0027e4000830040d */
.L_x_157:
[----:B------:R-:W-:Y:S05]  /*14010*/  BSYNC B0 ;  /* 0x0000000000007941 */ /* 0x000fea0003800000 */
.L_x_156:
[----:B------:R-:W-:Y:S05]  /*14020*/  @!P2 BRA `(.L_x_159) ;  /* 0x000000000004a947 */ /* 0x000fea0003800000 */
[----:B------:R-:W-:Y:S01]  /*14030*/  BPT.TRAP 0x1 ;  /* 0x000000040000795c */ /* 0x000fe20000300000 */
.L_x_159:
[----:B------:R-:W-:-:S04]  /*14040*/  UIADD3 UR25, UR13, 0x48, URZ ;  /* 0x000000480d197890 */ /* 0x000fc8000fffe03f */
[----:B------:R-:W-:-:S09]  /*14050*/  UPRMT UR18, UR37, 0x654, UR25 ;  /* 0x0000065425127896 */ /* 0x000fd20008000019 */
[----:B------:R-:W-:Y:S01]  /*14060*/  SYNCS.ARRIVE.TRANS64.RED.A1T0 RZ, [UR18], RZ ;  /* 0x000000ffffff79a7 */ /* 0x000fe20008100412 */
[----:B------:R-:W-:Y:S05]  /*14070*/  @!P2 BRA `(.L_x_160) ;  /* 0x000000000004a947 */ /* 0x000fea0003800000 */
[----:B------:R-:W-:Y:S01]  /*14080*/  BPT.TRAP 0x1 ;  /* 0x000000040000795c */ /* 0x000fe20000300000 */
.L_x_160:
[----:B------:R-:W4:Y:S02]  /*14090*/  SYNCS.PHASECHK.TRANS64.TRYWAIT P1, [UR13+0x70], R4 ;  /* 0x00007004ff0075a7 */ /* 0x000f24000802014d */
[----:B----4-:R-:W-:Y:S05]  /*140a0*/  @!P1 BRA `(.L_x_161) ;  /* 0x0000002400349947 */ /* 0x010fea0003800000 */
.L_x_237:
        /* <DEDUP_REMOVED lines=12> */
[----:B----4-:R-:W-:Y:S05]  /*14170*/  @!P2 BRA `(.L_x_164) ;  /* 0x000000000004a947 */ /* 0x010fea0003800000 */
[----:B------:R-:W-:Y:S01]  /*14180*/  BPT.TRAP 0x1 ;  /* 0x000000040000795c */ /* 0x000fe20000300000 */
.L_x_164:
[----:B-123--:R-:W1:Y:S02]  /*14190*/  LDC R5, c[0x0][0x800] ;  /* 0x00020000ff057b82 */ /* 0x00ee640000000800 */
[----:B-1----:R4:W-:Y:S02]  /*141a0*/  SYNCS.ARRIVE.TRANS64.RED.A0TR RZ, [UR13+0x50], R5 ;  /* 0x00005005ffff79a7 */ /* 0x0029e4000830040d */
.L_x_163:
[----:B------:R-:W-:Y:S05]  /*141b0*/  BSYNC B0 ;  /* 0x0000000000007941 */ /* 0x000fea0003800000 */
.L_x_162:
[----:B------:R-:W-:Y:S05]  /*141c0*/  @!P2 BRA `(.L_x_165) ;  /* 0x000000000004a947 */ /* 0x000fea0003800000 */
[----:B------:R-:W-:Y:S01]  /*141d0*/  BPT.TRAP 0x1 ;  /* 0x000000040000795c */ /* 0x000fe20000300000 */
.L_x_165:
[----:B------:R-:W-:-:S04]  /*141e0*/  UIADD3 UR17, UR13, 0x50, URZ ;  /* 0x000000500d117890 */ /* 0x000fc8000fffe03f */
[----:B------:R-:W-:-:S09]  /*141f0*/  UPRMT UR21, UR37, 0x654, UR17 ;  /* 0x0000065425157896 */ /* 0x000fd20008000011 */
[----:B------:R-:W-:Y:S01]  /*14200*/  SYNCS.ARRIVE.TRANS64.RED.A1T0 RZ, [UR21], RZ ;  /* 0x000000ffffff79a7 */ /* 0x000fe20008100415 */
[----:B------:R-:W-:Y:S05]  /*14210*/  @!P2 BRA `(.L_x_166) ;  /* 0x000000000004a947 */ /* 0x000fea0003800000 */
[----:B------:R-:W-:Y:S01]  /*14220*/  BPT.TRAP 0x1 ;  /* 0x000000040000795c */ /* 0x000fe20000300000 */
.L_x_166:
[----:B------:R-:W5:Y:S02]  /*14230*/  SYNCS.PHASECHK.TRANS64.TRYWAIT P1, [UR13+0x78], R4 ;  /* 0x00007804ff0075a7 */ /* 0x000f64000802014d */
[----:B-----5:R-:W-:Y:S05]  /*14240*/  @!P1 BRA `(.L_x_167) ;  /* 0x0000002000e49947 */ /* 0x020fea0003800000 */
.L_x_238:
        /* <DEDUP_REMOVED lines=12> */
[----:B-1----:R-:W-:Y:S05]  /*14310*/  @!P2 BRA `(.L_x_170) ;  /* 0x000000000004a947 */ /* 0x002fea0003800000 */
[----:B------:R-:W-:Y:S01]  /*14320*/  BPT.TRAP 0x1 ;  /* 0x000000040000795c */ /* 0x000fe20000300000 */
.L_x_170:
[----:B------:R-:W1:Y:S02]  /*14330*/  LDC R4, c[0x0][0x800] ;  /* 0x00020000ff047b82 */ /* 0x000e640000000800 */
[----:B-1----:R1:W-:Y:S02]  /*14340*/  SYNCS.ARRIVE.TRANS64.RED.A0TR RZ, [UR13+0x58], R4 ;  /* 0x00005804ffff79a7 */ /* 0x0023e4000830040d */
.L_x_169:
[----:B------:R-:W-:Y:S05]  /*14350*/  BSYNC B0 ;  /* 0x0000000000007941 */ /* 0x000fea0003800000 */
.L_x_168:
[----:B------:R-:W-:Y:S05]  /*14360*/  @!P2 BRA `(.L_x_171) ;  /* 0x000000000004a947 */ /* 0x000fea0003800000 */
[----:B------:R-:W-:Y:S01]  /*14370*/  BPT.TRAP 0x1 ;  /* 0x000000040000795c */ /* 0x000fe20000300000 */
.L_x_171:
[----:B------:R-:W-:-:S04]  /*14380*/  UIADD3 UR9, UR13, 0x58, URZ ;  /* 0x000000580d097890 */ /* 0x000fc8000fffe03f */
[----:B------:R-:W-:-:S09]  /*14390*/  UPRMT UR29, UR37, 0x654, UR9 ;  /* 0x00000654251d7896 */ /* 0x000fd20008000009 */
[----:B------:R-:W-:Y:S01]  /*143a0*/  SYNCS.ARRIVE.TRANS64.RED.A1T0 RZ, [UR29], RZ ;  /* 0x000000ffffff79a7 */ /* 0x000fe2000810041d */
[----:B------:R-:W-:Y:S05]  /*143b0*/  @!P2 BRA `(.L_x_172) ;  /* 0x000000000004a947 */ /* 0x000fea0003800000 */
[----:B------:R-:W-:Y:S01]  /*143c0*/  BPT.TRAP 0x1 ;  /* 0x000000040000795c */ /* 0x000fe20000300000 */
.L_x_172:
[----:B-1----:R-:W-:-:S04]  /*143d0*/  SHF.L.U32 R4, RZ, 0x1f, RZ ;  /* 0x0000001fff047819 */ /* 0x002fc800000006ff */
[----:B------:R-:W1:Y:S02]  /*143e0*/  SYNCS.PHASECHK.TRANS64.TRYWAIT P1, [UR13+0x60], R4 ;  /* 0x00006004ff0075a7 */ /* 0x000e64000802014d */
[----:B-1----:R-:W-:Y:S05]  /*143f0*/  @!P1 BRA `(.L_x_173) ;  /* 0x0000002000909947 */ /* 0x002fea0003800000 */
.L_x_239:
        /* <DEDUP_REMOVED lines=13> */
.L_x_176:
[----:B--234-:R-:W1:Y:S02]  /*144d0*/  LDC R5, c[0x0][0x800] ;  /* 0x00020000ff057b82 */ /* 0x01ce640000000800 */
[----:B-1----:R1:W-:Y:S02]  /*144e0*/  SYNCS.ARRIVE.TRANS64.RED.A0TR RZ, [UR13+0x40], R5 ;  /* 0x00004005ffff79a7 */ /* 0x0023e4000830040d */
.L_x_175:
[----:B------:R-:W-:Y:S05]  /*144f0*/  BSYNC B0 ;  /* 0x0000000000007941 */ /* 0x000fea0003800000 */
.L_x_174:
[----:B------:R-:W-:Y:S05]  /*14500*/  @!P2 BRA `(.L_x_177) ;  /* 0x000000000004a947 */ /* 0x000fea0003800000 */
[----:B------:R-:W-:Y:S01]  /*14510*/  BPT.TRAP 0x1 ;  /* 0x000000040000795c */ /* 0x000fe20000300000 */
.L_x_177:
[----:B------:R-:W-:Y:S01]  /*14520*/  SYNCS.ARRIVE.TRANS64.RED.A1T0 RZ, [UR16], RZ ;  /* 0x000000ffffff79a7 */ /* 0x000fe20008100410 */
[----:B------:R-:W-:Y:S05]  /*14530*/  @!P2 BRA `(.L_x_178) ;  /* 0x000000000004a947 */ /* 0x000fea0003800000 */
[----:B------:R-:W-:Y:S01]  /*14540*/  BPT.TRAP 0x1 ;  /* 0x000000040000795c */ /* 0x000fe20000300000 */
.L_x_178:
[----:B------:R-:W5:Y:S02]  /*14550*/  SYNCS.PHASECHK.TRANS64.TRYWAIT P1, [UR13+0x68], R4 ;  /* 0x00006804ff0075a7 */ /* 0x000f64000802014d */
[----:B-----5:R-:W-:Y:S05]  /*14560*/  @!P1 BRA `(.L_x_179) ;  /* 0x00000020004c9947 */ /* 0x020fea0003800000 */
.L_x_240:
        /* <DEDUP_REMOVED lines=13> */
.L_x_182:
[----:B--234-:R-:W1:Y:S02]  /*14640*/  LDC R5, c[0x0][0x800] ;  /* 0x00020000ff057b82 */ /* 0x01ce640000000800 */
[----:B-1----:R1:W-:Y:S02]  /*14650*/  SYNCS.ARRIVE.TRANS64.RED.A0TR RZ, [UR13+0x48], R5 ;  /* 0x00004805ffff79a7 */ /* 0x0023e4000830040d */
.L_x_181:
[----:B------:R-:W-:Y:S05]  /*14660*/  BSYNC B0 ;  /* 0x0000000000007941 */ /* 0x000fea0003800000 */
.L_x_180:
[----:B------:R-:W-:Y:S05]  /*14670*/  @!P2 BRA `(.L_x_183) ;  /* 0x000000000004a947 */ /* 0x000fea0003800000 */
[----:B------:R-:W-:Y:S01]  /*14680*/  BPT.TRAP 0x1 ;  /* 0x000000040000795c */ /* 0x000fe20000300000 */
.L_x_183:
[----:B------:R-:W-:Y:S01]  /*14690*/  SYNCS.ARRIVE.TRANS64.RED.A1T0 RZ, [UR18], RZ ;  /* 0x000000ffffff79a7 */ /* 0x000fe20008100412 */
[----:B------:R-:W-:Y:S05]  /*146a0*/  @!P2 BRA `(.L_x_184) ;  /* 0x000000000004a947 */ /* 0x000fea0003800000 */
[----:B------:R-:W-:Y:S01]  /*146b0*/  BPT.TRAP 0x1 ;  /* 0x000000040000795c */ /* 0x000fe20000300000 */
.L_x_184:
[----:B------:R-:W5:Y:S02]  /*146c0*/  SYNCS.PHASECHK.TRANS64.TRYWAIT P1, [UR13+0x70], R4 ;  /* 0x00007004ff0075a7 */ /* 0x000f64000802014d */
[----:B-----5:R-:W-:Y:S05]  /*146d0*/  @!P1 BRA `(.L_x_185) ;  /* 0x0000002000089947 */ /* 0x020fea0003800000 */
.L_x_241:
        /* <DEDUP_REMOVED lines=13> */
.L_x_188:
[----:B--234-:R-:W1:Y:S02]  /*147b0*/  LDC R5, c[0x0][0x800] ;  /* 0x00020000ff057b82 */ /* 0x01ce640000000800 */
[----:B-1----:R1:W-:Y:S02]  /*147c0*/  SYNCS.ARRIVE.TRANS64.RED.A0TR RZ, [UR13+0x50], R5 ;  /* 0x00005005ffff79a7 */ /* 0x0023e4000830040d */
.L_x_187:
[----:B------:R-:W-:Y:S05]  /*147d0*/  BSYNC B0 ;  /* 0x0000000000007941 */ /* 0x000fea0003800000 */
.L_x_186:
[----:B------:R-:W-:Y:S05]  /*147e0*/  @!P2 BRA `(.L_x_189) ;  /* 0x000000000004a947 */ /* 0x000fea0003800000 */
[----:B------:R-:W-:Y:S01]  /*147f0*/  BPT.TRAP 0x1 ;  /* 0x000000040000795c */ /* 0x000fe20000300000 */
.L_x_189:
[----:B------:R-:W-:Y:S01]  /*14800*/  SYNCS.ARRIVE.TRANS64.RED.A1T0 RZ, [UR21], RZ ;  /* 0x000000ffffff79a7 */ /* 0x000fe20008100415 */
[----:B------:R-:W-:Y:S05]  /*14810*/  @!P2 BRA `(.L_x_190) ;  /* 0x000000000004a947 */ /* 0x000fea0003800000 */
[----:B------:R-:W-:Y:S01]  /*14820*/  BPT.TRAP 0x1 ;  /* 0x000000040000795c */ /* 0x000fe20000300000 */
.L_x_190:
[----:B------:R-:W5:Y:S02]  /*14830*/  SYNCS.PHASECHK.TRANS64.TRYWAIT P1, [UR13+0x78], R4 ;  /* 0x00007804ff0075a7 */ /* 0x000f64000802014d */
[----:B-----5:R-:W-:Y:S05]  /*14840*/  @!P1 BRA `(.L_x_191) ;  /* 0x0000001c00c49947 */ /* 0x020fea0003800000 */
.L_x_242:
        /* <DEDUP_REMOVED lines=13> */
.L_x_194:
[----:B------:R-:W1:Y:S02]  /*14920*/  LDC R4, c[0x0][0x800] ;  /* 0x00020000ff047b82 */ /* 0x000e640000000800 */
[----:B-1----:R1:W-:Y:S02]  /*14930*/  SYNCS.ARRIVE.TRANS64.RED.A0TR RZ, [UR13+0x58], R4 ;  /* 0x00005804ffff79a7 */ /* 0x0023e4000830040d */
.L_x_193:
[----:B------:R-:W-:Y:S05]  /*14940*/  BSYNC B0 ;  /* 0x0000000000007941 */ /* 0x000fea0003800000 */
.L_x_192:
[----:B------:R-:W-:Y:S05]  /*14950*/  @!P2 BRA `(.L_x_195) ;  /* 0x000000000004a947 */ /* 0x000fea0003800000 */
[----:B------:R-:W-:Y:S01]  /*14960*/  BPT.TRAP 0x1 ;  /* 0x000000040000795c */ /* 0x000fe20000300000 */
.L_x_195:
[----:B------:R-:W-:Y:S01]  /*14970*/  IADD3 R16, P0, R16, UR46, RZ ;  /* 0x0000002e10107c10 */ /* 0x000fe2000ff1e0ff */
[----:B------:R-:W-:Y:S01]  /*14980*/  SYNCS.ARRIVE.TRANS64.RED.A1T0 RZ, [UR29], RZ ;  /* 0x000000ffffff79a7 */ /* 0x000fe2000810041d */
[----:B-1----:R-:W-:Y:S02]  /*14990*/  PRMT R4, RZ, 0x7610, R4 ;  /* 0x00007610ff047816 */ /* 0x002fe40000000004 */
[----:B------:R-:W-:Y:S02]  /*149a0*/  IADD3.X R17, R17, UR38, RZ, P0, !PT ;  /* 0x0000002611117c10 */ /* 0x000fe400087fe4ff */
[----:B------:R-:W-:Y:S02]  /*149b0*/  ISETP.GE.U32.AND P0, PT, R16, UR6, PT ;  /* 0x0000000610007c0c */ /* 0x000fe4000bf06070 */
[----:B------:R-:W-:Y:S02]  /*149c0*/  MOV R13, 0xffffffff ;  /* 0xffffffff000d7802 */ /* 0x000fe40000000f00 */
[----:B------:R-:W-:-:S02]  /*149d0*/  ISETP.GE.U32.AND.EX P0, PT, R17, UR7, PT, P0 ;  /* 0x0000000711007c0c */ /* 0x000fc4000bf06100 */
[----:B------:R-:W-:Y:S02]  /*149e0*/  MOV R7, 0xffffffff ;  /* 0xffffffff00077802 */ /* 0x000fe40000000f00 */
[----:B------:R-:W-:-:S09]  /*149f0*/  MOV R6, 0xffffffff ;  /* 0xffffffff00067802 */ /* 0x000fd20000000f00 */
[----:B------:R-:W-:Y:S05]  /*14a00*/  @P0 BRA `(.L_x_196) ;  /* 0x0000000400580947 */ /* 0x000fea0003800000 */
[----:B------:R-:W1:Y:S01]  /*14a10*/  S2R R15, SR_CTAID.X ;  /* 0x00000000000f7919 */ /* 0x000e620000002500 */
[----:B------:R-:W5:Y:S01]  /*14a20*/  LDC.64 R12, c[0x0][0x8d0] ;  /* 0x00023400ff0c7b82 */ /* 0x000f620000000a00 */
[----:B------:R-:W-:Y:S01]  /*14a30*/  ULDC UR8, c[0x0][0x150] ;  /* 0x0000540000087ab9 */ /* 0x000fe20000000800 */
[----:B------:R-:W-:Y:S01]  /*14a40*/  MOV R7, R16 ;  /* 0x0000001000077202 */ /* 0x000fe20000000f00 */
[----:B------:R-:W2:Y:S01]  /*14a50*/  S2R R18, SR_CTAID.Y ;  /* 0x0000000000127919 */ /* 0x000ea20000002600 */
[----:B------:R-:W-:-:S04]  /*14a60*/  MOV R21, R17 ;  /* 0x0000001100157202 */ /* 0x000fc80000000f00 */
[----:B------:R-:W2:Y:S08]  /*14a70*/  LDC R22, c[0x0][0x144] ;  /* 0x00005100ff167b82 */ /* 0x000eb00000000800 */
[----:B------:R-:W3:Y:S01]  /*14a80*/  LDC R20, c[0x0][0x8d8] ;  /* 0x00023600ff147b82 */ /* 0x000ee20000000800 */
[----:B-----5:R-:W-:-:S04]  /*14a90*/  ISETP.NE.U32.AND P0, PT, R12, RZ, PT ;  /* 0x000000ff0c00720c */ /* 0x020fc80003f05070 */
[----:B------:R-:W-:Y:S02]  /*14aa0*/  ISETP.NE.AND.EX P0, PT, R13, RZ, PT, P0 ;  /* 0x000000ff0d00720c */ /* 0x000fe40003f05300 */
[----:B-1----:R-:W-:Y:S02]  /*14ab0*/  I2FP.F32.U32 R4, R15 ;  /* 0x0000000f00047245 */ /* 0x002fe40000201000 */
[----:B--2---:R-:W-:-:S03]  /*14ac0*/  I2FP.F32.U32 R23, R18 ;  /* 0x0000001200177245 */ /* 0x004fc60000201000 */
[----:B------:R-:W-:-:S04]  /*14ad0*/  FMUL R4, R4, UR8 ;  /* 0x0000000804047c20 */ /* 0x000fc80008400000 */
[----:B------:R1:W2:Y:S02]  /*14ae0*/  F2I.U32.TRUNC.NTZ R14, R4 ;  /* 0x00000004000e7305 */ /* 0x0002a4000020f000 */
[----:B---3--:R-:W-:Y:S05]  /*14af0*/  @!P0 BRA `(.L_x_197) ;  /* 0x0000000000308947 */ /* 0x008fea0003800000 */
[----:B----4-:R-:W3:Y:S02]  /*14b00*/  LDC R5, c[0x0][0x8dc] ;  /* 0x00023700ff057b82 */ /* 0x010ee40000000800 */
[----:B---3--:R-:W-:-:S05]  /*14b10*/  IADD3 R5, P0, R16, R5, RZ ;  /* 0x0000000510057210 */ /* 0x008fca0007f1e0ff */
[----:B------:R-:W-:-:S04]  /*14b20*/  IMAD.X R21, RZ, RZ, R17, P0 ;  /* 0x000000ffff157224 */ /* 0x000fc800000e0611 */
[----:B------:R-:W-:-:S04]  /*14b30*/  IMAD.WIDE.U32 R6, R21, R12, RZ ;  /* 0x0000000c15067225 */ /* 0x000fc800078e00ff */
[----:B------:R-:W-:-:S04]  /*14b40*/  IMAD.WIDE.U32 R6, P0, R5, R13, R6 ;  /* 0x0000000d05067225 */ /* 0x000fc80007800006 */
[----:B-1----:R-:W-:Y:S01]  /*14b50*/  IMAD.WIDE.U32 R4, R5, R12, RZ ;  /* 0x0000000c05047225 */ /* 0x002fe200078e00ff */
[----:B------:R-:W-:-:S04]  /*14b60*/  MOV R4, R7 ;  /* 0x0000000700047202 */ /* 0x000fc80000000f00 */
[----:B------:R-:W-:Y:S02]  /*14b70*/  IADD3 RZ, P1, R5, R6, RZ ;  /* 0x0000000605ff7210 */ /* 0x000fe40007f3e0ff */
[----:B------:R-:W-:-:S03]  /*14b80*/  IADD3.X R5, RZ, RZ, RZ, P0, !PT ;  /* 0x000000ffff057210 */ /* 0x000fc600007fe4ff */
[----:B------:R-:W-:-:S03]  /*14b90*/  IMAD.WIDE.U32.X R4, R21, R13, R4, P1 ;  /* 0x0000000d15047225 */ /* 0x000fc600008e0404 */
[----:B------:R-:W-:Y:S02]  /*14ba0*/  MOV R7, R4 ;  /* 0x0000000400077202 */ /* 0x000fe40000000f00 */
[----:B------:R-:W-:-:S07]  /*14bb0*/  MOV R21, R5 ;  /* 0x0000000500157202 */ /* 0x000fce0000000f00 */
.L_x_197:
[----:B------:R-:W-:Y:S01]  /*14bc0*/  ULDC UR8, c[0x0][0x154] ;  /* 0x0000550000087ab9 */ /* 0x000fe20000000800 */
[----:B------:R-:W3:Y:S01]  /*14bd0*/  LDC R13, c[0x0][0x148] ;  /* 0x00005200ff0d7b82 */ /* 0x000ee20000000800 */
[----:B------:R-:W-:Y:S01]  /*14be0*/  FMUL R23, R23, UR8 ;  /* 0x0000000817177c20 */ /* 0x000fe20008400000 */
[----:B------:R-:W-:Y:S02]  /*14bf0*/  ISETP.NE.AND P2, PT, R2, 0x1, PT ;  /* 0x000000010200780c */ /* 0x000fe40003f45270 */
[----:B--2---:R-:W-:Y:S02]  /*14c00*/  IADD3 R6, -R14, RZ, RZ ;  /* 0x000000ff0e067210 */ /* 0x004fe40007ffe1ff */
[-CC-:B------:R-:W-:Y:S01]  /*14c10*/  SHF.R.U64 R14, R7, R20.reuse, R21.reuse ;  /* 0x00000014070e7219 */ /* 0x180fe20000001215 */
[----:B------:R-:W2:Y:S01]  /*14c20*/  F2I.U32.TRUNC.NTZ R23, R23 ;  /* 0x0000001700177305 */ /* 0x000ea2000020f000 */
[----:B-1--4-:R-:W1:Y:S01]  /*14c30*/  LDC.64 R4, c[0x0][0x8c8] ;  /* 0x00023200ff047b82 */ /* 0x012e620000000a00 */
[----:B------:R-:W-:Y:S01]  /*14c40*/  SHF.R.U32.HI R20, RZ, R20, R21 ;  /* 0x00000014ff147219 */ /* 0x000fe20000011615 */
[----:B------:R-:W-:Y:S01]  /*14c50*/  IMAD R15, R22, R6, R15 ;  /* 0x00000006160f7224 */ /* 0x000fe200078e020f */
[----:B------:R-:W-:-:S04]  /*14c60*/  IADD3 R21, P0, RZ, -R14, RZ ;  /* 0x8000000eff157210 */ /* 0x000fc80007f1e0ff */
[----:B------:R-:W-:Y:S01]  /*14c70*/  IADD3.X R7, RZ, ~R20, RZ, P0, !PT ;  /* 0x80000014ff077210 */ /* 0x000fe200007fe4ff */
[----:B------:R-:W4:Y:S01]  /*14c80*/  LDC R24, c[0x0][0x8c0] ;  /* 0x00023000ff187b82 */ /* 0x000f220000000800 */
[----:B--2---:R-:W-:-:S07]  /*14c90*/  IADD3 R12, -R23, RZ, RZ ;  /* 0x000000ff170c7210 */ /* 0x004fce0007ffe1ff */
[----:B------:R-:W2:Y:S01]  /*14ca0*/  LDC R27, c[0x0][0x900] ;  /* 0x00024000ff1b7b82 */ /* 0x000ea20000000800 */
[----:B---3--:R-:W-:-:S07]  /*14cb0*/  @P2 IMAD R15, R13, R12, R18 ;  /* 0x0000000c0d0f2224 */ /* 0x008fce00078e0212 */
[----:B------:R-:W3:Y:S01]  /*14cc0*/  LDC.64 R12, c[0x0][0x8e8] ;  /* 0x00023a00ff0c7b82 */ /* 0x000ee20000000a00 */
[----:B-1----:R-:W-:-:S04]  /*14cd0*/  IMAD R6, R7, R4, RZ ;  /* 0x0000000407067224 */ /* 0x002fc800078e02ff */
[C---:B------:R-:W-:Y:S02]  /*14ce0*/  IMAD R7, R21.reuse, R5, R6 ;  /* 0x0000000515077224 */ /* 0x040fe400078e0206 */
[----:B------:R-:W-:Y:S01]  /*14cf0*/  IMAD.WIDE.U32 R4, R21, R4, R16 ;  /* 0x0000000415047225 */ /* 0x000fe200078e0010 */
[----:B------:R-:W1:Y:S04]  /*14d00*/  LDC R6, c[0x0][0x8b0] ;  /* 0x00022c00ff067b82 */ /* 0x000e680000000800 */
[----:B------:R-:W-:-:S04]  /*14d10*/  IADD3 R5, R5, R7, RZ ;  /* 0x0000000705057210 */ /* 0x000fc80007ffe0ff */
[----:B------:R-:W2:Y:S01]  /*14d20*/  LDC R25, c[0x0][0x8f0] ;  /* 0x00023c00ff197b82 */ /* 0x000ea20000000800 */
[-CC-:B----4-:R-:W-:Y:S02]  /*14d30*/  SHF.R.U64 R22, R4, R24.reuse, R5.reuse ;  /* 0x0000001804167219 */ /* 0x190fe40000001205 */
[----:B------:R-:W-:-:S05]  /*14d40*/  SHF.R.U32.HI R5, RZ, R24, R5 ;  /* 0x00000018ff057219 */ /* 0x000fca0000011605 */
[----:B------:R-:W4:Y:S01]  /*14d50*/  LDC R21, c[0x0][0x8e0] ;  /* 0x00023800ff157b82 */ /* 0x000f220000000800 */
[----:B---3--:R-:W-:-:S04]  /*14d60*/  ISETP.NE.U32.AND P0, PT, R12, RZ, PT ;  /* 0x000000ff0c00720c */ /* 0x008fc80003f05070 */
[----:B------:R-:W-:-:S03]  /*14d70*/  ISETP.NE.AND.EX P0, PT, R13, RZ, PT, P0 ;  /* 0x000000ff0d00720c */ /* 0x000fc60003f05300 */
[----:B------:R-:W3:Y:S01]  /*14d80*/  LDC R20, c[0x0][0x8b8] ;  /* 0x00022e00ff147b82 */ /* 0x000ee20000000800 */
[-CC-:B-1----:R-:W-:Y:S02]  /*14d90*/  SHF.R.U64 R23, R22, R6.reuse, R5.reuse ;  /* 0x0000000616177219 */ /* 0x182fe40000001205 */
[----:B------:R-:W-:-:S04]  /*14da0*/  SHF.R.U32.HI R4, RZ, R6, R5 ;  /* 0x00000006ff047219 */ /* 0x000fc80000011605 */
[-CC-:B--2---:R-:W-:Y:S01]  /*14db0*/  SHF.R.U64 R24, R23, R27.reuse, R4.reuse ;  /* 0x0000001b17187219 */ /* 0x184fe20000001204 */
[----:B------:R-:W1:Y:S01]  /*14dc0*/  LDC R18, c[0x0][0x8a8] ;  /* 0x00022a00ff127b82 */ /* 0x000e620000000800 */
[----:B------:R-:W-:-:S03]  /*14dd0*/  SHF.R.U32.HI R27, RZ, R27, R4 ;  /* 0x0000001bff1b7219 */ /* 0x000fc60000011604 */
[----:B------:R-:W-:Y:S01]  /*14de0*/  IMAD.MOV.U32 R4, RZ, RZ, R24 ;  /* 0x000000ffff047224 */ /* 0x000fe200078e0018 */
[----:B------:R-:W-:Y:S01]  /*14df0*/  MOV R5, R27 ;  /* 0x0000001b00057202 */ /* 0x000fe20000000f00 */
[----:B------:R-:W-:Y:S06]  /*14e00*/  @!P0 BRA `(.L_x_198) ;  /* 0x0000000000288947 */ /* 0x000fec0003800000 */
[----:B------:R-:W2:Y:S02]  /*14e10*/  LDC R5, c[0x0][0x8f4] ;  /* 0x00023d00ff057b82 */ /* 0x000ea40000000800 */
[----:B--2---:R-:W-:-:S04]  /*14e20*/  IADD3 R5, P0, R24, R5, RZ ;  /* 0x0000000518057210 */ /* 0x004fc80007f1e0ff */
[----:B------:R-:W-:-:S05]  /*14e30*/  IADD3.X R27, RZ, R27, RZ, P0, !PT ;  /* 0x0000001bff1b7210 */ /* 0x000fca00007fe4ff */
[----:B------:R-:W-:-:S04]  /*14e40*/  IMAD.WIDE.U32 R6, R27, R12, RZ ;  /* 0x0000000c1b067225 */ /* 0x000fc800078e00ff */
[----:B------:R-:W-:-:S04]  /*14e50*/  IMAD.WIDE.U32 R6, P0, R5, R13, R6 ;  /* 0x0000000d05067225 */ /* 0x000fc80007800006 */
[----:B------:R-:W-:Y:S01]  /*14e60*/  IMAD.WIDE.U32 R4, R5, R12, RZ ;  /* 0x0000000c05047225 */ /* 0x000fe200078e00ff */
[----:B------:R-:W-:-:S04]  /*14e70*/  MOV R4, R7 ;  /* 0x0000000700047202 */ /* 0x000fc80000000f00 */
[----:B------:R-:W-:Y:S02]  /*14e80*/  IADD3 RZ, P1, R5, R6, RZ ;  /* 0x0000000605ff7210 */ /* 0x000fe40007f3e0ff */
[----:B------:R-:W-:-:S03]  /*14e90*/  IADD3.X R5, RZ, RZ, RZ, P0, !PT ;  /* 0x000000ffff057210 */ /* 0x000fc600007fe4ff */
[----:B------:R-:W-:-:S08]  /*14ea0*/  IMAD.WIDE.U32.X R4, R27, R13, R4, P1 ;  /* 0x0000000d1b047225 */ /* 0x000fd000008e0404 */
.L_x_198:
[----:B------:R-:W-:Y:S02]  /*14eb0*/  SHF.R.U64 R25, R4, R25, R5 ;  /* 0x0000001904197219 */ /* 0x000fe40000001205 */
[----:B------:R-:W-:Y:S02]  /*14ec0*/  LOP3.LUT R23, R23, R8, RZ, 0xc0, !PT ;  /* 0x0000000817177212 */ /* 0x000fe400078ec0ff */
[----:B------:R-:W-:Y:S02]  /*14ed0*/  IADD3 R4, -R25, RZ, RZ ;  /* 0x000000ff19047210 */ /* 0x000fe40007ffe1ff */
[----:B------:R-:W-:Y:S01]  /*14ee0*/  LOP3.LUT R22, R22, R3, RZ, 0xc0, !PT ;  /* 0x0000000316167212 */ /* 0x000fe200078ec0ff */
[----:B------:R-:W-:Y:S01]  /*14ef0*/  IMAD R23, R0, R25, R23 ;  /* 0x0000001900177224 */ /* 0x000fe200078e0217 */
[----:B------:R-:W-:Y:S01]  /*14f00*/  MOV R6, R14 ;  /* 0x0000000e00067202 */ /* 0x000fe20000000f00 */
[----:B----4-:R-:W-:Y:S01]  /*14f10*/  IMAD R21, R4, R21, R24 ;  /* 0x0000001504157224 */ /* 0x010fe200078e0218 */
[----:B------:R-:W-:Y:S01]  /*14f20*/  MOV R4, 0x1 ;  /* 0x0000000100047802 */ /* 0x000fe20000000f00 */
[----:B---3--:R-:W-:-:S02]  /*14f30*/  IMAD R15, R23, R20, R15 ;  /* 0x00000014170f7224 */ /* 0x008fc400078e020f */
[----:B-1----:R-:W-:-:S05]  /*14f40*/  IMAD R18, R21, R18, R22 ;  /* 0x0000001215127224 */ /* 0x002fca00078e0216 */
[----:B------:R-:W-:Y:S02]  /*14f50*/  SEL R7, R18, R15, !P2 ;  /* 0x0000000f12077207 */ /* 0x000fe40005000000 */
[----:B------:R-:W-:-:S07]  /*14f60*/  SEL R13, R15, R18, !P2 ;  /* 0x000000120f0d7207 */ /* 0x000fce0005000000 */
.L_x_196:
[----:B------:R-:W-:-:S13]  /*14f70*/  LOP3.LUT P0, RZ, R4, 0xff, RZ, 0xc0, !PT ;  /* 0x000000ff04ff7812 */ /* 0x000fda000780c0ff */
[----:B------:R-:W-:Y:S05]  /*14f80*/  @P0 BRA `(.L_x_199) ;  /* 0xffffffe800e40947 */ /* 0x000fea000383ffff */
.L_x_143:
[----:B------:R-:W-:-:S13]  /*14f90*/  ELECT P0, URZ, PT ;  /* 0x00000000003f782f */ /* 0x000fda0003800000 */
[----:B------:R-:W-:Y:S05]  /*14fa0*/  @!P0 BRA `(.L_x_10) ;  /* 0x0000001000548947 */ /* 0x000fea0003800000 */
[----:B------:R-:W-:-:S04]  /*14fb0*/  LOP3.LUT R19, R19, 0x2, RZ, 0xfc, !PT ;  /* 0x0000000213137812 */ /* 0x000fc800078efcff */
[----:B------:R-:W-:-:S13]  /*14fc0*/  ISETP.NE.AND P1, PT, R19, 0x3, PT ;  /* 0x000000031300780c */ /* 0x000fda0003f25270 */
[----:B------:R-:W-:Y:S05]  /*14fd0*/  @!P1 BRA `(.L_x_200) ;  /* 0x0000000000049947 */ /* 0x000fea0003800000 */
[----:B------:R-:W-:Y:S01]  /*14fe0*/  BPT.TRAP 0x1 ;  /* 0x000000040000795c */ /* 0x000fe20000300000 */
.L_x_200:
[----:B-1----:R-:W-:Y:S01]  /*14ff0*/  MOV R0, 0x400 ;  /* 0x0000040000007802 */ /* 0x002fe20000000f00 */
[----:B------:R-:W-:Y:S01]  /*15000*/  IMAD.MOV.U32 R2, RZ, RZ, 0x1 ;  /* 0x00000001ff027424 */ /* 0x000fe200078e00ff */
[----:B------:R-:W-:-:S04]  /*15010*/  MOV R3, UR37 ;  /* 0x0000002500037c02 */ /* 0x000fc80008000f00 */
[----:B------:R-:W-:Y:S02]  /*15020*/  LEA R0, R3, R0, 0x18 ;  /* 0x0000000003007211 */ /* 0x000fe400078ec0ff */
[----:B------:R-:W-:-:S04]  /*15030*/  SHF.L.U32 R3, R2, 0x1f, RZ ;  /* 0x0000001f02037819 */ /* 0x000fc800000006ff */
[----:B------:R-:W1:Y:S02]  /*15040*/  SYNCS.PHASECHK.TRANS64.TRYWAIT P0, [R0+URZ+0x60], R3 ;  /* 0x00006003000075a7 */ /* 0x000e64000800017f */
[----:B-1----:R-:W-:Y:S05]  /*15050*/  @!P0 BRA `(.L_x_201) ;  /* 0x0000001400d88947 */ /* 0x002fea0003800000 */
.L_x_243:
[----:B------:R-:W-:Y:S05]  /*15060*/  @!P1 BRA `(.L_x_202) ;  /* 0x0000000000049947 */ /* 0x000fea0003800000 */
[----:B------:R-:W-:Y:S01]  /*15070*/  BPT.TRAP 0x1 ;  /* 0x000000040000795c */ /* 0x000fe20000300000 */
.L_x_202:
[----:B------:R-:W1:Y:S02]  /*15080*/  SYNCS.PHASECHK.TRANS64.TRYWAIT P0, [R0+URZ+0x68], R3 ;  /* 0x00006803000075a7 */ /* 0x000e64000800017f */
[----:B-1----:R-:W-:Y:S05]  /*15090*/  @!P0 BRA `(.L_x_203) ;  /* 0x0000001400dc8947 */ /* 0x002fea0003800000 */
.L_x_244:
[----:B------:R-:W-:Y:S05]  /*150a0*/  @!P1 BRA `(.L_x_204) ;  /* 0x0000000000049947 */ /* 0x000fea0003800000 */
[----:B------:R-:W-:Y:S01]  /*150b0*/  BPT.TRAP 0x1 ;  /* 0x000000040000795c */ /* 0x000fe20000300000 */
.L_x_204:
[----:B------:R-:W1:Y:S02]  /*150c0*/  SYNCS.PHASECHK.TRANS64.TRYWAIT P0, [R0+URZ+0x70], R3 ;  /* 0x00007003000075a7 */ /* 0x000e64000800017f */
[----:B-1----:R-:W-:Y:S05]  /*150d0*/  @!P0 BRA `(.L_x_205) ;  /* 0x0000001400e08947 */ /* 0x002fea0003800000 */
.L_x_245:
[----:B------:R-:W-:Y:S05]  /*150e0*/  @!P1 BRA `(.L_x_206) ;  /* 0x0000000000049947 */ /* 0x000fea0003800000 */
[----:B------:R-:W-:Y:S01]  /*150f0*/  BPT.TRAP 0x1 ;  /* 0x000000040000795c */ /* 0x000fe20000300000 */
.L_x_206:
[----:B------:R-:W-:-:S04]  /*15100*/  MOV R3, 0x1 ;  /* 0x0000000100037802 */ /* 0x000fc80000000f00 */
[----:B------:R-:W-:-:S07]  /*15110*/  SHF.L.U32 R3, R3, 0x1f, RZ ;  /* 0x0000001f03037819 */ /* 0x000fce00000006ff */
.L_x_207:
[----:B------:R1:W1:Y:S02]  /*15120*/  SYNCS.PHASECHK.TRANS64.TRYWAIT P0, [R0+URZ+0x78], R3 ;  /* 0x00007803000075a7 */ /* 0x000264000800017f */
[----:B-1----:R-:W-:Y:S05]  /*15130*/  @!P0 NANOSLEEP.SYNCS 0x989680 ;  /* 0x009896800000895d */ /* 0x002fea0003900000 */
[----:B------:R-:W1:Y:S02]  /*15140*/  @!P0 SYNCS.PHASECHK.TRANS64 P0, [R0+URZ+0x78], R3 ;  /* 0x00007803000085a7 */ /* 0x000e64000800007f */
[----:B-1----:R-:W-:Y:S05]  /*15150*/  @P0 BRA `(.L_x_10) ;  /* 0x0000000c00e80947 */ /* 0x002fea0003800000 */
[----:B------:R-:W-:Y:S05]  /*15160*/  BRA `(.L_x_207) ;  /* 0xfffffffc00ec7947 */ /* 0x000fea000383ffff */
.L_x_138:
[----:B------:R-:W-:Y:S02]  /*15170*/  LOP3.LUT P0, RZ, R10, 0xff, RZ, 0xc0, !PT ;  /* 0x000000ff0aff7812 */ /* 0x000fe4000780c0ff */
[----:B------:R-:W-:Y:S02]  /*15180*/  MOV R3, 0x1 ;  /* 0x0000000100037802 */ /* 0x000fe40000000f00 */
[----:B------:R-:W-:-:S09]  /*15190*/  MOV R0, RZ ;  /* 0x000000ff00007202 */ /* 0x000fd20000000f00 */
[----:B------:R-:W-:Y:S05]  /*151a0*/  @!P0 BRA `(.L_x_208) ;  /* 0x0000000c00208947 */ /* 0x000fea0003800000 */
[----:B------:R-:W1:Y:S01]  /*151b0*/  LDC R0, c[0x0][0x28c] ;  /* 0x0000a300ff007b82 */ /* 0x000e620000000800 */
[C---:B------:R-:W-:Y:S01]  /*151c0*/  LOP3.LUT P2, RZ, R18.reuse, 0x7f, RZ, 0xc0, !PT ;  /* 0x0000007f12ff7812 */ /* 0x040fe2000784c0ff */
[----:B------:R-:W-:Y:S01]  /*151d0*/  ULDC UR5, c[0x0][0x900] ;  /* 0x0002400000057ab9 */ /* 0x000fe20000000800 */
[----:B------:R-:W-:Y:S01]  /*151e0*/  LOP3.LUT P0, RZ, R18, 0x1f, RZ, 0xc0, !PT ;  /* 0x0000001f12ff7812 */ /* 0x000fe2000780c0ff */
[----:B------:R-:W-:Y:S01]  /*151f0*/  UMOV UR6, 0xffffffff ;  /* 0xffffffff00067882 */ /* 0x000fe20000000000 */
[----:B------:R-:W-:Y:S01]  /*15200*/  BSSY B0, `(.L_x_208) ;  /* 0x00000c2000007945 */ /* 0x000fe20003800000 */
[----:B------:R-:W-:Y:S01]  /*15210*/  USHF.L.U32 UR6, UR6, UR5, URZ ;  /* 0x0000000506067299 */ /* 0x000fe2000800063f */
[----:B------:R-:W-:Y:S01]  /*15220*/  MOV R10, 0x1 ;  /* 0x00000001000a7802 */ /* 0x000fe20000000f00 */
[----:B------:R-:W-:Y:S01]  /*15230*/  ULDC UR4, c[0x0][0x8a8] ;  /* 0x00022a0000047ab9 */ /* 0x000fe20000000800 */
[----:B------:R-:W-:Y:S01]  /*15240*/  LOP3.LUT R18, R22, 0x2, RZ, 0xfc, !PT ;  /* 0x0000000216127812 */ /* 0x000fe200078efcff */
[----:B------:R-:W-:Y:S01]  /*15250*/  UMOV UR7, 0x1 ;  /* 0x0000000100077882 */ /* 0x000fe20000000000 */
[----:B------:R-:W-:Y:S01]  /*15260*/  PLOP3.LUT P0, PT, P0, P2, PT, 0x8a, 0x0 ;  /* 0x000000000000781c */ /* 0x000fe20000705172 */
[----:B------:R-:W-:-:S02]  /*15270*/  UIADD3 UR15, UR4, -0x1, URZ ;  /* 0xffffffff040f7890 */ /* 0x000fc4000fffe03f */
[----:B------:R-:W-:Y:S02]  /*15280*/  USHF.L.U32 UR17, UR7, UR5, URZ ;  /* 0x0000000507117299 */ /* 0x000fe4000800063f */
[----:B------:R-:W-:Y:S01]  /*15290*/  ULOP3.LUT UR16, URZ, UR6, URZ, 0x33, !UPT ;  /* 0x000000063f107292 */ /* 0x000fe2000f8e333f */
[----:B------:R-:W-:Y:S01]  /*152a0*/  ULDC.64 UR20, c[0x0][0x198] ;  /* 0x0000660000147ab9 */ /* 0x000fe20000000a00 */
[----:B-1----:R-:W-:-:S04]  /*152b0*/  IADD3 R0, R0, 0x3f, RZ ;  /* 0x0000003f00007810 */ /* 0x002fc80007ffe0ff */
[----:B------:R-:W-:-:S04]  /*152c0*/  SHF.R.S32.HI R3, RZ, 0x1f, R0 ;  /* 0x0000001fff037819 */ /* 0x000fc80000011400 */
[----:B------:R-:W-:Y:S02]  /*152d0*/  LEA.HI R3, R3, R0, RZ, 0x6 ;  /* 0x0000000003037211 */ /* 0x000fe400078f30ff */
[----:B------:R-:W-:Y:S02]  /*152e0*/  MOV R0, RZ ;  /* 0x000000ff00007202 */ /* 0x000fe40000000f00 */
[----:B------:R-:W-:Y:S02]  /*152f0*/  SHF.R.S32.HI R11, RZ, 0x6, R3 ;  /* 0x00000006ff0b7819 */ /* 0x000fe40000011403 */
[----:B------:R-:W-:Y:S02]  /*15300*/  MOV R3, 0x1 ;  /* 0x0000000100037802 */ /* 0x000fe40000000f00 */
[----:B------:R-:W-:-:S07]  /*15310*/  IADD3 R12, R11, 0x1, RZ ;  /* 0x000000010b0c7810 */ /* 0x000fce0007ffe0ff */
.L_x_220:
[----:B------:R-:W-:-:S03]  /*15320*/  UMOV UR4, 0xffffffff ;  /* 0xffffffff00047882 */ /* 0x000fc60000000000 */
[----:B------:R-:W-:Y:S05]  /*15330*/  BRA.DIV UR4, `(.L_x_209) ;  /* 0x00000016045c7947 */ /* 0x000fea000b800000 */
[----:B------:R-:W-:-:S13]  /*15340*/  ELECT P6, URZ, PT ;  /* 0x00000000003f782f */ /* 0x000fda00038c0000 */
.L_x_248:
[----:B------:R-:W1:Y:S01]  /*15350*/  LDC R4, c[0x0][0x28c] ;  /* 0x0000a300ff047b82 */ /* 0x000e620000000800 */
[----:B------:R-:W-:Y:S01]  /*15360*/  BSSY B1, `(.L_x_210) ;  /* 0x0000037000017945 */ /* 0x000fe20003800000 */
[----:B-1----:R-:W-:-:S13]  /*15370*/  ISETP.LT.OR P6, PT, R4, 0x1, !P6 ;  /* 0x000000010400780c */ /* 0x002fda00077c1670 */
[----:B------:R-:W-:Y:S05]  /*15380*/  @P6 BRA `(.L_x_211) ;  /* 0x0000000000d06947 */ /* 0x000fea0003800000 */
[----:B------:R-:W-:Y:S01]  /*15390*/  IMAD.SHL.U32 R14, R7, 0x100, RZ ;  /* 0x00000100070e7824 */ /* 0x000fe200078e00ff */
[----:B------:R-:W-:Y:S02]  /*153a0*/  SHF.L.U32 R13, R13, 0x7, RZ ;  /* 0x000000070d0d7819 */ /* 0x000fe400000006ff */
[----:B------:R-:W-:Y:S02]  /*153b0*/  MOV R19, RZ ;  /* 0x000000ff00137202 */ /* 0x000fe40000000f00 */
[----:B------:R-:W-:Y:S02]  /*153c0*/  MOV R4, R12 ;  /* 0x0000000c00047202 */ /* 0x000fe40000000f00 */
[----:B------:R-:W-:Y:S02]  /*153d0*/  MOV R5, R3 ;  /* 0x0000000300057202 */ /* 0x000fe40000000f00 */
[----:B------:R-:W-:-:S07]  /*153e0*/  MOV R7, R0 ;  /* 0x0000000000077202 */ /* 0x000fce0000000f00 */
.L_x_215:
[----:B------:R-:W1:Y:S01]  /*153f0*/  S2R R9, SR_CgaCtaId ;  /* 0x0000000000097919 */ /* 0x000e620000008800 */
[----:B------:R-:W-:-:S04]  /*15400*/  MOV R8, 0x400 ;  /* 0x0000040000087802 */ /* 0x000fc80000000f00 */
[----:B-1----:R-:W-:Y:S02]  /*15410*/  LEA R20, R9, R8, 0x18 ;  /* 0x0000000809147211 */ /* 0x002fe400078ec0ff */
[----:B------:R-:W-:Y:S01]  /*15420*/  SHF.L.U32 R8, R5, 0x1f, RZ ;  /* 0x0000001f05087819 */ /* 0x000fe200000006ff */
[----:B------:R-:W1:Y:S01]  /*15430*/  @!P2 LDC R9, c[0x0][0x500] ;  /* 0x00014000ff09ab82 */ /* 0x000e620000000800 */
[----:B------:R-:W-:-:S04]  /*15440*/  LEA R15, R7, R20, 0x3 ;  /* 0x00000014070f7211 */ /* 0x000fc800078e18ff */
[----:B------:R-:W2:Y:S02]  /*15450*/  SYNCS.PHASECHK.TRANS64.TRYWAIT P1, [R15+URZ+0x20], R8 ;  /* 0x000020080f0075a7 */ /* 0x000ea4000802017f */
[----:B--2---:R-:W-:Y:S05]  /*15460*/  @!P1 BRA `(.L_x_212) ;  /* 0x0000001400309947 */ /* 0x004fea0003800000 */
.L_x_249:
[----:B--2---:R-:W-:Y:S01]  /*15470*/  PRMT R8, R18, 0x9910, RZ ;  /* 0x0000991012087816 */ /* 0x004fe200000000ff */
[----:B-1----:R1:W-:Y:S03]  /*15480*/  @!P2 SYNCS.ARRIVE.TRANS64 RZ, [R15+URZ], R9 ;  /* 0x000000090fffa9a7 */ /* 0x0023e6000800003f */
[----:B------:R-:W-:-:S13]  /*15490*/  ISETP.NE.AND P1, PT, R8, 0x2, PT ;  /* 0x000000020800780c */ /* 0x000fda0003f25270 */
[----:B-1----:R-:W-:Y:S05]  /*154a0*/  @P1 BRA `(.L_x_213) ;  /* 0x0000000000041947 */ /* 0x002fea0003800000 */
[----:B------:R-:W-:Y:S01]  /*154b0*/  BPT.TRAP 0x1 ;  /* 0x000000040000795c */ /* 0x000fe20000300000 */
.L_x_213:
[----:B------:R-:W-:Y:S05]  /*154c0*/  @P0 BRA `(.L_x_214) ;  /* 0x0000000000040947 */ /* 0x000fea0003800000 */
[----:B------:R-:W-:Y:S01]  /*154d0*/  BPT.TRAP 0x1 ;  /* 0x000000040000795c */ /* 0x000fe20000300000 */
.L_x_214:
[CC--:B------:R-:W-:Y:S01]  /*154e0*/  LEA R8, R7.reuse, R20.reuse, 0xe ;  /* 0x0000001407087211 */ /* 0x0c0fe200078e70ff */
[----:B------:R-:W-:Y:S01]  /*154f0*/  UIADD3 UR4, UP0, UR20, 0xf0, URZ ;  /* 0x000000f014047890 */ /* 0x000fe2000ff1e03f */
[C---:B------:R-:W-:Y:S01]  /*15500*/  LEA R20, R7.reuse, R20, 0xf ;  /* 0x0000001407147211 */ /* 0x040fe200078e78ff */
[----:B------:R-:W-:Y:S01]  /*15510*/  UIADD3 UR22, UP1, UR20, 0x1f0, URZ ;  /* 0x000001f014167890 */ /* 0x000fe2000ff3e03f */
[----:B------:R-:W-:Y:S01]  /*15520*/  R2UR UR5, R8 ;  /* 0x00000000080572ca */ /* 0x000fe200000e0000 */
[----:B------:R-:W-:Y:S01]  /*15530*/  VIADD R7, R7, 0x1 ;  /* 0x0000000107077836 */ /* 0x000fe20000000000 */
[----:B------:R-:W-:Y:S01]  /*15540*/  R2UR UR8, R20 ;  /* 0x00000000140872ca */ /* 0x000fe200000e0000 */
[----:B------:R-:W-:Y:S01]  /*15550*/  UIADD3.X UR23, URZ, UR21, URZ, UP1, !UPT ;  /* 0x000000153f177290 */ /* 0x000fe20008ffe43f */
[----:B------:R-:W-:Y:S01]  /*15560*/  R2UR UR9, R15 ;  /* 0x000000000f0972ca */ /* 0x000fe200000e0000 */
[----:B------:R-:W-:Y:S01]  /*15570*/  UMOV UR6, 0x0 ;  /* 0x0000000000067882 */ /* 0x000fe20000000000 */
[----:B------:R-:W-:Y:S01]  /*15580*/  R2UR UR11, R13 ;  /* 0x000000000d0b72ca */ /* 0x000fe200000e0000 */
[----:B------:R-:W-:Y:S01]  /*15590*/  UMOV UR7, 0x10000000 ;  /* 0x1000000000077882 */ /* 0x000fe20000000000 */
[----:B------:R-:W-:-:S02]  /*155a0*/  R2UR UR10, R19 ;  /* 0x00000000130a72ca */ /* 0x000fc400000e0000 */
[----:B------:R-:W-:Y:S02]  /*155b0*/  R2UR UR12, R6 ;  /* 0x00000000060c72ca */ /* 0x000fe400000e0000 */
[----:B------:R-:W-:Y:S01]  /*155c0*/  IADD3 R4, R4, -0x1, RZ ;  /* 0xffffffff04047810 */ /* 0x000fe20007ffe0ff */
[----:B------:R-:W-:Y:S01]  /*155d0*/  UIADD3 UR13, UR5, 0x8400, URZ ;  /* 0x00008400050d7890 */ /* 0x000fe2000fffe03f */
[----:B------:R-:W-:Y:S01]  /*155e0*/  R2UR UR18, R14 ;  /* 0x000000000e1272ca */ /* 0x000fe200000e0000 */
[----:B------:R-:W-:Y:S01]  /*155f0*/  UIADD3.X UR5, URZ, UR21, URZ, UP0, !UPT ;  /* 0x000000153f057290 */ /* 0x000fe200087fe43f */
[----:B------:R-:W-:Y:S01]  /*15600*/  ISETP.GT.AND P3, PT, R4, 0x1, PT ;  /* 0x000000010400780c */ /* 0x000fe20003f64270 */
[----:B------:R-:W-:Y:S01]  /*15610*/  UIADD3 UR14, UR8, 0x18400, URZ ;  /* 0x00018400080e7890 */ /* 0x000fe2000fffe03f */
[----:B------:R-:W-:Y:S02]  /*15620*/  ISETP.NE.AND P1, PT, R7, 0x4, PT ;  /* 0x000000040700780c */ /* 0x000fe40003f25270 */
[----:B------:R-:W-:Y:S01]  /*15630*/  UMOV UR8, UR13 ;  /* 0x0000000d00087c82 */ /* 0x000fe20008000000 */
[----:B------:R-:W-:-:S02]  /*15640*/  IADD3 R19, R19, 0x40, RZ ;  /* 0x0000004013137810 */ /* 0x000fc40007ffe0ff */
[----:B------:R-:W-:Y:S01]  /*15650*/  SEL R8, RZ, 0x1, P1 ;  /* 0x00000001ff087807 */ /* 0x000fe20000800000 */
[----:B------:R1:W-:Y:S01]  /*15660*/  UTMALDG.3D [UR8], [UR4], desc[UR6] ;  /* 0x00000608040075b4 */ /* 0x0003e20008011000 */
[----:B------:R-:W-:Y:S02]  /*15670*/  SEL R7, R7, RZ, P1 ;  /* 0x000000ff07077207 */ /* 0x000fe40000800000 */
[----:B------:R-:W-:Y:S01]  /*15680*/  LOP3.LUT R5, R5, R8, RZ, 0x3c, !PT ;  /* 0x0000000805057212 */ /* 0x000fe200078e3cff */
[----:B-1----:R-:W-:Y:S01]  /*15690*/  UMOV UR8, UR14 ;  /* 0x0000000e00087c82 */ /* 0x002fe20008000000 */
[----:B------:R-:W-:Y:S02]  /*156a0*/  UMOV UR11, UR18 ;  /* 0x00000012000b7c82 */ /* 0x000fe40008000000 */
[----:B------:R1:W-:Y:S02]  /*156b0*/  UTMALDG.3D [UR8], [UR22], desc[UR6] ;  /* 0x00000608160075b4 */ /* 0x0003e40008011000 */
[----:B-1----:R-:W-:Y:S05]  /*156c0*/  @P3 BRA `(.L_x_215) ;  /* 0xfffffffc00483947 */ /* 0x002fea000383ffff */
.L_x_211:
[----:B------:R-:W-:Y:S05]  /*156d0*/  BSYNC B1 ;  /* 0x0000000000017941 */ /* 0x000fea0003800000 */
.L_x_210:
[----:B------:R-:W-:Y:S01]  /*156e0*/  LOP3.LUT P3, RZ, R10, 0xff, RZ, 0xc0, !PT ;  /* 0x000000ff0aff7812 */ /* 0x000fe2000786c0ff */
[----:B------:R-:W-:Y:S01]  /*156f0*/  ULDC.64 UR4, c[0x0][0x8f8] ;  /* 0x00023e0000047ab9 */ /* 0x000fe20000000a00 */
[----:B------:R-:W-:Y:S01]  /*15700*/  IADD3 R0, R11, R0, RZ ;  /* 0x000000000b007210 */ /* 0x000fe20007ffe0ff */
[----:B------:R-:W-:Y:S01]  /*15710*/  BSSY B1, `(.L_x_216) ;  /* 0x000006e000017945 */ /* 0x000fe20003800000 */
[----:B------:R-:W-:Y:S02]  /*15720*/  IADD3 R16, P4, R16, UR46, RZ ;  /* 0x0000002e10107c10 */ /* 0x000fe4000ff9e0ff */
[----:B------:R-:W-:Y:S02]  /*15730*/  SHF.R.U32.HI R4, RZ, 0x2, R0 ;  /* 0x00000002ff047819 */ /* 0x000fe40000011600 */
[----:B------:R-:W-:Y:S02]  /*15740*/  ISETP.GT.U32.AND P1, PT, R0, 0x3, PT ;  /* 0x000000030000780c */ /* 0x000fe40003f24070 */
[----:B------:R-:W-:-:S02]  /*15750*/  LOP3.LUT R4, R4, 0x1, RZ, 0xc0, !PT ;  /* 0x0000000104047812 */ /* 0x000fc400078ec0ff */
[----:B------:R-:W-:Y:S01]  /*15760*/  ISETP.LT.U32.AND P1, PT, R11, 0x4, P1 ;  /* 0x000000040b00780c */ /* 0x000fe20000f21070 */
[----:B------:R-:W1:Y:S01]  /*15770*/  @P3 S2R R6, SR_CgaCtaId ;  /* 0x0000000000063919 */ /* 0x000e620000008800 */
[----:B------:R-:W-:Y:S02]  /*15780*/  @P3 MOV R5, 0x400 ;  /* 0x0000040000053802 */ /* 0x000fe40000000f00 */
[----:B------:R-:W-:Y:S02]  /*15790*/  IADD3.X R17, R17, UR38, RZ, P4, !PT ;  /* 0x0000002611117c10 */ /* 0x000fe4000a7fe4ff */
[----:B------:R-:W-:Y:S02]  /*157a0*/  ISETP.GE.U32.AND P4, PT, R16, UR4, PT ;  /* 0x0000000410007c0c */ /* 0x000fe4000bf86070 */
[----:B------:R-:W-:Y:S02]  /*157b0*/  MOV R13, 0xffffffff ;  /* 0xffffffff000d7802 */ /* 0x000fe40000000f00 */
[----:B------:R-:W-:-:S02]  /*157c0*/  MOV R7, 0xffffffff ;  /* 0xffffffff00077802 */ /* 0x000fc40000000f00 */
[----:B------:R-:W-:Y:S02]  /*157d0*/  LOP3.LUT R0, R0, 0x3, RZ, 0xc0, !PT ;  /* 0x0000000300007812 */ /* 0x000fe400078ec0ff */
[----:B------:R-:W-:Y:S02]  /*157e0*/  PRMT R10, RZ, 0x7610, R10 ;  /* 0x00007610ff0a7816 */ /* 0x000fe4000000000a */
[----:B-1----:R-:W-:Y:S02]  /*157f0*/  @P3 LEA R5, R6, R5, 0x18 ;  /* 0x0000000506053211 */ /* 0x002fe400078ec0ff */
[----:B------:R-:W-:Y:S02]  /*15800*/  MOV R6, 0xffffffff ;  /* 0xffffffff00067802 */ /* 0x000fe40000000f00 */
[----:B------:R1:W-:Y:S01]  /*15810*/  @P3 SYNCS.ARRIVE.TRANS64.A1T0 RZ, [R5+URZ+0x88], RZ ;  /* 0x000088ff05ff39a7 */ /* 0x0003e2000810003f */
[----:B------:R-:W-:Y:S02]  /*15820*/  ISETP.NE.U32.AND P3, PT, R4, 0x1, PT ;  /* 0x000000010400780c */ /* 0x000fe40003f65070 */
[----:B------:R-:W-:-:S02]  /*15830*/  SEL R4, RZ, 0x1, !P1 ;  /* 0x00000001ff047807 */ /* 0x000fc40004800000 */
[----:B------:R-:W-:Y:S02]  /*15840*/  ISETP.GE.U32.AND.EX P1, PT, R17, UR5, PT, P4 ;  /* 0x0000000511007c0c */ /* 0x000fe4000bf26140 */
[----:B------:R-:W-:-:S04]  /*15850*/  ISETP.GT.U32.AND P3, PT, R11, 0x3, !P3 ;  /* 0x000000030b00780c */ /* 0x000fc80005f64070 */
[----:B-1----:R-:W-:-:S04]  /*15860*/  SEL R5, RZ, 0x1, !P3 ;  /* 0x00000001ff057807 */ /* 0x002fc80005800000 */
[--C-:B------:R-:W-:Y:S02]  /*15870*/  LOP3.LUT R3, R5, R3, R4.reuse, 0x96, !PT ;  /* 0x0000000305037212 */ /* 0x100fe400078e9604 */
[----:B------:R-:W-:Y:S01]  /*15880*/  PRMT R4, RZ, 0x7610, R4 ;  /* 0x00007610ff047816 */ /* 0x000fe20000000004 */
[----:B------:R-:W-:Y:S06]  /*15890*/  @P1 BRA `(.L_x_217) ;  /* 0x0000000400541947 */ /* 0x000fec0003800000 */
[----:B------:R-:W-:Y:S01]  /*158a0*/  ULDC.64 UR4, c[0x0][0x8d0] ;  /* 0x0002340000047ab9 */ /* 0x000fe20000000a00 */
[----:B------:R-:W1:Y:S01]  /*158b0*/  S2R R14, SR_CTAID.X ;  /* 0x00000000000e7919 */ /* 0x000e620000002500 */
[----:B------:R-:W-:Y:S01]  /*158c0*/  ISETP.NE.U32.AND P1, PT, RZ, UR4, PT ;  /* 0x00000004ff007c0c */ /* 0x000fe2000bf25070 */
[----:B------:R-:W-:Y:S01]  /*158d0*/  ULDC UR7, c[0x0][0x8d8] ;  /* 0x0002360000077ab9 */ /* 0x000fe20000000800 */
[----:B------:R-:W-:Y:S01]  /*158e0*/  MOV R4, R16 ;  /* 0x0000001000047202 */ /* 0x000fe20000000f00 */
[----:B------:R-:W2:Y:S01]  /*158f0*/  S2R R13, SR_CTAID.Y ;  /* 0x00000000000d7919 */ /* 0x000ea20000002600 */
[----:B------:R-:W-:Y:S02]  /*15900*/  ISETP.NE.AND.EX P1, PT, RZ, UR5, PT, P1 ;  /* 0x00000005ff007c0c */ /* 0x000fe4000bf25310 */
[----:B------:R-:W-:-:S11]  /*15910*/  MOV R5, R17 ;  /* 0x0000001100057202 */ /* 0x000fd60000000f00 */
[----:B------:R-:W-:Y:S05]  /*15920*/  @!P1 BRA `(.L_x_218) ;  /* 0x0000000000289947 */ /* 0x000fea0003800000 */
[----:B------:R-:W-:Y:S02]  /*15930*/  ULDC UR6, c[0x0][0x8dc] ;  /* 0x0002370000067ab9 */ /* 0x000fe40000000800 */
[----:B------:R-:W-:-:S05]  /*15940*/  IADD3 R9, P1, R16, UR6, RZ ;  /* 0x0000000610097c10 */ /* 0x000fca000ff3e0ff */
[----:B------:R-:W-:-:S04]  /*15950*/  IMAD.X R15, RZ, RZ, R17, P1 ;  /* 0x000000ffff0f7224 */ /* 0x000fc800008e0611 */
[----:B------:R-:W-:-:S04]  /*15960*/  IMAD.WIDE.U32 R6, R15, UR4, RZ ;  /* 0x000000040f067c25 */ /* 0x000fc8000f8e00ff */
[----:B------:R-:W-:-:S04]  /*15970*/  IMAD.WIDE.U32 R6, P1, R9, UR5, R6 ;  /* 0x0000000509067c25 */ /* 0x000fc8000f820006 */
[----:B------:R-:W-:Y:S01]  /*15980*/  IMAD.WIDE.U32 R8, R9, UR4, RZ ;  /* 0x0000000409087c25 */ /* 0x000fe2000f8e00ff */
[----:B------:R-:W-:Y:S02]  /*15990*/  IADD3.X R5, RZ, RZ, RZ, P1, !PT ;  /* 0x000000ffff057210 */ /* 0x000fe40000ffe4ff */
[----:B------:R-:W-:Y:S02]  /*159a0*/  MOV R4, R7 ;  /* 0x0000000700047202 */ /* 0x000fe40000000f00 */
[----:B------:R-:W-:-:S05]  /*159b0*/  IADD3 RZ, P1, R9, R6, RZ ;  /* 0x0000000609ff7210 */ /* 0x000fca0007f3e0ff */
[----:B------:R-:W-:-:S08]  /*159c0*/  IMAD.WIDE.U32.X R4, R15, UR5, R4, P1 ;  /* 0x000000050f047c25 */ /* 0x000fd000088e0404 */
.L_x_218:
[--C-:B------:R-:W-:Y:S01]  /*159d0*/  SHF.R.U64 R8, R4, UR7, R5.reuse ;  /* 0x0000000704087c19 */ /* 0x100fe20008001205 */
[----:B------:R-:W-:Y:S01]  /*159e0*/  ULDC.64 UR4, c[0x0][0x8c8] ;  /* 0x0002320000047ab9 */ /* 0x000fe20000000a00 */
[----:B------:R-:W-:Y:S01]  /*159f0*/  SHF.R.U32.HI R4, RZ, UR7, R5 ;  /* 0x00000007ff047c19 */ /* 0x000fe20008011605 */
[----:B------:R-:W3:Y:S01]  /*15a00*/  LDC R25, c[0x0][0x144] ;  /* 0x00005100ff197b82 */ /* 0x000ee20000000800 */
[----:B------:R-:W-:Y:S01]  /*15a10*/  IADD3 R7, P1, RZ, -R8, RZ ;  /* 0x80000008ff077210 */ /* 0x000fe20007f3e0ff */
[----:B------:R-:W-:Y:S01]  /*15a20*/  ULDC.64 UR8, c[0x0][0x8e8] ;  /* 0x00023a0000087ab9 */ /* 0x000fe20000000a00 */
[----:B-1----:R-:W-:Y:S01]  /*15a30*/  I2FP.F32.U32 R9, R14 ;  /* 0x0000000e00097245 */ /* 0x002fe20000201000 */
[----:B------:R-:W-:Y:S01]  /*15a40*/  ULDC UR6, c[0x0][0x8b0] ;  /* 0x00022c0000067ab9 */ /* 0x000fe20000000800 */
[----:B------:R-:W-:Y:S02]  /*15a50*/  IADD3.X R4, RZ, ~R4, RZ, P1, !PT ;  /* 0x80000004ff047210 */ /* 0x000fe40000ffe4ff */
[----:B------:R-:W-:Y:S01]  /*15a60*/  ISETP.NE.U32.AND P1, PT, RZ, UR8, PT ;  /* 0x00000008ff007c0c */ /* 0x000fe2000bf25070 */
[----:B------:R-:W1:Y:S02]  /*15a70*/  LDC R20, c[0x0][0x148] ;  /* 0x00005200ff147b82 */ /* 0x000e640000000800 */
[----:B------:R-:W-:Y:S01]  /*15a80*/  IMAD R6, R4, UR4, RZ ;  /* 0x0000000404067c24 */ /* 0x000fe2000f8e02ff */
[----:B------:R-:W-:Y:S01]  /*15a90*/  ISETP.NE.AND.EX P1, PT, RZ, UR9, PT, P1 ;  /* 0x00000009ff007c0c */ /* 0x000fe2000bf25310 */
[----:B------:R-:W-:Y:S01]  /*15aa0*/  IMAD.WIDE.U32 R4, R7, UR4, R16 ;  /* 0x0000000407047c25 */ /* 0x000fe2000f8e0010 */
[----:B------:R-:W-:-:S03]  /*15ab0*/  ULDC UR4, c[0x0][0x150] ;  /* 0x0000540000047ab9 */ /* 0x000fc60000000800 */
[----:B------:R-:W-:Y:S02]  /*15ac0*/  IMAD R7, R7, UR5, R6 ;  /* 0x0000000507077c24 */ /* 0x000fe4000f8e0206 */
[----:B------:R-:W-:Y:S01]  /*15ad0*/  FMUL R6, R9, UR4 ;  /* 0x0000000409067c20 */ /* 0x000fe20008400000 */
[----:B------:R-:W-:Y:S01]  /*15ae0*/  ULDC UR4, c[0x0][0x8c0] ;  /* 0x0002300000047ab9 */ /* 0x000fe20000000800 */
[----:B------:R-:W-:Y:S01]  /*15af0*/  ULDC UR5, c[0x0][0x154] ;  /* 0x0000550000057ab9 */ /* 0x000fe20000000800 */
[----:B------:R-:W-:-:S03]  /*15b00*/  IADD3 R5, R5, R7, RZ ;  /* 0x0000000705057210 */ /* 0x000fc60007ffe0ff */
[----:B------:R-:W4:Y:S01]  /*15b10*/  F2I.U32.TRUNC.NTZ R6, R6 ;  /* 0x0000000600067305 */ /* 0x000f22000020f000 */
[----:B------:R-:W-:Y:S02]  /*15b20*/  SHF.R.U64 R9, R4, UR4, R5 ;  /* 0x0000000404097c19 */ /* 0x000fe40008001205 */
[----:B--2---:R-:W-:-:S05]  /*15b30*/  I2FP.F32.U32 R4, R13 ;  /* 0x0000000d00047245 */ /* 0x004fca0000201000 */
[----:B------:R-:W-:Y:S01]  /*15b40*/  FMUL R21, R4, UR5 ;  /* 0x0000000504157c20 */ /* 0x000fe20008400000 */
[----:B------:R-:W-:Y:S01]  /*15b50*/  SHF.R.U32.HI R4, RZ, UR4, R5 ;  /* 0x00000004ff047c19 */ /* 0x000fe20008011605 */
[----:B------:R-:W-:-:S03]  /*15b60*/  ULDC UR4, c[0x0][0x900] ;  /* 0x0002400000047ab9 */ /* 0x000fc60000000800 */
[--C-:B------:R-:W-:Y:S01]  /*15b70*/  SHF.R.U64 R19, R9, UR6, R4.reuse ;  /* 0x0000000609137c19 */ /* 0x100fe20008001204 */
[----:B------:R-:W2:Y:S01]  /*15b80*/  F2I.U32.TRUNC.NTZ R21, R21 ;  /* 0x0000001500157305 */ /* 0x000ea2000020f000 */
[----:B------:R-:W-:Y:S02]  /*15b90*/  SHF.R.U32.HI R4, RZ, UR6, R4 ;  /* 0x00000006ff047c19 */ /* 0x000fe40008011604 */
[----:B----4-:R-:W-:Y:S02]  /*15ba0*/  IADD3 R6, -R6, RZ, RZ ;  /* 0x000000ff06067210 */ /* 0x010fe40007ffe1ff */
[--C-:B------:R-:W-:Y:S02]  /*15bb0*/  SHF.R.U64 R15, R19, UR4, R4.reuse ;  /* 0x00000004130f7c19 */ /* 0x100fe40008001204 */
[----:B------:R-:W-:Y:S01]  /*15bc0*/  SHF.R.U32.HI R23, RZ, UR4, R4 ;  /* 0x00000004ff177c19 */ /* 0x000fe20008011604 */
[----:B---3--:R-:W-:Y:S01]  /*15bd0*/  IMAD R14, R25, R6, R14 ;  /* 0x00000006190e7224 */ /* 0x008fe200078e020e */
[----:B------:R-:W-:-:S02]  /*15be0*/  MOV R4, R15 ;  /* 0x0000000f00047202 */ /* 0x000fc40000000f00 */
[----:B------:R-:W-:Y:S01]  /*15bf0*/  MOV R5, R23 ;  /* 0x0000001700057202 */ /* 0x000fe20000000f00 */
[----:B------:R-:W-:Y:S06]  /*15c00*/  @!P1 BRA `(.L_x_219) ;  /* 0x0000000000289947 */ /* 0x000fec0003800000 */
[----:B------:R-:W-:Y:S02]  /*15c10*/  ULDC UR4, c[0x0][0x8f4] ;  /* 0x00023d0000047ab9 */ /* 0x000fe40000000800 */
[----:B------:R-:W-:-:S04]  /*15c20*/  IADD3 R5, P1, R15, UR4, RZ ;  /* 0x000000040f057c10 */ /* 0x000fc8000ff3e0ff */
[----:B------:R-:W-:-:S05]  /*15c30*/  IADD3.X R23, RZ, R23, RZ, P1, !PT ;  /* 0x00000017ff177210 */ /* 0x000fca0000ffe4ff */
[----:B------:R-:W-:-:S04]  /*15c40*/  IMAD.WIDE.U32 R6, R23, UR8, RZ ;  /* 0x0000000817067c25 */ /* 0x000fc8000f8e00ff */
[----:B------:R-:W-:-:S04]  /*15c50*/  IMAD.WIDE.U32 R6, P1, R5, UR9, R6 ;  /* 0x0000000905067c25 */ /* 0x000fc8000f820006 */
[----:B------:R-:W-:Y:S01]  /*15c60*/  IMAD.WIDE.U32 R4, R5, UR8, RZ ;  /* 0x0000000805047c25 */ /* 0x000fe2000f8e00ff */
[----:B------:R-:W-:-:S04]  /*15c70*/  MOV R4, R7 ;  /* 0x0000000700047202 */ /* 0x000fc80000000f00 */
[----:B------:R-:W-:Y:S01]  /*15c80*/  IADD3 RZ, P3, R5, R6, RZ ;  /* 0x0000000605ff7210 */ /* 0x000fe20007f7e0ff */
[----:B------:R-:W-:-:S04]  /*15c90*/  IMAD.X R5, RZ, RZ, RZ, P1 ;  /* 0x000000ffff057224 */ /* 0x000fc800008e06ff */
[----:B------:R-:W-:-:S08]  /*15ca0*/  IMAD.WIDE.U32.X R4, R23, UR9, R4, P3 ;  /* 0x0000000917047c25 */ /* 0x000fd000098e0404 */
.L_x_219:
[----:B------:R-:W-:Y:S01]  /*15cb0*/  ISETP.NE.AND P1, PT, R2, 0x1, PT ;  /* 0x000000010200780c */ /* 0x000fe20003f25270 */
[----:B------:R-:W-:Y:S01]  /*15cc0*/  ULDC UR4, c[0x0][0x8f0] ;  /* 0x00023c0000047ab9 */ /* 0x000fe20000000800 */
[----:B------:R-:W-:Y:S01]  /*15cd0*/  LOP3.LUT R19, R19, UR16, RZ, 0xc0, !PT ;  /* 0x0000001013137c12 */ /* 0x000fe2000f8ec0ff */
[----:B------:R-:W-:Y:S01]  /*15ce0*/  ULDC UR5, c[0x0][0x8b8] ;  /* 0x00022e0000057ab9 */ /* 0x000fe20000000800 */
[----:B------:R-:W-:Y:S01]  /*15cf0*/  SHF.R.U64 R4, R4, UR4, R5 ;  /* 0x0000000404047c19 */ /* 0x000fe20008001205 */
[----:B------:R-:W-:Y:S01]  /*15d00*/  ULDC UR4, c[0x0][0x8e0] ;  /* 0x0002380000047ab9 */ /* 0x000fe20000000800 */
[----:B--2---:R-:W-:Y:S02]  /*15d10*/  IADD3 R21, -R21, RZ, RZ ;  /* 0x000000ff15157210 */ /* 0x004fe40007ffe1ff */
[C---:B------:R-:W-:Y:S01]  /*15d20*/  IADD3 R6, -R4.reuse, RZ, RZ ;  /* 0x000000ff04067210 */ /* 0x040fe20007ffe1ff */
[----:B------:R-:W-:Y:S01]  /*15d30*/  IMAD R19, R4, UR17, R19 ;  /* 0x0000001104137c24 */ /* 0x000fe2000f8e0213 */
[----:B------:R-:W-:-:S02]  /*15d40*/  LOP3.LUT R4, R9, UR15, RZ, 0xc0, !PT ;  /* 0x0000000f09047c12 */ /* 0x000fc4000f8ec0ff */
[----:B------:R-:W-:Y:S01]  /*15d50*/  MOV R5, 0x1 ;  /* 0x0000000100057802 */ /* 0x000fe20000000f00 */
[----:B-1----:R-:W-:Y:S02]  /*15d60*/  @P1 IMAD R14, R20, R21, R13 ;  /* 0x00000015140e1224 */ /* 0x002fe400078e020d */
[----:B------:R-:W-:Y:S01]  /*15d70*/  IMAD R15, R6, UR4, R15 ;  /* 0x00000004060f7c24 */ /* 0x000fe2000f8e020f */
[----:B------:R-:W-:Y:S01]  /*15d80*/  ULDC UR4, c[0x0][0x8a8] ;  /* 0x00022a0000047ab9 */ /* 0x000fe20000000800 */
[----:B------:R-:W-:Y:S01]  /*15d90*/  IMAD R14, R19, UR5, R14 ;  /* 0x00000005130e7c24 */ /* 0x000fe2000f8e020e */
[----:B------:R-:W-:Y:S01]  /*15da0*/  MOV R6, R8 ;  /* 0x0000000800067202 */ /* 0x000fe20000000f00 */
[--C-:B------:R-:W-:Y:S01]  /*15db0*/  IMAD R15, R15, UR4, R4.reuse ;  /* 0x000000040f0f7c24 */ /* 0x100fe2000f8e0204 */
[----:B------:R-:W-:-:S04]  /*15dc0*/  PRMT R4, R5, 0x7610, R4 ;  /* 0x0000761005047816 */ /* 0x000fc80000000004 */
[----:B------:R-:W-:Y:S02]  /*15dd0*/  SEL R7, R15, R14, !P1 ;  /* 0x0000000e0f077207 */ /* 0x000fe40004800000 */
[----:B------:R-:W-:-:S07]  /*15de0*/  SEL R13, R14, R15, !P1 ;  /* 0x0000000f0e0d7207 */ /* 0x000fce0004800000 */
.L_x_217:
[----:B------:R-:W-:Y:S05]  /*15df0*/  BSYNC B1 ;  /* 0x0000000000017941 */ /* 0x000fea0003800000 */
.L_x_216:
[----:B------:R-:W-:-:S13]  /*15e00*/  LOP3.LUT P1, RZ, R4, 0xff, RZ, 0xc0, !PT ;  /* 0x000000ff04ff7812 */ /* 0x000fda000782c0ff */
[----:B------:R-:W-:Y:S05]  /*15e10*/  @P1 BRA `(.L_x_220) ;  /* 0xfffffff400401947 */ /* 0x000fea000383ffff */
[----:B------:R-:W-:Y:S05]  /*15e20*/  BSYNC B0 ;  /* 0x0000000000007941 */ /* 0x000fea0003800000 */
.L_x_208:
[----:B------:R-:W-:-:S03]  /*15e30*/  UMOV UR4, 0xffffffff ;  /* 0xffffffff00047882 */ /* 0x000fc60000000000 */
[----:B------:R-:W-:Y:S05]  /*15e40*/  BRA.DIV UR4, `(.L_x_221) ;  /* 0x0000000a04cc7947 */ /* 0x000fea000b800000 */
[----:B------:R-:W-:-:S13]  /*15e50*/  ELECT P6, URZ, PT ;  /* 0x00000000003f782f */ /* 0x000fda00038c0000 */
.L_x_252:
[----:B------:R-:W-:Y:S05]  /*15e60*/  @!P6 BRA `(.L_x_10) ;  /* 0x0000000000a4e947 */ /* 0x000fea0003800000 */
[----:B------:R-:W-:-:S04]  /*15e70*/  LOP3.LUT R22, R22, 0x2, RZ, 0xfc, !PT ;  /* 0x0000000216167812 */ /* 0x000fc800078efcff */
[----:B------:R-:W-:-:S13]  /*15e80*/  ISETP.NE.AND P0, PT, R22, 0x3, PT ;  /* 0x000000031600780c */ /* 0x000fda0003f05270 */
[----:B------:R-:W-:Y:S05]  /*15e90*/  @!P0 BRA `(.L_x_222) ;  /* 0x0000000000048947 */ /* 0x000fea0003800000 */
[----:B------:R-:W-:Y:S01]  /*15ea0*/  BPT.TRAP 0x1 ;  /* 0x000000040000795c */ /* 0x000fe20000300000 */
.L_x_222:
[----:B------:R-:W1:Y:S01]  /*15eb0*/  S2R R5, SR_CgaCtaId ;  /* 0x0000000000057919 */ /* 0x000e620000008800 */
[----:B------:R-:W-:Y:S02]  /*15ec0*/  MOV R2, 0x400 ;  /* 0x0000040000027802 */ /* 0x000fe40000000f00 */
[----:B------:R-:W-:Y:S02]  /*15ed0*/  SHF.L.U32 R4, R3, 0x1f, RZ ;  /* 0x0000001f03047819 */ /* 0x000fe400000006ff */
[----:B-1----:R-:W-:-:S04]  /*15ee0*/  LEA R5, R5, R2, 0x18 ;  /* 0x0000000205057211 */ /* 0x002fc800078ec0ff */
[----:B------:R-:W-:-:S04]  /*15ef0*/  IADD3 R5, R5, 0x20, RZ ;  /* 0x0000002005057810 */ /* 0x000fc80007ffe0ff */
[C---:B------:R-:W-:Y:S02]  /*15f00*/  LEA R7, R0.reuse, R5, 0x3 ;  /* 0x0000000500077211 */ /* 0x040fe400078e18ff */
[----:B------:R-:W-:Y:S02]  /*15f10*/  IADD3 R0, R0, 0x1, RZ ;  /* 0x0000000100007810 */ /* 0x000fe40007ffe0ff */
[----:B------:R-:W1:Y:S02]  /*15f20*/  SYNCS.PHASECHK.TRANS64.TRYWAIT P0, [R7+URZ], R4 ;  /* 0x00000004070075a7 */ /* 0x000e64000800017f */
[----:B------:R-:W-:-:S04]  /*15f30*/  ISETP.NE.AND P1, PT, R0, 0x4, PT ;  /* 0x000000040000780c */ /* 0x000fc80003f25270 */
[----:B------:R-:W-:Y:S02]  /*15f40*/  SEL R2, RZ, 0x1, P1 ;  /* 0x00000001ff027807 */ /* 0x000fe40000800000 */
[----:B------:R-:W-:Y:S02]  /*15f50*/  SEL R0, R0, RZ, P1 ;  /* 0x000000ff00007207 */ /* 0x000fe40000800000 */
[----:B------:R-:W-:-:S03]  /*15f60*/  LOP3.LUT R9, R3, R2, RZ, 0x3c, !PT ;  /* 0x0000000203097212 */ /* 0x000fc600078e3cff */
[----:B------:R-:W-:Y:S01]  /*15f70*/  IMAD R6, R0, 0x8, R5 ;  /* 0x0000000800067824 */ /* 0x000fe200078e0205 */
[----:B------:R-:W-:Y:S01]  /*15f80*/  SHF.L.U32 R3, R9, 0x1f, RZ ;  /* 0x0000001f09037819 */ /* 0x000fe200000006ff */
[----:B-1----:R-:W-:Y:S06]  /*15f90*/  @!P0 BRA `(.L_x_223) ;  /* 0x0000000800988947 */ /* 0x002fec0003800000 */
.L_x_253:
[----:B------:R-:W2:Y:S01]  /*15fa0*/  SYNCS.PHASECHK.TRANS64.TRYWAIT P0, [R6+URZ], R3 ;  /* 0x00000003060075a7 */ /* 0x000ea2000800017f */
[----:B------:R-:W-:-:S04]  /*15fb0*/  IADD3 R0, R0, 0x1, RZ ;  /* 0x0000000100007810 */ /* 0x000fc80007ffe0ff */
[----:B------:R-:W-:-:S04]  /*15fc0*/  ISETP.NE.AND P1, PT, R0, 0x4, PT ;  /* 0x000000040000780c */ /* 0x000fc80003f25270 */
[----:B------:R-:W-:Y:S02]  /*15fd0*/  SEL R2, RZ, 0x1, P1 ;  /* 0x00000001ff027807 */ /* 0x000fe40000800000 */
[----:B------:R-:W-:Y:S02]  /*15fe0*/  SEL R0, R0, RZ, P1 ;  /* 0x000000ff00007207 */ /* 0x000fe40000800000 */
[----:B------:R-:W-:Y:S02]  /*15ff0*/  LOP3.LUT R9, R9, R2, RZ, 0x3c, !PT ;  /* 0x0000000209097212 */ /* 0x000fe400078e3cff */
[----:B-1----:R-:W-:Y:S02]  /*16000*/  LEA R7, R0, R5, 0x3 ;  /* 0x0000000500077211 */ /* 0x002fe400078e18ff */
[----:B------:R-:W-:Y:S01]  /*16010*/  SHF.L.U32 R4, R9, 0x1f, RZ ;  /* 0x0000001f09047819 */ /* 0x000fe200000006ff */
[----:B--2---:R-:W-:Y:S06]  /*16020*/  @!P0 BRA `(.L_x_224) ;  /* 0x0000000800888947 */ /* 0x004fec0003800000 */
.L_x_254:
[----:B------:R-:W2:Y:S01]  /*16030*/  SYNCS.PHASECHK.TRANS64.TRYWAIT P0, [R7+URZ], R4 ;  /* 0x00000004070075a7 */ /* 0x000ea2000800017f */
[----:B------:R-:W-:-:S04]  /*16040*/  IADD3 R0, R0, 0x1, RZ ;  /* 0x0000000100007810 */ /* 0x000fc80007ffe0ff */
[----:B------:R-:W-:-:S04]  /*16050*/  ISETP.NE.AND P1, PT, R0, 0x4, PT ;  /* 0x000000040000780c */ /* 0x000fc80003f25270 */
[----:B------:R-:W-:Y:S02]  /*16060*/  SEL R2, RZ, 0x1, P1 ;  /* 0x00000001ff027807 */ /* 0x000fe40000800000 */
[----:B------:R-:W-:Y:S02]  /*16070*/  SEL R0, R0, RZ, P1 ;  /* 0x000000ff00007207 */ /* 0x000fe40000800000 */
[----:B------:R-:W-:Y:S01]  /*16080*/  LOP3.LUT R2, R9, R2, RZ, 0x3c, !PT ;  /* 0x0000000209027212 */ /* 0x000fe200078e3cff */
[----:B--2---:R-:W-:Y:S06]  /*16090*/  @!P0 BRA `(.L_x_225) ;  /* 0x0000000800808947 */ /* 0x004fec0003800000 */
.L_x_255:
[----:B------:R-:W-:Y:S02]  /*160a0*/  LEA R5, R0, R5, 0x3 ;  /* 0x0000000500057211 */ /* 0x000fe400078e18ff */
[----:B------:R-:W-:-:S07]  /*160b0*/  SHF.L.U32 R0, R2, 0x1f, RZ ;  /* 0x0000001f02007819 */ /* 0x000fce00000006ff */
.L_x_226:
[----:B---3--:R3:W4:Y:S02]  /*160c0*/  SYNCS.PHASECHK.TRANS64.TRYWAIT P0, [R5+URZ], R0 ;  /* 0x00000000050075a7 */ /* 0x008724000800017f */
[----:B----4-:R-:W-:Y:S05]  /*160d0*/  @!P0 NANOSLEEP.SYNCS 0x989680 ;  /* 0x009896800000895d */ /* 0x010fea0003900000 */
[----:B------:R-:W4:Y:S02]  /*160e0*/  @!P0 SYNCS.PHASECHK.TRANS64 P0, [R5+URZ], R0 ;  /* 0x00000000050085a7 */ /* 0x000f24000800007f */
[----:B----4-:R-:W-:Y:S05]  /*160f0*/  @!P0 BRA `(.L_x_226) ;  /* 0xfffffffc00f08947 */ /* 0x010fea000383ffff */
.L_x_10:
[----:B------:R-:W-:Y:S05]  /*16100*/  BSYNC B6 ;  /* 0x0000000000067941 */ /* 0x000fea0003800000 */
.L_x_8:
[----:B------:R-:W-:Y:S05]  /*16110*/  EXIT ;  /* 0x000000000000794d */ /* 0x000fea0003800000 */
.L_x_23:
[----:B----4-:R4:W1:Y:S02]  /*16120*/  SYNCS.PHASECHK.TRANS64.TRYWAIT P1, [R3+URZ], R0 ;  /* 0x00000000030075a7 */ /* 0x010864000802017f */
[----:B-1----:R-:W-:Y:S05]  /*16130*/  @!P1 NANOSLEEP.SYNCS 0x989680 ;  /* 0x009896800000995d */ /* 0x002fea0003900000 */
[----:B------:R-:W1:Y:S02]  /*16140*/  @!P1 SYNCS.PHASECHK.TRANS64 P1, [R3+URZ], R0 ;  /* 0x00000000030095a7 */ /* 0x000e64000802007f */
[----:B-1----:R-:W-:Y:S05]  /*16150*/  @!P1 BRA `(.L_x_23) ;  /* 0xfffffffc00f09947 */ /* 0x002fea000383ffff */
[----:B------:R-:W-:Y:S05]  /*16160*/  BRA `(.L_x_22) ;  /* 0xfffffeb400747947 */ /* 0x000fea000383ffff */
.L_x_28:
[----:B---3--:R-:W-:-:S04]  /*16170*/  MOV R4, UR4 ;  /* 0x0000000400047c02 */ /* 0x008fc80008000f00 */
[----:B------:R3:W4:Y:S03]  /*16180*/  SYNCS.PHASECHK.TRANS64.TRYWAIT P1, [R4+URZ], R3 ;  /* 0x00000003040075a7 */ /* 0x000726000802017f */
[----:B----4-:R-:W-:Y:S05]  /*16190*/  @!P1 NANOSLEEP.SYNCS 0x989680 ;  /* 0x009896800000995d */ /* 0x010fea0003900000 */
[----:B------:R-:W4:Y:S02]  /*161a0*/  @!P1 SYNCS.PHASECHK.TRANS64 P1, [R4+URZ], R3 ;  /* 0x00000003040095a7 */ /* 0x000f24000802007f */
[----:B----4-:R-:W-:Y:S05]  /*161b0*/  @!P1 BRA `(.L_x_28) ;  /* 0xfffffffc00ec9947 */ /* 0x010fea000383ffff */
[----:B------:R-:W-:Y:S05]  /*161c0*/  BRA `(.L_x_27) ;  /* 0xfffffeb8004c7947 */ /* 0x000fea000383ffff */
.L_x_49:
[----:B-1----:R-:W-:-:S04]  /*161d0*/  MOV R4, UR44 ;  /* 0x0000002c00047c02 */ /* 0x002fc80008000f00 */
[----:B------:R1:W2:Y:S03]  /*161e0*/  SYNCS.PHASECHK.TRANS64.TRYWAIT P2, [R4+URZ+0x40], R3 ;  /* 0x00004003040075a7 */ /* 0x0002a6000804017f */
[----:B--2---:R-:W-:Y:S05]  /*161f0*/  @!P2 NANOSLEEP.SYNCS 0x989680 ;  /* 0x009896800000a95d */ /* 0x004fea0003900000 */
[----:B------:R-:W2:Y:S02]  /*16200*/  @!P2 SYNCS.PHASECHK.TRANS64 P2, [R4+URZ+0x40], R3 ;  /* 0x000040030400a5a7 */ /* 0x000ea4000804007f */
[----:B--2---:R-:W-:Y:S05]  /*16210*/  @!P2 BRA `(.L_x_49) ;  /* 0xfffffffc00eca947 */ /* 0x004fea000383ffff */
[----:B------:R-:W-:Y:S05]  /*16220*/  BRA `(.L_x_227) ;  /* 0xfffffec400187947 */ /* 0x000fea000383ffff */
.L_x_60:
[----:B-1----:R1:W2:Y:S02]  /*16230*/  SYNCS.PHASECHK.TRANS64.TRYWAIT P3, [R24+URZ+0x40], R25 ;  /* 0x00004019180075a7 */ /* 0x0022a4000806017f */
[----:B--2---:R-:W-:Y:S05]  /*16240*/  @!P3 NANOSLEEP.SYNCS 0x989680 ;  /* 0x009896800000b95d */ /* 0x004fea0003900000 */
[----:B------:R-:W2:Y:S02]  /*16250*/  @!P3 SYNCS.PHASECHK.TRANS64 P3, [R24+URZ+0x40], R25 ;  /* 0x000040191800b5a7 */ /* 0x000ea4000806007f */
[----:B--2---:R-:W-:Y:S05]  /*16260*/  @!P3 BRA `(.L_x_60) ;  /* 0xfffffffc00f0b947 */ /* 0x004fea000383ffff */
[----:B------:R-:W-:Y:S05]  /*16270*/  BRA `(.L_x_228) ;  /* 0xfffffee400d07947 */ /* 0x000fea000383ffff */
.L_x_70:
[----:B-1----:R1:W2:Y:S02]  /*16280*/  SYNCS.PHASECHK.TRANS64.TRYWAIT P3, [R14+URZ+0x40], R25 ;  /* 0x000040190e0075a7 */ /* 0x0022a4000806017f */
[----:B--2---:R-:W-:Y:S05]  /*16290*/  @!P3 NANOSLEEP.SYNCS 0x989680 ;  /* 0x009896800000b95d */ /* 0x004fea0003900000 */
[----:B------:R-:W2:Y:S02]  /*162a0*/  @!P3 SYNCS.PHASECHK.TRANS64 P3, [R14+URZ+0x40], R25 ;  /* 0x000040190e00b5a7 */ /* 0x000ea4000806007f */
[----:B--2---:R-:W-:Y:S05]  /*162b0*/  @!P3 BRA `(.L_x_70) ;  /* 0xfffffffc00f0b947 */ /* 0x004fea000383ffff */
[----:B------:R-:W-:Y:S05]  /*162c0*/  BRA `(.L_x_229) ;  /* 0xffffff0400c07947 */ /* 0x000fea000383ffff */
.L_x_80:
[----:B-1----:R1:W2:Y:S02]  /*162d0*/  SYNCS.PHASECHK.TRANS64.TRYWAIT P3, [R26+URZ+0x40], R25 ;  /* 0x000040191a0075a7 */ /* 0x0022a4000806017f */
[----:B--2---:R-:W-:Y:S05]  /*162e0*/  @!P3 NANOSLEEP.SYNCS 0x989680 ;  /* 0x009896800000b95d */ /* 0x004fea0003900000 */
[----:B------:R-:W2:Y:S02]  /*162f0*/  @!P3 SYNCS.PHASECHK.TRANS64 P3, [R26+URZ+0x40], R25 ;  /* 0x000040191a00b5a7 */ /* 0x000ea4000806007f */
[----:B--2---:R-:W-:Y:S05]  /*16300*/  @!P3 BRA `(.L_x_80) ;  /* 0xfffffffc00f0b947 */ /* 0x004fea000383ffff */
[----:B------:R-:W-:Y:S05]  /*16310*/  BRA `(.L_x_230) ;  /* 0xffffff2400b87947 */ /* 0x000fea000383ffff */
.L_x_90:
[----:B-1----:R1:W2:Y:S02]  /*16320*/  SYNCS.PHASECHK.TRANS64.TRYWAIT P3, [R26+URZ+0x40], R27 ;  /* 0x0000401b1a0075a7 */ /* 0x0022a4000806017f */
[----:B--2---:R-:W-:Y:S05]  /*16330*/  @!P3 NANOSLEEP.SYNCS 0x989680 ;  /* 0x009896800000b95d */ /* 0x004fea0003900000 */
[----:B------:R-:W2:Y:S02]  /*16340*/  @!P3 SYNCS.PHASECHK.TRANS64 P3, [R26+URZ+0x40], R27 ;  /* 0x0000401b1a00b5a7 */ /* 0x000ea4000806007f */
[----:B--2---:R-:W-:Y:S05]  /*16350*/  @!P3 BRA `(.L_x_90) ;  /* 0xfffffffc00f0b947 */ /* 0x004fea000383ffff */
[----:B------:R-:W-:Y:S05]  /*16360*/  BRA `(.L_x_231) ;  /* 0xffffff4400b47947 */ /* 0x000fea000383ffff */
.L_x_100:
[----:B-1----:R1:W2:Y:S02]  /*16370*/  SYNCS.PHASECHK.TRANS64.TRYWAIT P3, [R12+URZ+0x40], R27 ;  /* 0x0000401b0c0075a7 */ /* 0x0022a4000806017f */
[----:B--2---:R-:W-:Y:S05]  /*16380*/  @!P3 NANOSLEEP.SYNCS 0x989680 ;  /* 0x009896800000b95d */ /* 0x004fea0003900000 */
[----:B------:R-:W2:Y:S02]  /*16390*/  @!P3 SYNCS.PHASECHK.TRANS64 P3, [R12+URZ+0x40], R27 ;  /* 0x0000401b0c00b5a7 */ /* 0x000ea4000806007f */
[----:B--2---:R-:W-:Y:S05]  /*163a0*/  @!P3 BRA `(.L_x_100) ;  /* 0xfffffffc00f0b947 */ /* 0x004fea000383ffff */
[----:B------:R-:W-:Y:S05]  /*163b0*/  BRA `(.L_x_232) ;  /* 0xffffff6400a87947 */ /* 0x000fea000383ffff */
.L_x_110:
[----:B-1----:R1:W2:Y:S02]  /*163c0*/  SYNCS.PHASECHK.TRANS64.TRYWAIT P3, [R12+URZ+0x40], R15 ;  /* 0x0000400f0c0075a7 */ /* 0x0022a4000806017f */
[----:B--2---:R-:W-:Y:S05]  /*163d0*/  @!P3 NANOSLEEP.SYNCS 0x989680 ;  /* 0x009896800000b95d */ /* 0x004fea0003900000 */
[----:B------:R-:W2:Y:S02]  /*163e0*/  @!P3 SYNCS.PHASECHK.TRANS64 P3, [R12+URZ+0x40], R15 ;  /* 0x0000400f0c00b5a7 */ /* 0x000ea4000806007f */
[----:B--2---:R-:W-:Y:S05]  /*163f0*/  @!P3 BRA `(.L_x_110) ;  /* 0xfffffffc00f0b947 */ /* 0x004fea000383ffff */
[----:B------:R-:W-:Y:S05]  /*16400*/  BRA `(.L_x_233) ;  /* 0xffffff84009c7947 */ /* 0x000fea000383ffff */
.L_x_120:
[----:B--2---:R2:W3:Y:S02]  /*16410*/  SYNCS.PHASECHK.TRANS64.TRYWAIT P3, [R15+URZ+0x40], R14 ;  /* 0x0000400e0f0075a7 */ /* 0x0044e4000806017f */
[----:B---3--:R-:W-:Y:S05]  /*16420*/  @!P3 NANOSLEEP.SYNCS 0x989680 ;  /* 0x009896800000b95d */ /* 0x008fea0003900000 */
[----:B------:R-:W3:Y:S02]  /*16430*/  @!P3 SYNCS.PHASECHK.TRANS64 P3, [R15+URZ+0x40], R14 ;  /* 0x0000400e0f00b5a7 */ /* 0x000ee4000806007f */
[----:B---3--:R-:W-:Y:S05]  /*16440*/  @!P3 BRA `(.L_x_120) ;  /* 0xfffffffc00f0b947 */ /* 0x008fea000383ffff */
[----:B------:R-:W-:Y:S05]  /*16450*/  BRA `(.L_x_234) ;  /* 0xffffffa400907947 */ /* 0x000fea000383ffff */
.L_x_140:
[----:B-1----:R-:W-:-:S04]  /*16460*/  MOV R3, UR4 ;  /* 0x0000000400037c02 */ /* 0x002fc80008000f00 */
[----:B------:R1:W2:Y:S03]  /*16470*/  SYNCS.PHASECHK.TRANS64.TRYWAIT P0, [R3+URZ+0x88], R0 ;  /* 0x00008800030075a7 */ /* 0x0002a6000800017f */
[----:B--2---:R-:W-:Y:S05]  /*16480*/  @!P0 NANOSLEEP.SYNCS 0x989680 ;  /* 0x009896800000895d */ /* 0x004fea0003900000 */
[----:B------:R-:W2:Y:S02]  /*16490*/  @!P0 SYNCS.PHASECHK.TRANS64 P0, [R3+URZ+0x88], R0 ;  /* 0x00008800030085a7 */ /* 0x000ea4000800007f */
[----:B--2---:R-:W-:Y:S05]  /*164a0*/  @!P0 BRA `(.L_x_140) ;  /* 0xfffffffc00ec8947 */ /* 0x004fea000383ffff */
[----:B------:R-:W-:Y:S05]  /*164b0*/  BRA `(.L_x_139) ;  /* 0xffffffd400347947 */ /* 0x000fea000383ffff */
.L_x_149:
[----:B-1----:R-:W-:-:S04]  /*164c0*/  MOV R5, UR13 ;  /* 0x0000000d00057c02 */ /* 0x002fc80008000f00 */
[----:B------:R1:W2:Y:S03]  /*164d0*/  SYNCS.PHASECHK.TRANS64.TRYWAIT P1, [R5+URZ+0x60], R4 ;  /* 0x00006004050075a7 */ /* 0x0002a6000802017f */
[----:B--2---:R-:W-:Y:S05]  /*164e0*/  @!P1 NANOSLEEP.SYNCS 0x989680 ;  /* 0x009896800000995d */ /* 0x004fea0003900000 */
[----:B------:R-:W2:Y:S02]  /*164f0*/  @!P1 SYNCS.PHASECHK.TRANS64 P1, [R5+URZ+0x60], R4 ;  /* 0x00006004050095a7 */ /* 0x000ea4000802007f */
[----:B--2---:R-:W-:Y:S05]  /*16500*/  @!P1 BRA `(.L_x_149) ;  /* 0xfffffffc00ec9947 */ /* 0x004fea000383ffff */
[----:B------:R-:W-:Y:S05]  /*16510*/  BRA `(.L_x_235) ;  /* 0xffffffd8001c7947 */ /* 0x000fea000383ffff */
.L_x_155:
[----:B-12---:R-:W-:-:S04]  /*16520*/  IMAD.U32 R5, RZ, RZ, UR13 ;  /* 0x0000000dff057e24 */ /* 0x006fc8000f8e00ff */
[----:B------:R1:W2:Y:S03]  /*16530*/  SYNCS.PHASECHK.TRANS64.TRYWAIT P1, [R5+URZ+0x68], R4 ;  /* 0x00006804050075a7 */ /* 0x0002a6000802017f */
[----:B--2---:R-:W-:Y:S05]  /*16540*/  @!P1 NANOSLEEP.SYNCS 0x989680 ;  /* 0x009896800000995d */ /* 0x004fea0003900000 */
[----:B------:R-:W2:Y:S02]  /*16550*/  @!P1 SYNCS.PHASECHK.TRANS64 P1, [R5+URZ+0x68], R4 ;  /* 0x00006804050095a7 */ /* 0x000ea4000802007f */
[----:B--2---:R-:W-:Y:S05]  /*16560*/  @!P1 BRA `(.L_x_155) ;  /* 0xfffffffc00ec9947 */ /* 0x004fea000383ffff */
[----:B------:R-:W-:Y:S05]  /*16570*/  BRA `(.L_x_236) ;  /* 0xffffffd800647947 */ /* 0x000fea000383ffff */
.L_x_161:
[----:B-123--:R-:W-:-:S04]  /*16580*/  MOV R5, UR13 ;  /* 0x0000000d00057c02 */ /* 0x00efc80008000f00 */
[----:B------:R1:W2:Y:S03]  /*16590*/  SYNCS.PHASECHK.TRANS64.TRYWAIT P1, [R5+URZ+0x70], R4 ;  /* 0x00007004050075a7 */ /* 0x0002a6000802017f */
[----:B--2---:R-:W-:Y:S05]  /*165a0*/  @!P1 NANOSLEEP.SYNCS 0x989680 ;  /* 0x009896800000995d */ /* 0x004fea0003900000 */
[----:B------:R-:W2:Y:S02]  /*165b0*/  @!P1 SYNCS.PHASECHK.TRANS64 P1, [R5+URZ+0x70], R4 ;  /* 0x00007004050095a7 */ /* 0x000ea4000802007f */
[----:B--2---:R-:W-:Y:S05]  /*165c0*/  @!P1 BRA `(.L_x_161) ;  /* 0xfffffffc00ec9947 */ /* 0x004fea000383ffff */
[----:B------:R-:W-:Y:S05]  /*165d0*/  BRA `(.L_x_237) ;  /* 0xffffffd800b47947 */ /* 0x000fea000383ffff */
.L_x_167:
[----:B-1234-:R-:W-:-:S04]  /*165e0*/  MOV R5, UR13 ;  /* 0x0000000d00057c02 */ /* 0x01efc80008000f00 */
[----:B------:R1:W2:Y:S03]  /*165f0*/  SYNCS.PHASECHK.TRANS64.TRYWAIT P1, [R5+URZ+0x78], R4 ;  /* 0x00007804050075a7 */ /* 0x0002a6000802017f */
[----:B--2---:R-:W-:Y:S05]  /*16600*/  @!P1 NANOSLEEP.SYNCS 0x989680 ;  /* 0x009896800000995d */ /* 0x004fea0003900000 */
[----:B------:R-:W2:Y:S02]  /*16610*/  @!P1 SYNCS.PHASECHK.TRANS64 P1, [R5+URZ+0x78], R4 ;  /* 0x00007804050095a7 */ /* 0x000ea4000802007f */
[----:B--2---:R-:W-:Y:S05]  /*16620*/  @!P1 BRA `(.L_x_167) ;  /* 0xfffffffc00ec9947 */ /* 0x004fea000383ffff */
[----:B------:R-:W-:Y:S05]  /*16630*/  BRA `(.L_x_238) ;  /* 0xffffffdc00047947 */ /* 0x000fea000383ffff */
.L_x_173:
[----:B-1234-:R-:W-:-:S04]  /*16640*/  MOV R5, UR13 ;  /* 0x0000000d00057c02 */ /* 0x01efc80008000f00 */
[----:B------:R1:W2:Y:S03]  /*16650*/  SYNCS.PHASECHK.TRANS64.TRYWAIT P1, [R5+URZ+0x60], R4 ;  /* 0x00006004050075a7 */ /* 0x0002a6000802017f */
[----:B--2---:R-:W-:Y:S05]  /*16660*/  @!P1 NANOSLEEP.SYNCS 0x989680 ;  /* 0x009896800000995d */ /* 0x004fea0003900000 */
[----:B------:R-:W2:Y:S02]  /*16670*/  @!P1 SYNCS.PHASECHK.TRANS64 P1, [R5+URZ+0x60], R4 ;  /* 0x00006004050095a7 */ /* 0x000ea4000802007f */
[----:B--2---:R-:W-:Y:S05]  /*16680*/  @!P1 BRA `(.L_x_173) ;  /* 0xfffffffc00ec9947 */ /* 0x004fea000383ffff */
[----:B------:R-:W-:Y:S05]  /*16690*/  BRA `(.L_x_239) ;  /* 0xffffffdc00587947 */ /* 0x000fea000383ffff */
.L_x_179:
[----:B-1234-:R-:W-:-:S04]  /*166a0*/  MOV R5, UR13 ;  /* 0x0000000d00057c02 */ /* 0x01efc80008000f00 */
[----:B------:R1:W2:Y:S03]  /*166b0*/  SYNCS.PHASECHK.TRANS64.TRYWAIT P1, [R5+URZ+0x68], R4 ;  /* 0x00006804050075a7 */ /* 0x0002a6000802017f */
[----:B--2---:R-:W-:Y:S05]  /*166c0*/  @!P1 NANOSLEEP.SYNCS 0x989680 ;  /* 0x009896800000995d */ /* 0x004fea0003900000 */
[----:B------:R-:W2:Y:S02]  /*166d0*/  @!P1 SYNCS.PHASECHK.TRANS64 P1, [R5+URZ+0x68], R4 ;  /* 0x00006804050095a7 */ /* 0x000ea4000802007f */
[----:B--2---:R-:W-:Y:S05]  /*166e0*/  @!P1 BRA `(.L_x_179) ;  /* 0xfffffffc00ec9947 */ /* 0x004fea000383ffff */
[----:B------:R-:W-:Y:S05]  /*166f0*/  BRA `(.L_x_240) ;  /* 0xffffffdc009c7947 */ /* 0x000fea000383ffff */
.L_x_185:
[----:B-1234-:R-:W-:-:S04]  /*16700*/  MOV R5, UR13 ;  /* 0x0000000d00057c02 */ /* 0x01efc80008000f00 */
[----:B------:R1:W2:Y:S03]  /*16710*/  SYNCS.PHASECHK.TRANS64.TRYWAIT P1, [R5+URZ+0x70], R4 ;  /* 0x00007004050075a7 */ /* 0x0002a6000802017f */
[----:B--2---:R-:W-:Y:S05]  /*16720*/  @!P1 NANOSLEEP.SYNCS 0x989680 ;  /* 0x009896800000995d */ /* 0x004fea0003900000 */
[----:B------:R-:W2:Y:S02]  /*16730*/  @!P1 SYNCS.PHASECHK.TRANS64 P1, [R5+URZ+0x70], R4 ;  /* 0x00007004050095a7 */ /* 0x000ea4000802007f */
[----:B--2---:R-:W-:Y:S05]  /*16740*/  @!P1 BRA `(.L_x_185) ;  /* 0xfffffffc00ec9947 */ /* 0x004fea000383ffff */
[----:B------:R-:W-:Y:S05]  /*16750*/  BRA `(.L_x_241) ;  /* 0xffffffdc00e07947 */ /* 0x000fea000383ffff */
.L_x_191:
[----:B-1234-:R-:W-:-:S04]  /*16760*/  MOV R5, UR13 ;  /* 0x0000000d00057c02 */ /* 0x01efc80008000f00 */
[----:B------:R1:W2:Y:S03]  /*16770*/  SYNCS.PHASECHK.TRANS64.TRYWAIT P1, [R5+URZ+0x78], R4 ;  /* 0x00007804050075a7 */ /* 0x0002a6000802017f */
[----:B--2---:R-:W-:Y:S05]  /*16780*/  @!P1 NANOSLEEP.SYNCS 0x989680 ;  /* 0x009896800000995d */ /* 0x004fea0003900000 */
[----:B------:R-:W2:Y:S02]  /*16790*/  @!P1 SYNCS.PHASECHK.TRANS64 P1, [R5+URZ+0x78], R4 ;  /* 0x00007804050095a7 */ /* 0x000ea4000802007f */
[----:B--2---:R-:W-:Y:S05]  /*167a0*/  @!P1 BRA `(.L_x_191) ;  /* 0xfffffffc00ec9947 */ /* 0x004fea000383ffff */
[----:B------:R-:W-:Y:S05]  /*167b0*/  BRA `(.L_x_242) ;  /* 0xffffffe000247947 */ /* 0x000fea000383ffff */
.L_x_201:
[----:B------:R1:W1:Y:S02]  /*167c0*/  SYNCS.PHASECHK.TRANS64.TRYWAIT P0, [R0+URZ+0x60], R3 ;  /* 0x00006003000075a7 */ /* 0x000264000800017f */
[----:B-1----:R-:W-:Y:S05]  /*167d0*/  @!P0 NANOSLEEP.SYNCS 0x989680 ;  /* 0x009896800000895d */ /* 0x002fea0003900000 */
[----:B------:R-:W1:Y:S02]  /*167e0*/  @!P0 SYNCS.PHASECHK.TRANS64 P0, [R0+URZ+0x60], R3 ;  /* 0x00006003000085a7 */ /* 0x000e64000800007f */
[----:B-1----:R-:W-:Y:S05]  /*167f0*/  @!P0 BRA `(.L_x_201) ;  /* 0xfffffffc00f08947 */ /* 0x002fea000383ffff */
[----:B------:R-:W-:Y:S05]  /*16800*/  BRA `(.L_x_243) ;  /* 0xffffffe800147947 */ /* 0x000fea000383ffff */
.L_x_203:
[----:B------:R1:W1:Y:S02]  /*16810*/  SYNCS.PHASECHK.TRANS64.TRYWAIT P0, [R0+URZ+0x68], R3 ;  /* 0x00006803000075a7 */ /* 0x000264000800017f */
[----:B-1----:R-:W-:Y:S05]  /*16820*/  @!P0 NANOSLEEP.SYNCS 0x989680 ;  /* 0x009896800000895d */ /* 0x002fea0003900000 */
[----:B------:R-:W1:Y:S02]  /*16830*/  @!P0 SYNCS.PHASECHK.TRANS64 P0, [R0+URZ+0x68], R3 ;  /* 0x00006803000085a7 */ /* 0x000e64000800007f */
[----:B-1----:R-:W-:Y:S05]  /*16840*/  @!P0 BRA `(.L_x_203) ;  /* 0xfffffffc00f08947 */ /* 0x002fea000383ffff */
[----:B------:R-:W-:Y:S05]  /*16850*/  BRA `(.L_x_244) ;  /* 0xffffffe800107947 */ /* 0x000fea000383ffff */
.L_x_205:
[----:B------:R1:W1:Y:S02]  /*16860*/  SYNCS.PHASECHK.TRANS64.TRYWAIT P0, [R0+URZ+0x70], R3 ;  /* 0x00007003000075a7 */ /* 0x000264000800017f */
[----:B-1----:R-:W-:Y:S05]  /*16870*/  @!P0 NANOSLEEP.SYNCS 0x989680 ;  /* 0x009896800000895d */ /* 0x002fea0003900000 */
[----:B------:R-:W1:Y:S02]  /*16880*/  @!P0 SYNCS.PHASECHK.TRANS64 P0, [R0+URZ+0x70], R3 ;  /* 0x00007003000085a7 */ /* 0x000e64000800007f */
[----:B-1----:R-:W-:Y:S05]  /*16890*/  @!P0 BRA `(.L_x_205) ;  /* 0xfffffffc00f08947 */ /* 0x002fea000383ffff */
[----:B------:R-:W-:Y:S05]  /*168a0*/  BRA `(.L_x_245) ;  /* 0xffffffe8000c7947 */ /* 0x000fea000383ffff */
.L_x_209:
[----:B------:R-:W-:Y:S01]  /*168b0*/  BSSY B1, `(.L_x_246) ;  /* 0x0000006000017945 */ /* 0x000fe20003800000 */
[----:B------:R-:W-:-:S07]  /*168c0*/  MOV R15, 0xffffffff ;  /* 0xffffffff000f7802 */ /* 0x000fce0000000f00 */
[----:B------:R-:W-:Y:S05]  /*168d0*/  WARPSYNC.COLLECTIVE R15, `(.L_x_247) ;  /* 0x000000000f0c7348 */ /* 0x000fea0003c00000 */
[----:B------:R-:W-:Y:S02]  /*168e0*/  ELECT P6, UR62, PT ;  /* 0x00000000003e782f */ /* 0x000fe400038c0000 */
[----:B------:R-:W-:Y:S01]  /*168f0*/  MOV R14, UR62 ;  /* 0x0000003e000e7c02 */ /* 0x000fe20008000f00 */
[----:B------:R-:W-:Y:S10]  /*16900*/  ENDCOLLECTIVE ;  /* 0x000000000000791b */ /* 0x000ff40003800000 */
.L_x_247:
[----:B------:R-:W-:Y:S05]  /*16910*/  BSYNC B1 ;  /* 0x0000000000017941 */ /* 0x000fea0003800000 */
.L_x_246:
[----:B------:R-:W-:Y:S05]  /*16920*/  BRA `(.L_x_248) ;  /* 0xffffffe800887947 */ /* 0x000fea000383ffff */
.L_x_212:
[----:B--2---:R2:W3:Y:S02]  /*16930*/  SYNCS.PHASECHK.TRANS64.TRYWAIT P1, [R15+URZ+0x20], R8 ;  /* 0x000020080f0075a7 */ /* 0x0044e4000802017f */
[----:B---3--:R-:W-:Y:S05]  /*16940*/  @!P1 NANOSLEEP.SYNCS 0x989680 ;  /* 0x009896800000995d */ /* 0x008fea0003900000 */
[----:B------:R-:W3:Y:S02]  /*16950*/  @!P1 SYNCS.PHASECHK.TRANS64 P1, [R15+URZ+0x20], R8 ;  /* 0x000020080f0095a7 */ /* 0x000ee4000802007f */
[----:B---3--:R-:W-:Y:S05]  /*16960*/  @!P1 BRA `(.L_x_212) ;  /* 0xfffffffc00f09947 */ /* 0x008fea000383ffff */
[----:B------:R-:W-:Y:S05]  /*16970*/  BRA `(.L_x_249) ;  /* 0xffffffe800bc7947 */ /* 0x000fea000383ffff */
.L_x_221:
[----:B------:R-:W-:Y:S01]  /*16980*/  BSSY B0, `(.L_x_250) ;  /* 0x0000006000007945 */ /* 0x000fe20003800000 */
[----:B------:R-:W-:-:S07]  /*16990*/  MOV R15, 0xffffffff ;  /* 0xffffffff000f7802 */ /* 0x000fce0000000f00 */
[----:B------:R-:W-:Y:S05]  /*169a0*/  WARPSYNC.COLLECTIVE R15, `(.L_x_251) ;  /* 0x000000000f0c7348 */ /* 0x000fea0003c00000 */
[----:B------:R-:W-:Y:S02]  /*169b0*/  ELECT P6, UR62, PT ;  /* 0x00000000003e782f */ /* 0x000fe400038c0000 */
[----:B------:R-:W-:Y:S01]  /*169c0*/  MOV R14, UR62 ;  /* 0x0000003e000e7c02 */ /* 0x000fe20008000f00 */
[----:B------:R-:W-:Y:S10]  /*169d0*/  ENDCOLLECTIVE ;  /* 0x000000000000791b */ /* 0x000ff40003800000 */
.L_x_251:
[----:B------:R-:W-:Y:S05]  /*169e0*/  BSYNC B0 ;  /* 0x0000000000007941 */ /* 0x000fea0003800000 */
.L_x_250:
[----:B------:R-:W-:Y:S05]  /*169f0*/  BRA `(.L_x_252) ;  /* 0xfffffff400187947 */ /* 0x000fea000383ffff */
.L_x_223:
[----:B-1----:R1:W2:Y:S02]  /*16a00*/  SYNCS.PHASECHK.TRANS64.TRYWAIT P0, [R7+URZ], R4 ;  /* 0x00000004070075a7 */ /* 0x0022a4000800017f */
[----:B--2---:R-:W-:Y:S05]  /*16a10*/  @!P0 NANOSLEEP.SYNCS 0x989680 ;  /* 0x009896800000895d */ /* 0x004fea0003900000 */
[----:B------:R-:W2:Y:S02]  /*16a20*/  @!P0 SYNCS.PHASECHK.TRANS64 P0, [R7+URZ], R4 ;  /* 0x00000004070085a7 */ /* 0x000ea4000800007f */
[----:B--2---:R-:W-:Y:S05]  /*16a30*/  @!P0 BRA `(.L_x_223) ;  /* 0xfffffffc00f08947 */ /* 0x004fea000383ffff */
[----:B------:R-:W-:Y:S05]  /*16a40*/  BRA `(.L_x_253) ;  /* 0xfffffff400547947 */ /* 0x000fea000383ffff */
.L_x_224:
[----:B-1----:R1:W2:Y:S02]  /*16a50*/  SYNCS.PHASECHK.TRANS64.TRYWAIT P0, [R6+URZ], R3 ;  /* 0x00000003060075a7 */ /* 0x0022a4000800017f */
[----:B--2---:R-:W-:Y:S05]  /*16a60*/  @!P0 NANOSLEEP.SYNCS 0x989680 ;  /* 0x009896800000895d */ /* 0x004fea0003900000 */
[----:B------:R-:W2:Y:S02]  /*16a70*/  @!P0 SYNCS.PHASECHK.TRANS64 P0, [R6+URZ], R3 ;  /* 0x00000003060085a7 */ /* 0x000ea4000800007f */
[----:B--2---:R-:W-:Y:S05]  /*16a80*/  @!P0 BRA `(.L_x_224) ;  /* 0xfffffffc00f08947 */ /* 0x004fea000383ffff */
[----:B------:R-:W-:Y:S05]  /*16a90*/  BRA `(.L_x_254) ;  /* 0xfffffff400647947 */ /* 0x000fea000383ffff */
.L_x_225:
[----:B--2---:R2:W3:Y:S02]  /*16aa0*/  SYNCS.PHASECHK.TRANS64.TRYWAIT P0, [R7+URZ], R4 ;  /* 0x00000004070075a7 */ /* 0x0044e4000800017f */
[----:B---3--:R-:W-:Y:S05]  /*16ab0*/  @!P0 NANOSLEEP.SYNCS 0x989680 ;  /* 0x009896800000895d */ /* 0x008fea0003900000 */
[----:B------:R-:W3:Y:S02]  /*16ac0*/  @!P0 SYNCS.PHASECHK.TRANS64 P0, [R7+URZ], R4 ;  /* 0x00000004070085a7 */ /* 0x000ee4000800007f */
[----:B---3--:R-:W-:Y:S05]  /*16ad0*/  @!P0 BRA `(.L_x_225) ;  /* 0xfffffffc00f08947 */ /* 0x008fea000383ffff */
[----:B------:R-:W-:Y:S05]  /*16ae0*/  BRA `(.L_x_255) ;  /* 0xfffffff4006c7947 */ /* 0x000fea000383ffff */
.L_x_256:
[----:B------:R-:W-:-:S00]  /*16af0*/  BRA `(.L_x_256) ;  /* 0xfffffffc00fc7947 */ /* 0x000fc0000383ffff */
[----:B------:R-:W-:-:S00]  /*16b00*/  NOP ;  /* 0x0000000000007918 */ /* 0x000fc00000000000 */
[----:B------:R-:W-:-:S00]  /*16b10*/  NOP ;  /* 0x0000000000007918 */ /* 0x000fc00000000000 */
[----:B------:R-:W-:-:S00]  /*16b20*/  NOP ;  /* 0x0000000000007918 */ /* 0x000fc00000000000 */
[----:B------:R-:W-:-:S00]  /*16b30*/  NOP ;  /* 0x0000000000007918 */ /* 0x000fc00000000000 */
[----:B------:R-:W-:-:S00]  /*16b40*/  NOP ;  /* 0x0000000000007918 */ /* 0x000fc00000000000 */
[----:B------:R-:W-:-:S00]  /*16b50*/  NOP ;  /* 0x0000000000007918 */ /* 0x000fc00000000000 */
[----:B------:R-:W-:-:S00]  /*16b60*/  NOP ;  /* 0x0000000000007918 */ /* 0x000fc00000000000 */
[----:B------:R-:W-:-:S00]  /*16b70*/  NOP ;  /* 0x0000000000007918 */ /* 0x000fc00000000000 */
.L_x_257:


//--------------------- .nv.global.init           --------------------------
	.section	.nv.global.init,"aw",@progbits
.nv.global.init:
	.type		$str$22,@object
	.size		$str$22,($str$26 - $str$22)
$str$22:
        /*0000*/ 	.byte	0x6b, 0x5f, 0x74, 0x69, 0x6c, 0x65, 0x5f, 0x63, 0x6f, 0x75, 0x6e, 0x74, 0x20, 0x3e, 0x3d, 0x20
        /*0010*/ 	.byte	0x31, 0x00
	.type		$str$26,@object
	.size		$str$26,($str$27 - $str$26)
$str$26:
        /*0012*/ 	.byte	0x28, 0x61, 0x64, 0x64, 0x72, 0x65, 0x73, 0x73, 0x20, 0x26, 0x20, 0x6d, 0x61, 0x73, 0x6b, 0x29
        /*0022*/ 	.byte	0x20, 0x3d, 0x3d, 0x20, 0x30, 0x00
	.type		$str$27,@object
	.size		$str$27,($str$23 - $str$27)
$str$27:
        /*0028*/ 	.byte	0x2f, 0x74, 0x6d, 0x70, 0x2f, 0x63, 0x75, 0x74, 0x6c, 0x61, 0x73, 0x73, 0x5f, 0x73, 0x77, 0x65
        /*0038*/ 	.byte	0x65, 0x70, 0x5f, 0x73, 0x72, 0x63, 0x2f, 0x69, 0x6e, 0x63, 0x6c, 0x75, 0x64, 0x65, 0x2f, 0x63
        /*0048*/ 	.byte	0x75, 0x74, 0x65, 0x2f, 0x70, 0x6f, 0x69, 0x6e, 0x74, 0x65, 0x72, 0x5f, 0x66, 0x6c, 0x61, 0x67
        /*0058*/ 	.byte	0x67, 0x65, 0x64, 0x2e, 0x68, 0x70, 0x70, 0x00
	.type		$str$23,@object
	.size		$str$23,(__unnamed_2 - $str$23)
$str$23:
        /*0060*/ 	.byte	0x2f, 0x74, 0x6d, 0x70, 0x2f, 0x63, 0x75, 0x74, 0x6c, 0x61, 0x73, 0x73, 0x5f, 0x73, 0x77, 0x65
        /*0070*/ 	.byte	0x65, 0x70, 0x5f, 0x73, 0x72, 0x63, 0x2f, 0x69, 0x6e, 0x63, 0x6c, 0x75, 0x64, 0x65, 0x2f, 0x63
        /*0080*/ 	.byte	0x75, 0x74, 0x6c, 0x61, 0x73, 0x73, 0x2f, 0x67, 0x65, 0x6d, 0x6d, 0x2f, 0x63, 0x6f, 0x6c, 0x6c
        /*0090*/ 	.byte	0x65, 0x63, 0x74, 0x69, 0x76, 0x65, 0x2f, 0x73, 0x6d, 0x39, 0x30, 0x5f, 0x6d, 0x6d, 0x61, 0x5f
        /*00a0*/ 	.byte	0x74, 0x6d, 0x61, 0x5f, 0x67, 0x6d, 0x6d, 0x61, 0x5f, 0x73, 0x73, 0x5f, 0x77, 0x61, 0x72, 0x70
        /*00b0*/ 	.byte	0x73, 0x70, 0x65, 0x63, 0x69, 0x61, 0x6c, 0x69, 0x7a, 0x65, 0x64, 0x2e, 0x68, 0x70, 0x70, 0x00
	.type		__unnamed_2,@object
	.size		__unnamed_2,(__unnamed_1 - __unnamed_2)
__unnamed_2:
        /*00c0*/ 	.byte	0x61, 0x75, 0x74, 0x6f, 0x20, 0x63, 0x75, 0x74, 0x65, 0x3a, 0x3a, 0x61, 0x73, 0x5f, 0x70, 0x6f
        /* <DEDUP_REMOVED lines=27> */
        /*0280*/ 	.byte	0x36, 0x3e, 0x3e, 0x3e, 0x3e, 0x3e, 0x5d, 0x00
	.type		__unnamed_1,@object
	.size		__unnamed_1,(.L_0 - __unnamed_1)
__unnamed_1:
        /* <DEDUP_REMOVED lines=180> */
        /*0dc8*/ 	.byte	0x3a, 0x3a, 0x69, 0x64, 0x65, 0x6e, 0x74, 0x69, 0x74, 0x79, 0x5d, 0x00
.L_0:


//--------------------- .nv.shared._ZN7cutlass13device_kernelINS_4gemm6kernel13GemmUniversalIN4cute5tupleIJiiiiEEENS1_10collective13CollectiveMmaINS1_34MainloopSm90TmaGmmaWarpSpecializedILi4ENS5_IJNS4_1CILi1EEESB_SB_EEENS1_35KernelTmaWarpSpecializedCooperativeEEENS5_IJNSA_ILi128EEENSA_ILi256EEENSA_ILi64EEEEEENS_6half_tENS5_IJlSB_lEEESJ_SK_NS4_8TiledMMAINS4_8MMA_AtomIJNS4_4SM904GMMA26MMA_64x256x16_F32F16F16_SSILNSO_5MajorE0ELSQ_0ELNSO_7ScaleInE1ELSR_1EEEEEENS4_6LayoutINS5_IJNSA_ILi2EEESB_SB_EEENS5_IJSB_NSA_ILi0EEESX_EEEEENS5_IJNS4_10UnderscoreES10_S10_EEEEENS4_13SM90_TMA_LOADENS4_14ComposedLayoutINS4_7SwizzleILi3ELi4ELi3EEENS4_18smem_ptr_flag_bitsILi16EEENSU_INS5_IJNSA_ILi8EEESH_EEENS5_IJSH_SB_EEEEEEEvNS4_8identityES13_S1D_vS1E_EENS_8epilogue10collective18CollectiveEpilogueINS1G_22Sm90TmaWarpSpecializedILi4ELi2ELi16ELb1ELb0EEEJSI_NS5_IJSF_NSA_ILi32EEEEEESJ_SK_SJ_SK_NS1G_6fusion15FusionCallbacksIS1K_NS1N_13LinCombEltActINS1G_6thread4GELUESJ_fSJ_fLNS_15FloatRoundStyleE2EEESI_S1M_JEEES13_NS14_INS15_ILi2ELi4ELi3EEES18_NSU_INS5_IJS19_S1L_EEENS5_IJS1L_SB_EEEEEEENS4_17SM75_U32x4_LDSM_NENS4_14SM90_TMA_STOREES1Z_NS4_17SM90_U32x4_STSM_NENS4_9Copy_AtomIJS22_SJ_EEEvEEEvvEEEEvNT_6ParamsE --------------------------
	.section	.nv.shared._ZN7cutlass13device_kernelINS_4gemm6kernel13GemmUniversalIN4cute5tupleIJiiiiEEENS1_10collective13CollectiveMmaINS1_34MainloopSm90TmaGmmaWarpSpecializedILi4ENS5_IJNS4_1CILi1EEESB_SB_EEENS1_35KernelTmaWarpSpecializedCooperativeEEENS5_IJNSA_ILi128EEENSA_ILi256EEENSA_ILi64EEEEEENS_6half_tENS5_IJlSB_lEEESJ_SK_NS4_8TiledMMAINS4_8MMA_AtomIJNS4_4SM904GMMA26MMA_64x256x16_F32F16F16_SSILNSO_5MajorE0ELSQ_0ELNSO_7ScaleInE1ELSR_1EEEEEENS4_6LayoutINS5_IJNSA_ILi2EEESB_SB_EEENS5_IJSB_NSA_ILi0EEESX_EEEEENS5_IJNS4_10UnderscoreES10_S10_EEEEENS4_13SM90_TMA_LOADENS4_14ComposedLayoutINS4_7SwizzleILi3ELi4ELi3EEENS4_18smem_ptr_flag_bitsILi16EEENSU_INS5_IJNSA_ILi8EEESH_EEENS5_IJSH_SB_EEEEEEEvNS4_8identityES13_S1D_vS1E_EENS_8epilogue10collective18CollectiveEpilogueINS1G_22Sm90TmaWarpSpecializedILi4ELi2ELi16ELb1ELb0EEEJSI_NS5_IJSF_NSA_ILi32EEEEEESJ_SK_SJ_SK_NS1G_6fusion15FusionCallbacksIS1K_NS1N_13LinCombEltActINS1G_6thread4GELUESJ_fSJ_fLNS_15FloatRoundStyleE2EEESI_S1M_JEEES13_NS14_INS15_ILi2ELi4ELi3EEES18_NSU_INS5_IJS19_S1L_EEENS5_IJS1L_SB_EEEEEEENS4_17SM75_U32x4_LDSM_NENS4_14SM90_TMA_STOREES1Z_NS4_17SM90_U32x4_STSM_NENS4_9Copy_AtomIJS22_SJ_EEEvEEEvvEEEEvNT_6ParamsE,"aw",@nobits
	.sectionflags	@""
	.align	16
	.zero		1024


//--------------------- .nv.shared.reserved.0     --------------------------
	.section	.nv.shared.reserved.0,"aw",@nobits
	.weak		__nv_reservedSMEM_offset_0_alias
	.size		__nv_reservedSMEM_offset_0_alias, 0, 0
	.other		__nv_reservedSMEM_offset_0_alias,@"STO_CUDA_RESERVED_SHARED STV_DEFAULT"
__nv_reservedSMEM_offset_0_alias:
	.zero		0


//--------------------- .nv.global                --------------------------
	.section	.nv.global,"aw",@nobits
.nv.global:
	.type		_ZN39_INTERNAL_c75b09c9_4_k_cu_acaecb0c_34544cute1_E,@object
	.size		_ZN39_INTERNAL_c75b09c9_4_k_cu_acaecb0c_34544cute1_E,(_ZN39_INTERNAL_c75b09c9_4_k_cu_acaecb0c_34544cuda3std3__45__cpo6cbeginE - _ZN39_INTERNAL_c75b09c9_4_k_cu_acaecb0c_34544cute1_E)
_ZN39_INTERNAL_c75b09c9_4_k_cu_acaecb0c_34544cute1_E:
	.zero		1
	.type		_ZN39_INTERNAL_c75b09c9_4_k_cu_acaecb0c_34544cuda3std3__45__cpo6cbeginE,@object
	.size		_ZN39_INTERNAL_c75b09c9_4_k_cu_acaecb0c_34544cuda3std3__45__cpo6cbeginE,(_ZN39_INTERNAL_c75b09c9_4_k_cu_acaecb0c_34544cuda3std3__48in_placeE - _ZN39_INTERNAL_c75b09c9_4_k_cu_acaecb0c_34544cuda3std3__45__cpo6cbeginE)
_ZN39_INTERNAL_c75b09c9_4_k_cu_acaecb0c_34544cuda3std3__45__cpo6cbeginE:
	.zero		1
	.type		_ZN39_INTERNAL_c75b09c9_4_k_cu_acaecb0c_34544cuda3std3__48in_placeE,@object
	.size		_ZN39_INTERNAL_c75b09c9_4_k_cu_acaecb0c_34544cuda3std3__48in_placeE,(_ZN39_INTERNAL_c75b09c9_4_k_cu_acaecb0c_34544cuda3std6ranges3__45__cpo9iter_moveE - _ZN39_INTERNAL_c75b09c9_4_k_cu_acaecb0c_34544cuda3std3__48in_placeE)
_ZN39_INTERNAL_c75b09c9_4_k_cu_acaecb0c_34544cuda3std3__48in_placeE:
	.zero		1
	.type		_ZN39_INTERNAL_c75b09c9_4_k_cu_acaecb0c_34544cuda3std6ranges3__45__cpo9iter_moveE,@object
	.size		_ZN39_INTERNAL_c75b09c9_4_k_cu_acaecb0c_34544cuda3std6ranges3__45__cpo9iter_moveE,(_ZN39_INTERNAL_c75b09c9_4_k_cu_acaecb0c_34544cuda3std3__45__cpo5beginE - _ZN39_INTERNAL_c75b09c9_4_k_cu_acaecb0c_34544cuda3std6ranges3__45__cpo9iter_moveE)
_ZN39_INTERNAL_c75b09c9_4_k_cu_acaecb0c_34544cuda3std6ranges3__45__cpo9iter_moveE:
	.zero		1
	.type		_ZN39_INTERNAL_c75b09c9_4_k_cu_acaecb0c_34544cuda3std3__45__cpo5beginE,@object
	.size		_ZN39_INTERNAL_c75b09c9_4_k_cu_acaecb0c_34544cuda3std3__45__cpo5beginE,(_ZN39_INTERNAL_c75b09c9_4_k_cu_acaecb0c_34544cuda3std3__441_GLOBAL__N__c75b09c9_4_k_cu_acaecb0c_34546ignoreE - _ZN39_INTERNAL_c75b09c9_4_k_cu_acaecb0c_34544cuda3std3__45__cpo5beginE)
_ZN39_INTERNAL_c75b09c9_4_k_cu_acaecb0c_34544cuda3std3__45__cpo5beginE:
	.zero		1
	.type		_ZN39_INTERNAL_c75b09c9_4_k_cu_acaecb0c_34544cuda3std3__441_GLOBAL__N__c75b09c9_4_k_cu_acaecb0c_34546ignoreE,@object
	.size		_ZN39_INTERNAL_c75b09c9_4_k_cu_acaecb0c_34544cuda3std3__441_GLOBAL__N__c75b09c9_4_k_cu_acaecb0c_34546ignoreE,(_ZN39_INTERNAL_c75b09c9_4_k_cu_acaecb0c_34544cute7productE - _ZN39_INTERNAL_c75b09c9_4_k_cu_acaecb0c_34544cuda3std3__441_GLOBAL__N__c75b09c9_4_k_cu_acaecb0c_34546ignoreE)
_ZN39_INTERNAL_c75b09c9_4_k_cu_acaecb0c_34544cuda3std3__441_GLOBAL__N__c75b09c9_4_k_cu_acaecb0c_34546ignoreE:
	.zero		1
	.type		_ZN39_INTERNAL_c75b09c9_4_k_cu_acaecb0c_34544cute7productE,@object
	.size		_ZN39_INTERNAL_c75b09c9_4_k_cu_acaecb0c_34544cute7productE,(_ZN39_INTERNAL_c75b09c9_4_k_cu_acaecb0c_34544cuda3std3__45__cpo3endE - _ZN39_INTERNAL_c75b09c9_4_k_cu_acaecb0c_34544cute7productE)
_ZN39_INTERNAL_c75b09c9_4_k_cu_acaecb0c_34544cute7productE:
	.zero		1
	.type		_ZN39_INTERNAL_c75b09c9_4_k_cu_acaecb0c_34544cuda3std3__45__cpo3endE,@object
	.size		_ZN39_INTERNAL_c75b09c9_4_k_cu_acaecb0c_34544cuda3std3__45__cpo3endE,(_ZN39_INTERNAL_c75b09c9_4_k_cu_acaecb0c_34544cuda3std3__419piecewise_constructE - _ZN39_INTERNAL_c75b09c9_4_k_cu_acaecb0c_34544cuda3std3__45__cpo3endE)
_ZN39_INTERNAL_c75b09c9_4_k_cu_acaecb0c_34544cuda3std3__45__cpo3endE:
	.zero		1
	.type		_ZN39_INTERNAL_c75b09c9_4_k_cu_acaecb0c_34544cuda3std3__419piecewise_constructE,@object
	.size		_ZN39_INTERNAL_c75b09c9_4_k_cu_acaecb0c_34544cuda3std3__419piecewise_constructE,(_ZN39_INTERNAL_c75b09c9_4_k_cu_acaecb0c_34544cuda3std3__45__cpo4cendE - _ZN39_INTERNAL_c75b09c9_4_k_cu_acaecb0c_34544cuda3std3__419piecewise_constructE)
_ZN39_INTERNAL_c75b09c9_4_k_cu_acaecb0c_34544cuda3std3__419piecewise_constructE:
	.zero		1
	.type		_ZN39_INTERNAL_c75b09c9_4_k_cu_acaecb0c_34544cuda3std3__45__cpo4cendE,@object
	.size		_ZN39_INTERNAL_c75b09c9_4_k_cu_acaecb0c_34544cuda3std3__45__cpo4cendE,(_ZN39_INTERNAL_c75b09c9_4_k_cu_acaecb0c_34544cuda3std6ranges3__45__cpo4swapE - _ZN39_INTERNAL_c75b09c9_4_k_cu_acaecb0c_34544cuda3std3__45__cpo4cendE)
_ZN39_INTERNAL_c75b09c9_4_k_cu_acaecb0c_34544cuda3std3__45__cpo4cendE:
	.zero		1
	.type		_ZN39_INTERNAL_c75b09c9_4_k_cu_acaecb0c_34544cuda3std6ranges3__45__cpo4swapE,@object
	.size		_ZN39_INTERNAL_c75b09c9_4_k_cu_acaecb0c_34544cuda3std6ranges3__45__cpo4swapE,(.L_9 - _ZN39_INTERNAL_c75b09c9_4_k_cu_acaecb0c_34544cuda3std6ranges3__45__cpo4swapE)
_ZN39_INTERNAL_c75b09c9_4_k_cu_acaecb0c_34544cuda3std6ranges3__45__cpo4swapE:
	.zero		1
.L_9:


//--------------------- .nv.constant0._ZN7cutlass13device_kernelINS_4gemm6kernel13GemmUniversalIN4cute5tupleIJiiiiEEENS1_10collective13CollectiveMmaINS1_34MainloopSm90TmaGmmaWarpSpecializedILi4ENS5_IJNS4_1CILi1EEESB_SB_EEENS1_35KernelTmaWarpSpecializedCooperativeEEENS5_IJNSA_ILi128EEENSA_ILi256EEENSA_ILi64EEEEEENS_6half_tENS5_IJlSB_lEEESJ_SK_NS4_8TiledMMAINS4_8MMA_AtomIJNS4_4SM904GMMA26MMA_64x256x16_F32F16F16_SSILNSO_5MajorE0ELSQ_0ELNSO_7ScaleInE1ELSR_1EEEEEENS4_6LayoutINS5_IJNSA_ILi2EEESB_SB_EEENS5_IJSB_NSA_ILi0EEESX_EEEEENS5_IJNS4_10UnderscoreES10_S10_EEEEENS4_13SM90_TMA_LOADENS4_14ComposedLayoutINS4_7SwizzleILi3ELi4ELi3EEENS4_18smem_ptr_flag_bitsILi16EEENSU_INS5_IJNSA_ILi8EEESH_EEENS5_IJSH_SB_EEEEEEEvNS4_8identityES13_S1D_vS1E_EENS_8epilogue10collective18CollectiveEpilogueINS1G_22Sm90TmaWarpSpecializedILi4ELi2ELi16ELb1ELb0EEEJSI_NS5_IJSF_NSA_ILi32EEEEEESJ_SK_SJ_SK_NS1G_6fusion15FusionCallbacksIS1K_NS1N_13LinCombEltActINS1G_6thread4GELUESJ_fSJ_fLNS_15FloatRoundStyleE2EEESI_S1M_JEEES13_NS14_INS15_ILi2ELi4ELi3EEES18_NSU_INS5_IJS19_S1L_EEENS5_IJS1L_SB_EEEEEEENS4_17SM75_U32x4_LDSM_NENS4_14SM90_TMA_STOREES1Z_NS4_17SM90_U32x4_STSM_NENS4_9Copy_AtomIJS22_SJ_EEEvEEEvvEEEEvNT_6ParamsE --------------------------
	.section	.nv.constant0._ZN7cutlass13device_kernelINS_4gemm6kernel13GemmUniversalIN4cute5tupleIJiiiiEEENS1_10collective13CollectiveMmaINS1_34MainloopSm90TmaGmmaWarpSpecializedILi4ENS5_IJNS4_1CILi1EEESB_SB_EEENS1_35KernelTmaWarpSpecializedCooperativeEEENS5_IJNSA_ILi128EEENSA_ILi256EEENSA_ILi64EEEEEENS_6half_tENS5_IJlSB_lEEESJ_SK_NS4_8TiledMMAINS4_8MMA_AtomIJNS4_4SM904GMMA26MMA_64x256x16_F32F16F16_SSILNSO_5MajorE0ELSQ_0ELNSO_7ScaleInE1ELSR_1EEEEEENS4_6LayoutINS5_IJNSA_ILi2EEESB_SB_EEENS5_IJSB_NSA_ILi0EEESX_EEEEENS5_IJNS4_10UnderscoreES10_S10_EEEEENS4_13SM90_TMA_LOADENS4_14ComposedLayoutINS4_7SwizzleILi3ELi4ELi3EEENS4_18smem_ptr_flag_bitsILi16EEENSU_INS5_IJNSA_ILi8EEESH_EEENS5_IJSH_SB_EEEEEEEvNS4_8identityES13_S1D_vS1E_EENS_8epilogue10collective18CollectiveEpilogueINS1G_22Sm90TmaWarpSpecializedILi4ELi2ELi16ELb1ELb0EEEJSI_NS5_IJSF_NSA_ILi32EEEEEESJ_SK_SJ_SK_NS1G_6fusion15FusionCallbacksIS1K_NS1N_13LinCombEltActINS1G_6thread4GELUESJ_fSJ_fLNS_15FloatRoundStyleE2EEESI_S1M_JEEES13_NS14_INS15_ILi2ELi4ELi3EEES18_NSU_INS5_IJS19_S1L_EEENS5_IJS1L_SB_EEEEEEENS4_17SM75_U32x4_LDSM_NENS4_14SM90_TMA_STOREES1Z_NS4_17SM90_U32x4_STSM_NENS4_9Copy_AtomIJS22_SJ_EEEvEEEvvEEEEvNT_6ParamsE,"a",@progbits
	.sectionflags	@""
	.align	4
.nv.constant0._ZN7cutlass13device_kernelINS_4gemm6kernel13GemmUniversalIN4cute5tupleIJiiiiEEENS1_10collective13CollectiveMmaINS1_34MainloopSm90TmaGmmaWarpSpecializedILi4ENS5_IJNS4_1CILi1EEESB_SB_EEENS1_35KernelTmaWarpSpecializedCooperativeEEENS5_IJNSA_ILi128EEENSA_ILi256EEENSA_ILi64EEEEEENS_6half_tENS5_IJlSB_lEEESJ_SK_NS4_8TiledMMAINS4_8MMA_AtomIJNS4_4SM904GMMA26MMA_64x256x16_F32F16F16_SSILNSO_5MajorE0ELSQ_0ELNSO_7ScaleInE1ELSR_1EEEEEENS4_6LayoutINS5_IJNSA_ILi2EEESB_SB_EEENS5_IJSB_NSA_ILi0EEESX_EEEEENS5_IJNS4_10UnderscoreES10_S10_EEEEENS4_13SM90_TMA_LOADENS4_14ComposedLayoutINS4_7SwizzleILi3ELi4ELi3EEENS4_18smem_ptr_flag_bitsILi16EEENSU_INS5_IJNSA_ILi8EEESH_EEENS5_IJSH_SB_EEEEEEEvNS4_8identityES13_S1D_vS1E_EENS_8epilogue10collective18CollectiveEpilogueINS1G_22Sm90TmaWarpSpecializedILi4ELi2ELi16ELb1ELb0EEEJSI_NS5_IJSF_NSA_ILi32EEEEEESJ_SK_SJ_SK_NS1G_6fusion15FusionCallbacksIS1K_NS1N_13LinCombEltActINS1G_6thread4GELUESJ_fSJ_fLNS_15FloatRoundStyleE2EEESI_S1M_JEEES13_NS14_INS15_ILi2ELi4ELi3EEES18_NSU_INS5_IJS19_S1L_EEENS5_IJS1L_SB_EEEEEEENS4_17SM75_U32x4_LDSM_NENS4_14SM90_TMA_STOREES1Z_NS4_17SM90_U32x4_STSM_NENS4_9Copy_AtomIJS22_SJ_EEEvEEEvvEEEEvNT_6ParamsE:
	.zero		2432


//--------------------- SYMBOLS --------------------------

	.type		.nv.reservedSmem.offset0,@object
	.size		.nv.reservedSmem.offset0,0x4
	.type		__assertfail,@function
